//
// Generated by NVIDIA NVVM Compiler
//
// Compiler Build ID: CL-36424714
// Cuda compilation tools, release 13.0, V13.0.88
// Based on NVVM 20.0.0
//

.version 9.0
.target sm_100
.address_size 64

	// .globl	initialize_oscillators_kernel
.func  (.param .align 16 .b8 func_retval0[16]) __internal_trig_reduction_slowpathd
(
	.param .b64 __internal_trig_reduction_slowpathd_param_0
)
;
.global .align 4 .b8 precalc_xorwow_matrix[102400];
.global .align 4 .b8 precalc_xorwow_offset_matrix[102400];
.global .align 4 .b8 mrg32k3aM1[2304];
.global .align 4 .b8 mrg32k3aM2[2304];
.global .align 4 .b8 mrg32k3aM1SubSeq[2016];
.global .align 4 .b8 mrg32k3aM2SubSeq[2016];
.global .align 4 .b8 mrg32k3aM1Seq[2304];
.global .align 4 .b8 mrg32k3aM2Seq[2304];
.const .align 8 .b8 __cr_lgamma_table[72];
// _ZZ21compute_energy_kernelE13shared_energy has been demoted
// _ZZ22compute_entropy_kernelE14shared_entropy has been demoted
// _ZZ30compute_order_parameter_kernelE11shared_real has been demoted
// _ZZ30compute_order_parameter_kernelE11shared_imag has been demoted
.global .align 4 .b8 __cudart_i2opi_f[24] = {65, 144, 67, 60, 153, 149, 98, 219, 192, 221, 52, 245, 209, 87, 39, 252, 41, 21, 68, 78, 110, 131, 249, 162};
.global .align 8 .b8 __cudart_i2opi_d[144] = {8, 93, 141, 31, 177, 95, 251, 107, 234, 146, 82, 138, 247, 57, 7, 61, 123, 241, 229, 235, 199, 186, 39, 117, 45, 234, 95, 158, 102, 63, 70, 79, 183, 9, 203, 39, 207, 126, 54, 109, 31, 109, 10, 90, 139, 17, 47, 239, 15, 152, 5, 222, 255, 151, 248, 31, 59, 40, 249, 189, 139, 95, 132, 156, 244, 57, 83, 131, 57, 214, 145, 57, 65, 126, 95, 180, 38, 112, 156, 233, 132, 68, 187, 46, 245, 53, 130, 232, 62, 167, 41, 177, 28, 235, 29, 254, 28, 146, 209, 9, 234, 46, 73, 6, 224, 210, 77, 66, 58, 110, 36, 183, 97, 197, 187, 222, 171, 99, 81, 254, 65, 144, 67, 60, 153, 149, 98, 219, 192, 221, 52, 245, 209, 87, 39, 252, 41, 21, 68, 78, 110, 131, 249, 162};
.global .align 16 .b8 __cudart_sin_cos_coeffs[128] = {70, 210, 176, 44, 241, 229, 90, 190, 146, 227, 172, 105, 227, 29, 199, 62, 161, 98, 219, 25, 160, 1, 42, 191, 24, 8, 17, 17, 17, 17, 129, 63, 84, 85, 85, 85, 85, 85, 197, 191, 0, 0, 0, 0, 0, 0, 0, 0, 0, 0, 0, 0, 0, 0, 0, 0, 100, 129, 253, 32, 131, 255, 168, 189, 40, 133, 239, 193, 167, 238, 33, 62, 217, 230, 6, 142, 79, 126, 146, 190, 233, 188, 221, 25, 160, 1, 250, 62, 71, 93, 193, 22, 108, 193, 86, 191, 81, 85, 85, 85, 85, 85, 165, 63, 0, 0, 0, 0, 0, 0, 224, 191, 0, 0, 0, 0, 0, 0, 240, 63};

.visible .entry initialize_oscillators_kernel(
	.param .u64 .ptr .align 1 initialize_oscillators_kernel_param_0,
	.param .u64 .ptr .align 1 initialize_oscillators_kernel_param_1,
	.param .u64 .ptr .align 1 initialize_oscillators_kernel_param_2,
	.param .u32 initialize_oscillators_kernel_param_3,
	.param .u64 initialize_oscillators_kernel_param_4
)
{
	.local .align 8 .b8 	__local_depot0[48];
	.reg .b64 	%SP;
	.reg .b64 	%SPL;
	.reg .pred 	%p<72>;
	.reg .b32 	%r<1306>;
	.reg .b64 	%rd<45>;
	.reg .b64 	%fd<96>;

	mov.u64 	%SPL, __local_depot0;
	ld.param.u64 	%rd10, [initialize_oscillators_kernel_param_0];
	ld.param.u64 	%rd11, [initialize_oscillators_kernel_param_1];
	ld.param.u64 	%rd12, [initialize_oscillators_kernel_param_2];
	ld.param.u32 	%r565, [initialize_oscillators_kernel_param_3];
	ld.param.u64 	%rd13, [initialize_oscillators_kernel_param_4];
	mov.u32 	%r566, %ctaid.x;
	mov.u32 	%r567, %ntid.x;
	mov.u32 	%r568, %tid.x;
	mad.lo.s32 	%r1, %r566, %r567, %r568;
	setp.ge.s32 	%p1, %r1, %r565;
	@%p1 bra 	$L__BB0_126;
	add.u64 	%rd1, %SPL, 0;
	cvt.s64.s32 	%rd2, %r1;
	cvt.u32.u64 	%r569, %rd13;
	xor.b32  	%r570, %r569, -1429050551;
	mul.lo.s32 	%r571, %r570, 1099087573;
	{ .reg .b32 tmp; mov.b64 {tmp, %r572}, %rd13; }
	xor.b32  	%r573, %r572, -136515619;
	mul.lo.s32 	%r574, %r573, -1703105765;
	add.s32 	%r575, %r571, %r574;
	add.s32 	%r2, %r575, 6615241;
	add.s32 	%r1032, %r571, 123456789;
	st.local.v2.u32 	[%rd1], {%r2, %r1032};
	xor.b32  	%r1031, %r571, 362436069;
	add.s32 	%r1030, %r574, 521288629;
	st.local.v2.u32 	[%rd1+8], {%r1031, %r1030};
	xor.b32  	%r1029, %r574, 88675123;
	add.s32 	%r1028, %r571, 5783321;
	st.local.v2.u32 	[%rd1+16], {%r1029, %r1028};
	setp.eq.s32 	%p2, %r1, 0;
	@%p2 bra 	$L__BB0_116;
	mov.b32 	%r1015, 0;
	mov.u64 	%rd44, %rd2;
$L__BB0_3:
	mov.u64 	%rd3, %rd44;
	and.b64  	%rd4, %rd3, 3;
	setp.eq.s64 	%p3, %rd4, 0;
	@%p3 bra 	$L__BB0_115;
	mul.wide.u32 	%rd15, %r1015, 3200;
	mov.u64 	%rd16, precalc_xorwow_matrix;
	add.s64 	%rd5, %rd16, %rd15;
	mov.b32 	%r1028, 0;
	mov.u32 	%r1029, %r1028;
	mov.u32 	%r1030, %r1028;
	mov.u32 	%r1031, %r1028;
	mov.u32 	%r1032, %r1028;
	mov.u32 	%r1021, %r1028;
$L__BB0_5:
	mul.wide.u32 	%rd17, %r1021, 4;
	add.s64 	%rd18, %rd1, %rd17;
	ld.local.u32 	%r20, [%rd18+4];
	shl.b32 	%r21, %r1021, 5;
	mov.b32 	%r1027, 0;
$L__BB0_6:
	.pragma "nounroll";
	shr.u32 	%r579, %r20, %r1027;
	and.b32  	%r580, %r579, 1;
	setp.eq.b32 	%p4, %r580, 1;
	not.pred 	%p5, %p4;
	add.s32 	%r581, %r21, %r1027;
	mul.lo.s32 	%r582, %r581, 5;
	mul.wide.u32 	%rd19, %r582, 4;
	add.s64 	%rd6, %rd5, %rd19;
	@%p5 bra 	$L__BB0_8;
	ld.global.u32 	%r583, [%rd6];
	xor.b32  	%r1032, %r1032, %r583;
	ld.global.u32 	%r584, [%rd6+4];
	xor.b32  	%r1031, %r1031, %r584;
	ld.global.u32 	%r585, [%rd6+8];
	xor.b32  	%r1030, %r1030, %r585;
	ld.global.u32 	%r586, [%rd6+12];
	xor.b32  	%r1029, %r1029, %r586;
	ld.global.u32 	%r587, [%rd6+16];
	xor.b32  	%r1028, %r1028, %r587;
$L__BB0_8:
	and.b32  	%r589, %r579, 2;
	setp.eq.s32 	%p6, %r589, 0;
	@%p6 bra 	$L__BB0_10;
	ld.global.u32 	%r590, [%rd6+20];
	xor.b32  	%r1032, %r1032, %r590;
	ld.global.u32 	%r591, [%rd6+24];
	xor.b32  	%r1031, %r1031, %r591;
	ld.global.u32 	%r592, [%rd6+28];
	xor.b32  	%r1030, %r1030, %r592;
	ld.global.u32 	%r593, [%rd6+32];
	xor.b32  	%r1029, %r1029, %r593;
	ld.global.u32 	%r594, [%rd6+36];
	xor.b32  	%r1028, %r1028, %r594;
$L__BB0_10:
	and.b32  	%r596, %r579, 4;
	setp.eq.s32 	%p7, %r596, 0;
	@%p7 bra 	$L__BB0_12;
	ld.global.u32 	%r597, [%rd6+40];
	xor.b32  	%r1032, %r1032, %r597;
	ld.global.u32 	%r598, [%rd6+44];
	xor.b32  	%r1031, %r1031, %r598;
	ld.global.u32 	%r599, [%rd6+48];
	xor.b32  	%r1030, %r1030, %r599;
	ld.global.u32 	%r600, [%rd6+52];
	xor.b32  	%r1029, %r1029, %r600;
	ld.global.u32 	%r601, [%rd6+56];
	xor.b32  	%r1028, %r1028, %r601;
$L__BB0_12:
	and.b32  	%r603, %r579, 8;
	setp.eq.s32 	%p8, %r603, 0;
	@%p8 bra 	$L__BB0_14;
	ld.global.u32 	%r604, [%rd6+60];
	xor.b32  	%r1032, %r1032, %r604;
	ld.global.u32 	%r605, [%rd6+64];
	xor.b32  	%r1031, %r1031, %r605;
	ld.global.u32 	%r606, [%rd6+68];
	xor.b32  	%r1030, %r1030, %r606;
	ld.global.u32 	%r607, [%rd6+72];
	xor.b32  	%r1029, %r1029, %r607;
	ld.global.u32 	%r608, [%rd6+76];
	xor.b32  	%r1028, %r1028, %r608;
$L__BB0_14:
	and.b32  	%r610, %r579, 16;
	setp.eq.s32 	%p9, %r610, 0;
	@%p9 bra 	$L__BB0_16;
	ld.global.u32 	%r611, [%rd6+80];
	xor.b32  	%r1032, %r1032, %r611;
	ld.global.u32 	%r612, [%rd6+84];
	xor.b32  	%r1031, %r1031, %r612;
	ld.global.u32 	%r613, [%rd6+88];
	xor.b32  	%r1030, %r1030, %r613;
	ld.global.u32 	%r614, [%rd6+92];
	xor.b32  	%r1029, %r1029, %r614;
	ld.global.u32 	%r615, [%rd6+96];
	xor.b32  	%r1028, %r1028, %r615;
$L__BB0_16:
	and.b32  	%r617, %r579, 32;
	setp.eq.s32 	%p10, %r617, 0;
	@%p10 bra 	$L__BB0_18;
	ld.global.u32 	%r618, [%rd6+100];
	xor.b32  	%r1032, %r1032, %r618;
	ld.global.u32 	%r619, [%rd6+104];
	xor.b32  	%r1031, %r1031, %r619;
	ld.global.u32 	%r620, [%rd6+108];
	xor.b32  	%r1030, %r1030, %r620;
	ld.global.u32 	%r621, [%rd6+112];
	xor.b32  	%r1029, %r1029, %r621;
	ld.global.u32 	%r622, [%rd6+116];
	xor.b32  	%r1028, %r1028, %r622;
$L__BB0_18:
	and.b32  	%r624, %r579, 64;
	setp.eq.s32 	%p11, %r624, 0;
	@%p11 bra 	$L__BB0_20;
	ld.global.u32 	%r625, [%rd6+120];
	xor.b32  	%r1032, %r1032, %r625;
	ld.global.u32 	%r626, [%rd6+124];
	xor.b32  	%r1031, %r1031, %r626;
	ld.global.u32 	%r627, [%rd6+128];
	xor.b32  	%r1030, %r1030, %r627;
	ld.global.u32 	%r628, [%rd6+132];
	xor.b32  	%r1029, %r1029, %r628;
	ld.global.u32 	%r629, [%rd6+136];
	xor.b32  	%r1028, %r1028, %r629;
$L__BB0_20:
	and.b32  	%r631, %r579, 128;
	setp.eq.s32 	%p12, %r631, 0;
	@%p12 bra 	$L__BB0_22;
	ld.global.u32 	%r632, [%rd6+140];
	xor.b32  	%r1032, %r1032, %r632;
	ld.global.u32 	%r633, [%rd6+144];
	xor.b32  	%r1031, %r1031, %r633;
	ld.global.u32 	%r634, [%rd6+148];
	xor.b32  	%r1030, %r1030, %r634;
	ld.global.u32 	%r635, [%rd6+152];
	xor.b32  	%r1029, %r1029, %r635;
	ld.global.u32 	%r636, [%rd6+156];
	xor.b32  	%r1028, %r1028, %r636;
$L__BB0_22:
	and.b32  	%r638, %r579, 256;
	setp.eq.s32 	%p13, %r638, 0;
	@%p13 bra 	$L__BB0_24;
	ld.global.u32 	%r639, [%rd6+160];
	xor.b32  	%r1032, %r1032, %r639;
	ld.global.u32 	%r640, [%rd6+164];
	xor.b32  	%r1031, %r1031, %r640;
	ld.global.u32 	%r641, [%rd6+168];
	xor.b32  	%r1030, %r1030, %r641;
	ld.global.u32 	%r642, [%rd6+172];
	xor.b32  	%r1029, %r1029, %r642;
	ld.global.u32 	%r643, [%rd6+176];
	xor.b32  	%r1028, %r1028, %r643;
$L__BB0_24:
	and.b32  	%r645, %r579, 512;
	setp.eq.s32 	%p14, %r645, 0;
	@%p14 bra 	$L__BB0_26;
	ld.global.u32 	%r646, [%rd6+180];
	xor.b32  	%r1032, %r1032, %r646;
	ld.global.u32 	%r647, [%rd6+184];
	xor.b32  	%r1031, %r1031, %r647;
	ld.global.u32 	%r648, [%rd6+188];
	xor.b32  	%r1030, %r1030, %r648;
	ld.global.u32 	%r649, [%rd6+192];
	xor.b32  	%r1029, %r1029, %r649;
	ld.global.u32 	%r650, [%rd6+196];
	xor.b32  	%r1028, %r1028, %r650;
$L__BB0_26:
	and.b32  	%r652, %r579, 1024;
	setp.eq.s32 	%p15, %r652, 0;
	@%p15 bra 	$L__BB0_28;
	ld.global.u32 	%r653, [%rd6+200];
	xor.b32  	%r1032, %r1032, %r653;
	ld.global.u32 	%r654, [%rd6+204];
	xor.b32  	%r1031, %r1031, %r654;
	ld.global.u32 	%r655, [%rd6+208];
	xor.b32  	%r1030, %r1030, %r655;
	ld.global.u32 	%r656, [%rd6+212];
	xor.b32  	%r1029, %r1029, %r656;
	ld.global.u32 	%r657, [%rd6+216];
	xor.b32  	%r1028, %r1028, %r657;
$L__BB0_28:
	and.b32  	%r659, %r579, 2048;
	setp.eq.s32 	%p16, %r659, 0;
	@%p16 bra 	$L__BB0_30;
	ld.global.u32 	%r660, [%rd6+220];
	xor.b32  	%r1032, %r1032, %r660;
	ld.global.u32 	%r661, [%rd6+224];
	xor.b32  	%r1031, %r1031, %r661;
	ld.global.u32 	%r662, [%rd6+228];
	xor.b32  	%r1030, %r1030, %r662;
	ld.global.u32 	%r663, [%rd6+232];
	xor.b32  	%r1029, %r1029, %r663;
	ld.global.u32 	%r664, [%rd6+236];
	xor.b32  	%r1028, %r1028, %r664;
$L__BB0_30:
	and.b32  	%r666, %r579, 4096;
	setp.eq.s32 	%p17, %r666, 0;
	@%p17 bra 	$L__BB0_32;
	ld.global.u32 	%r667, [%rd6+240];
	xor.b32  	%r1032, %r1032, %r667;
	ld.global.u32 	%r668, [%rd6+244];
	xor.b32  	%r1031, %r1031, %r668;
	ld.global.u32 	%r669, [%rd6+248];
	xor.b32  	%r1030, %r1030, %r669;
	ld.global.u32 	%r670, [%rd6+252];
	xor.b32  	%r1029, %r1029, %r670;
	ld.global.u32 	%r671, [%rd6+256];
	xor.b32  	%r1028, %r1028, %r671;
$L__BB0_32:
	and.b32  	%r673, %r579, 8192;
	setp.eq.s32 	%p18, %r673, 0;
	@%p18 bra 	$L__BB0_34;
	ld.global.u32 	%r674, [%rd6+260];
	xor.b32  	%r1032, %r1032, %r674;
	ld.global.u32 	%r675, [%rd6+264];
	xor.b32  	%r1031, %r1031, %r675;
	ld.global.u32 	%r676, [%rd6+268];
	xor.b32  	%r1030, %r1030, %r676;
	ld.global.u32 	%r677, [%rd6+272];
	xor.b32  	%r1029, %r1029, %r677;
	ld.global.u32 	%r678, [%rd6+276];
	xor.b32  	%r1028, %r1028, %r678;
$L__BB0_34:
	and.b32  	%r680, %r579, 16384;
	setp.eq.s32 	%p19, %r680, 0;
	@%p19 bra 	$L__BB0_36;
	ld.global.u32 	%r681, [%rd6+280];
	xor.b32  	%r1032, %r1032, %r681;
	ld.global.u32 	%r682, [%rd6+284];
	xor.b32  	%r1031, %r1031, %r682;
	ld.global.u32 	%r683, [%rd6+288];
	xor.b32  	%r1030, %r1030, %r683;
	ld.global.u32 	%r684, [%rd6+292];
	xor.b32  	%r1029, %r1029, %r684;
	ld.global.u32 	%r685, [%rd6+296];
	xor.b32  	%r1028, %r1028, %r685;
$L__BB0_36:
	and.b32  	%r687, %r579, 32768;
	setp.eq.s32 	%p20, %r687, 0;
	@%p20 bra 	$L__BB0_38;
	ld.global.u32 	%r688, [%rd6+300];
	xor.b32  	%r1032, %r1032, %r688;
	ld.global.u32 	%r689, [%rd6+304];
	xor.b32  	%r1031, %r1031, %r689;
	ld.global.u32 	%r690, [%rd6+308];
	xor.b32  	%r1030, %r1030, %r690;
	ld.global.u32 	%r691, [%rd6+312];
	xor.b32  	%r1029, %r1029, %r691;
	ld.global.u32 	%r692, [%rd6+316];
	xor.b32  	%r1028, %r1028, %r692;
$L__BB0_38:
	add.s32 	%r1027, %r1027, 16;
	setp.ne.s32 	%p21, %r1027, 32;
	@%p21 bra 	$L__BB0_6;
	mad.lo.s32 	%r693, %r1021, -31, %r21;
	add.s32 	%r1021, %r693, 1;
	setp.ne.s32 	%p22, %r1021, 5;
	@%p22 bra 	$L__BB0_5;
	st.local.u32 	[%rd1+4], %r1032;
	st.local.v2.u32 	[%rd1+8], {%r1031, %r1030};
	st.local.v2.u32 	[%rd1+16], {%r1029, %r1028};
	setp.eq.s64 	%p23, %rd4, 1;
	@%p23 bra 	$L__BB0_115;
	mov.b32 	%r1028, 0;
	mov.u32 	%r1029, %r1028;
	mov.u32 	%r1030, %r1028;
	mov.u32 	%r1031, %r1028;
	mov.u32 	%r1032, %r1028;
	mov.u32 	%r1113, %r1028;
$L__BB0_42:
	mul.wide.u32 	%rd20, %r1113, 4;
	add.s64 	%rd21, %rd1, %rd20;
	ld.local.u32 	%r196, [%rd21+4];
	shl.b32 	%r197, %r1113, 5;
	mov.b32 	%r1119, 0;
$L__BB0_43:
	.pragma "nounroll";
	shr.u32 	%r696, %r196, %r1119;
	and.b32  	%r697, %r696, 1;
	setp.eq.b32 	%p24, %r697, 1;
	not.pred 	%p25, %p24;
	add.s32 	%r698, %r197, %r1119;
	mul.lo.s32 	%r699, %r698, 5;
	mul.wide.u32 	%rd22, %r699, 4;
	add.s64 	%rd7, %rd5, %rd22;
	@%p25 bra 	$L__BB0_45;
	ld.global.u32 	%r700, [%rd7];
	xor.b32  	%r1032, %r1032, %r700;
	ld.global.u32 	%r701, [%rd7+4];
	xor.b32  	%r1031, %r1031, %r701;
	ld.global.u32 	%r702, [%rd7+8];
	xor.b32  	%r1030, %r1030, %r702;
	ld.global.u32 	%r703, [%rd7+12];
	xor.b32  	%r1029, %r1029, %r703;
	ld.global.u32 	%r704, [%rd7+16];
	xor.b32  	%r1028, %r1028, %r704;
$L__BB0_45:
	and.b32  	%r706, %r696, 2;
	setp.eq.s32 	%p26, %r706, 0;
	@%p26 bra 	$L__BB0_47;
	ld.global.u32 	%r707, [%rd7+20];
	xor.b32  	%r1032, %r1032, %r707;
	ld.global.u32 	%r708, [%rd7+24];
	xor.b32  	%r1031, %r1031, %r708;
	ld.global.u32 	%r709, [%rd7+28];
	xor.b32  	%r1030, %r1030, %r709;
	ld.global.u32 	%r710, [%rd7+32];
	xor.b32  	%r1029, %r1029, %r710;
	ld.global.u32 	%r711, [%rd7+36];
	xor.b32  	%r1028, %r1028, %r711;
$L__BB0_47:
	and.b32  	%r713, %r696, 4;
	setp.eq.s32 	%p27, %r713, 0;
	@%p27 bra 	$L__BB0_49;
	ld.global.u32 	%r714, [%rd7+40];
	xor.b32  	%r1032, %r1032, %r714;
	ld.global.u32 	%r715, [%rd7+44];
	xor.b32  	%r1031, %r1031, %r715;
	ld.global.u32 	%r716, [%rd7+48];
	xor.b32  	%r1030, %r1030, %r716;
	ld.global.u32 	%r717, [%rd7+52];
	xor.b32  	%r1029, %r1029, %r717;
	ld.global.u32 	%r718, [%rd7+56];
	xor.b32  	%r1028, %r1028, %r718;
$L__BB0_49:
	and.b32  	%r720, %r696, 8;
	setp.eq.s32 	%p28, %r720, 0;
	@%p28 bra 	$L__BB0_51;
	ld.global.u32 	%r721, [%rd7+60];
	xor.b32  	%r1032, %r1032, %r721;
	ld.global.u32 	%r722, [%rd7+64];
	xor.b32  	%r1031, %r1031, %r722;
	ld.global.u32 	%r723, [%rd7+68];
	xor.b32  	%r1030, %r1030, %r723;
	ld.global.u32 	%r724, [%rd7+72];
	xor.b32  	%r1029, %r1029, %r724;
	ld.global.u32 	%r725, [%rd7+76];
	xor.b32  	%r1028, %r1028, %r725;
$L__BB0_51:
	and.b32  	%r727, %r696, 16;
	setp.eq.s32 	%p29, %r727, 0;
	@%p29 bra 	$L__BB0_53;
	ld.global.u32 	%r728, [%rd7+80];
	xor.b32  	%r1032, %r1032, %r728;
	ld.global.u32 	%r729, [%rd7+84];
	xor.b32  	%r1031, %r1031, %r729;
	ld.global.u32 	%r730, [%rd7+88];
	xor.b32  	%r1030, %r1030, %r730;
	ld.global.u32 	%r731, [%rd7+92];
	xor.b32  	%r1029, %r1029, %r731;
	ld.global.u32 	%r732, [%rd7+96];
	xor.b32  	%r1028, %r1028, %r732;
$L__BB0_53:
	and.b32  	%r734, %r696, 32;
	setp.eq.s32 	%p30, %r734, 0;
	@%p30 bra 	$L__BB0_55;
	ld.global.u32 	%r735, [%rd7+100];
	xor.b32  	%r1032, %r1032, %r735;
	ld.global.u32 	%r736, [%rd7+104];
	xor.b32  	%r1031, %r1031, %r736;
	ld.global.u32 	%r737, [%rd7+108];
	xor.b32  	%r1030, %r1030, %r737;
	ld.global.u32 	%r738, [%rd7+112];
	xor.b32  	%r1029, %r1029, %r738;
	ld.global.u32 	%r739, [%rd7+116];
	xor.b32  	%r1028, %r1028, %r739;
$L__BB0_55:
	and.b32  	%r741, %r696, 64;
	setp.eq.s32 	%p31, %r741, 0;
	@%p31 bra 	$L__BB0_57;
	ld.global.u32 	%r742, [%rd7+120];
	xor.b32  	%r1032, %r1032, %r742;
	ld.global.u32 	%r743, [%rd7+124];
	xor.b32  	%r1031, %r1031, %r743;
	ld.global.u32 	%r744, [%rd7+128];
	xor.b32  	%r1030, %r1030, %r744;
	ld.global.u32 	%r745, [%rd7+132];
	xor.b32  	%r1029, %r1029, %r745;
	ld.global.u32 	%r746, [%rd7+136];
	xor.b32  	%r1028, %r1028, %r746;
$L__BB0_57:
	and.b32  	%r748, %r696, 128;
	setp.eq.s32 	%p32, %r748, 0;
	@%p32 bra 	$L__BB0_59;
	ld.global.u32 	%r749, [%rd7+140];
	xor.b32  	%r1032, %r1032, %r749;
	ld.global.u32 	%r750, [%rd7+144];
	xor.b32  	%r1031, %r1031, %r750;
	ld.global.u32 	%r751, [%rd7+148];
	xor.b32  	%r1030, %r1030, %r751;
	ld.global.u32 	%r752, [%rd7+152];
	xor.b32  	%r1029, %r1029, %r752;
	ld.global.u32 	%r753, [%rd7+156];
	xor.b32  	%r1028, %r1028, %r753;
$L__BB0_59:
	and.b32  	%r755, %r696, 256;
	setp.eq.s32 	%p33, %r755, 0;
	@%p33 bra 	$L__BB0_61;
	ld.global.u32 	%r756, [%rd7+160];
	xor.b32  	%r1032, %r1032, %r756;
	ld.global.u32 	%r757, [%rd7+164];
	xor.b32  	%r1031, %r1031, %r757;
	ld.global.u32 	%r758, [%rd7+168];
	xor.b32  	%r1030, %r1030, %r758;
	ld.global.u32 	%r759, [%rd7+172];
	xor.b32  	%r1029, %r1029, %r759;
	ld.global.u32 	%r760, [%rd7+176];
	xor.b32  	%r1028, %r1028, %r760;
$L__BB0_61:
	and.b32  	%r762, %r696, 512;
	setp.eq.s32 	%p34, %r762, 0;
	@%p34 bra 	$L__BB0_63;
	ld.global.u32 	%r763, [%rd7+180];
	xor.b32  	%r1032, %r1032, %r763;
	ld.global.u32 	%r764, [%rd7+184];
	xor.b32  	%r1031, %r1031, %r764;
	ld.global.u32 	%r765, [%rd7+188];
	xor.b32  	%r1030, %r1030, %r765;
	ld.global.u32 	%r766, [%rd7+192];
	xor.b32  	%r1029, %r1029, %r766;
	ld.global.u32 	%r767, [%rd7+196];
	xor.b32  	%r1028, %r1028, %r767;
$L__BB0_63:
	and.b32  	%r769, %r696, 1024;
	setp.eq.s32 	%p35, %r769, 0;
	@%p35 bra 	$L__BB0_65;
	ld.global.u32 	%r770, [%rd7+200];
	xor.b32  	%r1032, %r1032, %r770;
	ld.global.u32 	%r771, [%rd7+204];
	xor.b32  	%r1031, %r1031, %r771;
	ld.global.u32 	%r772, [%rd7+208];
	xor.b32  	%r1030, %r1030, %r772;
	ld.global.u32 	%r773, [%rd7+212];
	xor.b32  	%r1029, %r1029, %r773;
	ld.global.u32 	%r774, [%rd7+216];
	xor.b32  	%r1028, %r1028, %r774;
$L__BB0_65:
	and.b32  	%r776, %r696, 2048;
	setp.eq.s32 	%p36, %r776, 0;
	@%p36 bra 	$L__BB0_67;
	ld.global.u32 	%r777, [%rd7+220];
	xor.b32  	%r1032, %r1032, %r777;
	ld.global.u32 	%r778, [%rd7+224];
	xor.b32  	%r1031, %r1031, %r778;
	ld.global.u32 	%r779, [%rd7+228];
	xor.b32  	%r1030, %r1030, %r779;
	ld.global.u32 	%r780, [%rd7+232];
	xor.b32  	%r1029, %r1029, %r780;
	ld.global.u32 	%r781, [%rd7+236];
	xor.b32  	%r1028, %r1028, %r781;
$L__BB0_67:
	and.b32  	%r783, %r696, 4096;
	setp.eq.s32 	%p37, %r783, 0;
	@%p37 bra 	$L__BB0_69;
	ld.global.u32 	%r784, [%rd7+240];
	xor.b32  	%r1032, %r1032, %r784;
	ld.global.u32 	%r785, [%rd7+244];
	xor.b32  	%r1031, %r1031, %r785;
	ld.global.u32 	%r786, [%rd7+248];
	xor.b32  	%r1030, %r1030, %r786;
	ld.global.u32 	%r787, [%rd7+252];
	xor.b32  	%r1029, %r1029, %r787;
	ld.global.u32 	%r788, [%rd7+256];
	xor.b32  	%r1028, %r1028, %r788;
$L__BB0_69:
	and.b32  	%r790, %r696, 8192;
	setp.eq.s32 	%p38, %r790, 0;
	@%p38 bra 	$L__BB0_71;
	ld.global.u32 	%r791, [%rd7+260];
	xor.b32  	%r1032, %r1032, %r791;
	ld.global.u32 	%r792, [%rd7+264];
	xor.b32  	%r1031, %r1031, %r792;
	ld.global.u32 	%r793, [%rd7+268];
	xor.b32  	%r1030, %r1030, %r793;
	ld.global.u32 	%r794, [%rd7+272];
	xor.b32  	%r1029, %r1029, %r794;
	ld.global.u32 	%r795, [%rd7+276];
	xor.b32  	%r1028, %r1028, %r795;
$L__BB0_71:
	and.b32  	%r797, %r696, 16384;
	setp.eq.s32 	%p39, %r797, 0;
	@%p39 bra 	$L__BB0_73;
	ld.global.u32 	%r798, [%rd7+280];
	xor.b32  	%r1032, %r1032, %r798;
	ld.global.u32 	%r799, [%rd7+284];
	xor.b32  	%r1031, %r1031, %r799;
	ld.global.u32 	%r800, [%rd7+288];
	xor.b32  	%r1030, %r1030, %r800;
	ld.global.u32 	%r801, [%rd7+292];
	xor.b32  	%r1029, %r1029, %r801;
	ld.global.u32 	%r802, [%rd7+296];
	xor.b32  	%r1028, %r1028, %r802;
$L__BB0_73:
	and.b32  	%r804, %r696, 32768;
	setp.eq.s32 	%p40, %r804, 0;
	@%p40 bra 	$L__BB0_75;
	ld.global.u32 	%r805, [%rd7+300];
	xor.b32  	%r1032, %r1032, %r805;
	ld.global.u32 	%r806, [%rd7+304];
	xor.b32  	%r1031, %r1031, %r806;
	ld.global.u32 	%r807, [%rd7+308];
	xor.b32  	%r1030, %r1030, %r807;
	ld.global.u32 	%r808, [%rd7+312];
	xor.b32  	%r1029, %r1029, %r808;
	ld.global.u32 	%r809, [%rd7+316];
	xor.b32  	%r1028, %r1028, %r809;
$L__BB0_75:
	add.s32 	%r1119, %r1119, 16;
	setp.ne.s32 	%p41, %r1119, 32;
	@%p41 bra 	$L__BB0_43;
	mad.lo.s32 	%r810, %r1113, -31, %r197;
	add.s32 	%r1113, %r810, 1;
	setp.ne.s32 	%p42, %r1113, 5;
	@%p42 bra 	$L__BB0_42;
	st.local.u32 	[%rd1+4], %r1032;
	st.local.v2.u32 	[%rd1+8], {%r1031, %r1030};
	st.local.v2.u32 	[%rd1+16], {%r1029, %r1028};
	setp.ne.s64 	%p43, %rd4, 3;
	@%p43 bra 	$L__BB0_115;
	mov.b32 	%r1028, 0;
	mov.u32 	%r1029, %r1028;
	mov.u32 	%r1030, %r1028;
	mov.u32 	%r1031, %r1028;
	mov.u32 	%r1032, %r1028;
	mov.u32 	%r1205, %r1028;
$L__BB0_79:
	mul.wide.u32 	%rd23, %r1205, 4;
	add.s64 	%rd24, %rd1, %rd23;
	ld.local.u32 	%r372, [%rd24+4];
	shl.b32 	%r373, %r1205, 5;
	mov.b32 	%r1211, 0;
$L__BB0_80:
	.pragma "nounroll";
	shr.u32 	%r813, %r372, %r1211;
	and.b32  	%r814, %r813, 1;
	setp.eq.b32 	%p44, %r814, 1;
	not.pred 	%p45, %p44;
	add.s32 	%r815, %r373, %r1211;
	mul.lo.s32 	%r816, %r815, 5;
	mul.wide.u32 	%rd25, %r816, 4;
	add.s64 	%rd8, %rd5, %rd25;
	@%p45 bra 	$L__BB0_82;
	ld.global.u32 	%r817, [%rd8];
	xor.b32  	%r1032, %r1032, %r817;
	ld.global.u32 	%r818, [%rd8+4];
	xor.b32  	%r1031, %r1031, %r818;
	ld.global.u32 	%r819, [%rd8+8];
	xor.b32  	%r1030, %r1030, %r819;
	ld.global.u32 	%r820, [%rd8+12];
	xor.b32  	%r1029, %r1029, %r820;
	ld.global.u32 	%r821, [%rd8+16];
	xor.b32  	%r1028, %r1028, %r821;
$L__BB0_82:
	and.b32  	%r823, %r813, 2;
	setp.eq.s32 	%p46, %r823, 0;
	@%p46 bra 	$L__BB0_84;
	ld.global.u32 	%r824, [%rd8+20];
	xor.b32  	%r1032, %r1032, %r824;
	ld.global.u32 	%r825, [%rd8+24];
	xor.b32  	%r1031, %r1031, %r825;
	ld.global.u32 	%r826, [%rd8+28];
	xor.b32  	%r1030, %r1030, %r826;
	ld.global.u32 	%r827, [%rd8+32];
	xor.b32  	%r1029, %r1029, %r827;
	ld.global.u32 	%r828, [%rd8+36];
	xor.b32  	%r1028, %r1028, %r828;
$L__BB0_84:
	and.b32  	%r830, %r813, 4;
	setp.eq.s32 	%p47, %r830, 0;
	@%p47 bra 	$L__BB0_86;
	ld.global.u32 	%r831, [%rd8+40];
	xor.b32  	%r1032, %r1032, %r831;
	ld.global.u32 	%r832, [%rd8+44];
	xor.b32  	%r1031, %r1031, %r832;
	ld.global.u32 	%r833, [%rd8+48];
	xor.b32  	%r1030, %r1030, %r833;
	ld.global.u32 	%r834, [%rd8+52];
	xor.b32  	%r1029, %r1029, %r834;
	ld.global.u32 	%r835, [%rd8+56];
	xor.b32  	%r1028, %r1028, %r835;
$L__BB0_86:
	and.b32  	%r837, %r813, 8;
	setp.eq.s32 	%p48, %r837, 0;
	@%p48 bra 	$L__BB0_88;
	ld.global.u32 	%r838, [%rd8+60];
	xor.b32  	%r1032, %r1032, %r838;
	ld.global.u32 	%r839, [%rd8+64];
	xor.b32  	%r1031, %r1031, %r839;
	ld.global.u32 	%r840, [%rd8+68];
	xor.b32  	%r1030, %r1030, %r840;
	ld.global.u32 	%r841, [%rd8+72];
	xor.b32  	%r1029, %r1029, %r841;
	ld.global.u32 	%r842, [%rd8+76];
	xor.b32  	%r1028, %r1028, %r842;
$L__BB0_88:
	and.b32  	%r844, %r813, 16;
	setp.eq.s32 	%p49, %r844, 0;
	@%p49 bra 	$L__BB0_90;
	ld.global.u32 	%r845, [%rd8+80];
	xor.b32  	%r1032, %r1032, %r845;
	ld.global.u32 	%r846, [%rd8+84];
	xor.b32  	%r1031, %r1031, %r846;
	ld.global.u32 	%r847, [%rd8+88];
	xor.b32  	%r1030, %r1030, %r847;
	ld.global.u32 	%r848, [%rd8+92];
	xor.b32  	%r1029, %r1029, %r848;
	ld.global.u32 	%r849, [%rd8+96];
	xor.b32  	%r1028, %r1028, %r849;
$L__BB0_90:
	and.b32  	%r851, %r813, 32;
	setp.eq.s32 	%p50, %r851, 0;
	@%p50 bra 	$L__BB0_92;
	ld.global.u32 	%r852, [%rd8+100];
	xor.b32  	%r1032, %r1032, %r852;
	ld.global.u32 	%r853, [%rd8+104];
	xor.b32  	%r1031, %r1031, %r853;
	ld.global.u32 	%r854, [%rd8+108];
	xor.b32  	%r1030, %r1030, %r854;
	ld.global.u32 	%r855, [%rd8+112];
	xor.b32  	%r1029, %r1029, %r855;
	ld.global.u32 	%r856, [%rd8+116];
	xor.b32  	%r1028, %r1028, %r856;
$L__BB0_92:
	and.b32  	%r858, %r813, 64;
	setp.eq.s32 	%p51, %r858, 0;
	@%p51 bra 	$L__BB0_94;
	ld.global.u32 	%r859, [%rd8+120];
	xor.b32  	%r1032, %r1032, %r859;
	ld.global.u32 	%r860, [%rd8+124];
	xor.b32  	%r1031, %r1031, %r860;
	ld.global.u32 	%r861, [%rd8+128];
	xor.b32  	%r1030, %r1030, %r861;
	ld.global.u32 	%r862, [%rd8+132];
	xor.b32  	%r1029, %r1029, %r862;
	ld.global.u32 	%r863, [%rd8+136];
	xor.b32  	%r1028, %r1028, %r863;
$L__BB0_94:
	and.b32  	%r865, %r813, 128;
	setp.eq.s32 	%p52, %r865, 0;
	@%p52 bra 	$L__BB0_96;
	ld.global.u32 	%r866, [%rd8+140];
	xor.b32  	%r1032, %r1032, %r866;
	ld.global.u32 	%r867, [%rd8+144];
	xor.b32  	%r1031, %r1031, %r867;
	ld.global.u32 	%r868, [%rd8+148];
	xor.b32  	%r1030, %r1030, %r868;
	ld.global.u32 	%r869, [%rd8+152];
	xor.b32  	%r1029, %r1029, %r869;
	ld.global.u32 	%r870, [%rd8+156];
	xor.b32  	%r1028, %r1028, %r870;
$L__BB0_96:
	and.b32  	%r872, %r813, 256;
	setp.eq.s32 	%p53, %r872, 0;
	@%p53 bra 	$L__BB0_98;
	ld.global.u32 	%r873, [%rd8+160];
	xor.b32  	%r1032, %r1032, %r873;
	ld.global.u32 	%r874, [%rd8+164];
	xor.b32  	%r1031, %r1031, %r874;
	ld.global.u32 	%r875, [%rd8+168];
	xor.b32  	%r1030, %r1030, %r875;
	ld.global.u32 	%r876, [%rd8+172];
	xor.b32  	%r1029, %r1029, %r876;
	ld.global.u32 	%r877, [%rd8+176];
	xor.b32  	%r1028, %r1028, %r877;
$L__BB0_98:
	and.b32  	%r879, %r813, 512;
	setp.eq.s32 	%p54, %r879, 0;
	@%p54 bra 	$L__BB0_100;
	ld.global.u32 	%r880, [%rd8+180];
	xor.b32  	%r1032, %r1032, %r880;
	ld.global.u32 	%r881, [%rd8+184];
	xor.b32  	%r1031, %r1031, %r881;
	ld.global.u32 	%r882, [%rd8+188];
	xor.b32  	%r1030, %r1030, %r882;
	ld.global.u32 	%r883, [%rd8+192];
	xor.b32  	%r1029, %r1029, %r883;
	ld.global.u32 	%r884, [%rd8+196];
	xor.b32  	%r1028, %r1028, %r884;
$L__BB0_100:
	and.b32  	%r886, %r813, 1024;
	setp.eq.s32 	%p55, %r886, 0;
	@%p55 bra 	$L__BB0_102;
	ld.global.u32 	%r887, [%rd8+200];
	xor.b32  	%r1032, %r1032, %r887;
	ld.global.u32 	%r888, [%rd8+204];
	xor.b32  	%r1031, %r1031, %r888;
	ld.global.u32 	%r889, [%rd8+208];
	xor.b32  	%r1030, %r1030, %r889;
	ld.global.u32 	%r890, [%rd8+212];
	xor.b32  	%r1029, %r1029, %r890;
	ld.global.u32 	%r891, [%rd8+216];
	xor.b32  	%r1028, %r1028, %r891;
$L__BB0_102:
	and.b32  	%r893, %r813, 2048;
	setp.eq.s32 	%p56, %r893, 0;
	@%p56 bra 	$L__BB0_104;
	ld.global.u32 	%r894, [%rd8+220];
	xor.b32  	%r1032, %r1032, %r894;
	ld.global.u32 	%r895, [%rd8+224];
	xor.b32  	%r1031, %r1031, %r895;
	ld.global.u32 	%r896, [%rd8+228];
	xor.b32  	%r1030, %r1030, %r896;
	ld.global.u32 	%r897, [%rd8+232];
	xor.b32  	%r1029, %r1029, %r897;
	ld.global.u32 	%r898, [%rd8+236];
	xor.b32  	%r1028, %r1028, %r898;
$L__BB0_104:
	and.b32  	%r900, %r813, 4096;
	setp.eq.s32 	%p57, %r900, 0;
	@%p57 bra 	$L__BB0_106;
	ld.global.u32 	%r901, [%rd8+240];
	xor.b32  	%r1032, %r1032, %r901;
	ld.global.u32 	%r902, [%rd8+244];
	xor.b32  	%r1031, %r1031, %r902;
	ld.global.u32 	%r903, [%rd8+248];
	xor.b32  	%r1030, %r1030, %r903;
	ld.global.u32 	%r904, [%rd8+252];
	xor.b32  	%r1029, %r1029, %r904;
	ld.global.u32 	%r905, [%rd8+256];
	xor.b32  	%r1028, %r1028, %r905;
$L__BB0_106:
	and.b32  	%r907, %r813, 8192;
	setp.eq.s32 	%p58, %r907, 0;
	@%p58 bra 	$L__BB0_108;
	ld.global.u32 	%r908, [%rd8+260];
	xor.b32  	%r1032, %r1032, %r908;
	ld.global.u32 	%r909, [%rd8+264];
	xor.b32  	%r1031, %r1031, %r909;
	ld.global.u32 	%r910, [%rd8+268];
	xor.b32  	%r1030, %r1030, %r910;
	ld.global.u32 	%r911, [%rd8+272];
	xor.b32  	%r1029, %r1029, %r911;
	ld.global.u32 	%r912, [%rd8+276];
	xor.b32  	%r1028, %r1028, %r912;
$L__BB0_108:
	and.b32  	%r914, %r813, 16384;
	setp.eq.s32 	%p59, %r914, 0;
	@%p59 bra 	$L__BB0_110;
	ld.global.u32 	%r915, [%rd8+280];
	xor.b32  	%r1032, %r1032, %r915;
	ld.global.u32 	%r916, [%rd8+284];
	xor.b32  	%r1031, %r1031, %r916;
	ld.global.u32 	%r917, [%rd8+288];
	xor.b32  	%r1030, %r1030, %r917;
	ld.global.u32 	%r918, [%rd8+292];
	xor.b32  	%r1029, %r1029, %r918;
	ld.global.u32 	%r919, [%rd8+296];
	xor.b32  	%r1028, %r1028, %r919;
$L__BB0_110:
	and.b32  	%r921, %r813, 32768;
	setp.eq.s32 	%p60, %r921, 0;
	@%p60 bra 	$L__BB0_112;
	ld.global.u32 	%r922, [%rd8+300];
	xor.b32  	%r1032, %r1032, %r922;
	ld.global.u32 	%r923, [%rd8+304];
	xor.b32  	%r1031, %r1031, %r923;
	ld.global.u32 	%r924, [%rd8+308];
	xor.b32  	%r1030, %r1030, %r924;
	ld.global.u32 	%r925, [%rd8+312];
	xor.b32  	%r1029, %r1029, %r925;
	ld.global.u32 	%r926, [%rd8+316];
	xor.b32  	%r1028, %r1028, %r926;
$L__BB0_112:
	add.s32 	%r1211, %r1211, 16;
	setp.ne.s32 	%p61, %r1211, 32;
	@%p61 bra 	$L__BB0_80;
	mad.lo.s32 	%r927, %r1205, -31, %r373;
	add.s32 	%r1205, %r927, 1;
	setp.ne.s32 	%p62, %r1205, 5;
	@%p62 bra 	$L__BB0_79;
	st.local.u32 	[%rd1+4], %r1032;
	st.local.v2.u32 	[%rd1+8], {%r1031, %r1030};
	st.local.v2.u32 	[%rd1+16], {%r1029, %r1028};
$L__BB0_115:
	shr.u64 	%rd44, %rd3, 2;
	add.s32 	%r1015, %r1015, 1;
	setp.gt.u64 	%p63, %rd3, 3;
	@%p63 bra 	$L__BB0_3;
$L__BB0_116:
	shr.u32 	%r929, %r1032, 2;
	xor.b32  	%r930, %r929, %r1032;
	shl.b32 	%r931, %r1028, 4;
	shl.b32 	%r932, %r930, 1;
	xor.b32  	%r933, %r932, %r931;
	xor.b32  	%r934, %r933, %r930;
	xor.b32  	%r553, %r934, %r1028;
	add.s32 	%r935, %r2, %r553;
	add.s32 	%r936, %r935, 362437;
	shr.u32 	%r937, %r1031, 2;
	xor.b32  	%r938, %r937, %r1031;
	shl.b32 	%r939, %r553, 4;
	shl.b32 	%r940, %r938, 1;
	xor.b32  	%r941, %r940, %r939;
	xor.b32  	%r942, %r941, %r938;
	xor.b32  	%r943, %r942, %r553;
	add.s32 	%r944, %r2, %r943;
	add.s32 	%r945, %r944, 724874;
	shr.u32 	%r946, %r1030, 2;
	xor.b32  	%r947, %r946, %r1030;
	shl.b32 	%r948, %r943, 4;
	shl.b32 	%r949, %r947, 1;
	xor.b32  	%r950, %r949, %r948;
	xor.b32  	%r951, %r950, %r947;
	xor.b32  	%r952, %r951, %r943;
	add.s32 	%r953, %r2, %r952;
	add.s32 	%r954, %r953, 1087311;
	shr.u32 	%r955, %r1029, 2;
	xor.b32  	%r956, %r955, %r1029;
	shl.b32 	%r957, %r952, 4;
	shl.b32 	%r958, %r956, 1;
	xor.b32  	%r959, %r958, %r957;
	xor.b32  	%r960, %r959, %r956;
	xor.b32  	%r554, %r960, %r952;
	add.s32 	%r961, %r2, %r554;
	add.s32 	%r962, %r961, 1449748;
	cvt.u64.u32 	%rd26, %r936;
	mul.wide.u32 	%rd27, %r945, 2097152;
	xor.b64  	%rd28, %rd27, %rd26;
	cvt.rn.f64.u64 	%fd19, %rd28;
	fma.rn.f64 	%fd91, %fd19, 0d3CA0000000000000, 0d3C90000000000000;
	cvt.u64.u32 	%rd29, %r954;
	mul.wide.u32 	%rd30, %r962, 2097152;
	xor.b64  	%rd31, %rd30, %rd29;
	cvt.rn.f64.u64 	%fd20, %rd31;
	fma.rn.f64 	%fd2, %fd20, 0d3CB0000000000000, 0d3CA0000000000000;
	{
	.reg .b32 %temp; 
	mov.b64 	{%temp, %r1302}, %fd91;
	}
	{
	.reg .b32 %temp; 
	mov.b64 	{%r1303, %temp}, %fd91;
	}
	setp.gt.s32 	%p64, %r1302, 1048575;
	mov.b32 	%r1304, -1023;
	@%p64 bra 	$L__BB0_118;
	mul.f64 	%fd91, %fd91, 0d4350000000000000;
	{
	.reg .b32 %temp; 
	mov.b64 	{%temp, %r1302}, %fd91;
	}
	{
	.reg .b32 %temp; 
	mov.b64 	{%r1303, %temp}, %fd91;
	}
	mov.b32 	%r1304, -1077;
$L__BB0_118:
	add.s32 	%r964, %r1302, -1;
	setp.gt.u32 	%p65, %r964, 2146435070;
	@%p65 bra 	$L__BB0_122;
	shr.u32 	%r967, %r1302, 20;
	add.s32 	%r1305, %r1304, %r967;
	and.b32  	%r968, %r1302, 1048575;
	or.b32  	%r969, %r968, 1072693248;
	mov.b64 	%fd92, {%r1303, %r969};
	setp.lt.u32 	%p67, %r969, 1073127583;
	@%p67 bra 	$L__BB0_121;
	{
	.reg .b32 %temp; 
	mov.b64 	{%r970, %temp}, %fd92;
	}
	{
	.reg .b32 %temp; 
	mov.b64 	{%temp, %r971}, %fd92;
	}
	add.s32 	%r972, %r971, -1048576;
	mov.b64 	%fd92, {%r970, %r972};
	add.s32 	%r1305, %r1305, 1;
$L__BB0_121:
	add.f64 	%fd22, %fd92, 0dBFF0000000000000;
	add.f64 	%fd23, %fd92, 0d3FF0000000000000;
	rcp.approx.ftz.f64 	%fd24, %fd23;
	neg.f64 	%fd25, %fd23;
	fma.rn.f64 	%fd26, %fd25, %fd24, 0d3FF0000000000000;
	fma.rn.f64 	%fd27, %fd26, %fd26, %fd26;
	fma.rn.f64 	%fd28, %fd27, %fd24, %fd24;
	mul.f64 	%fd29, %fd22, %fd28;
	fma.rn.f64 	%fd30, %fd22, %fd28, %fd29;
	mul.f64 	%fd31, %fd30, %fd30;
	fma.rn.f64 	%fd32, %fd31, 0d3EB1380B3AE80F1E, 0d3ED0EE258B7A8B04;
	fma.rn.f64 	%fd33, %fd32, %fd31, 0d3EF3B2669F02676F;
	fma.rn.f64 	%fd34, %fd33, %fd31, 0d3F1745CBA9AB0956;
	fma.rn.f64 	%fd35, %fd34, %fd31, 0d3F3C71C72D1B5154;
	fma.rn.f64 	%fd36, %fd35, %fd31, 0d3F624924923BE72D;
	fma.rn.f64 	%fd37, %fd36, %fd31, 0d3F8999999999A3C4;
	fma.rn.f64 	%fd38, %fd37, %fd31, 0d3FB5555555555554;
	sub.f64 	%fd39, %fd22, %fd30;
	add.f64 	%fd40, %fd39, %fd39;
	neg.f64 	%fd41, %fd30;
	fma.rn.f64 	%fd42, %fd41, %fd22, %fd40;
	mul.f64 	%fd43, %fd28, %fd42;
	mul.f64 	%fd44, %fd31, %fd38;
	fma.rn.f64 	%fd45, %fd44, %fd30, %fd43;
	xor.b32  	%r973, %r1305, -2147483648;
	mov.b32 	%r974, 1127219200;
	mov.b64 	%fd46, {%r973, %r974};
	mov.b32 	%r975, -2147483648;
	mov.b64 	%fd47, {%r975, %r974};
	sub.f64 	%fd48, %fd46, %fd47;
	fma.rn.f64 	%fd49, %fd48, 0d3FE62E42FEFA39EF, %fd30;
	fma.rn.f64 	%fd50, %fd48, 0dBFE62E42FEFA39EF, %fd49;
	sub.f64 	%fd51, %fd50, %fd30;
	sub.f64 	%fd52, %fd45, %fd51;
	fma.rn.f64 	%fd53, %fd48, 0d3C7ABC9E3B39803F, %fd52;
	add.f64 	%fd93, %fd49, %fd53;
	bra.uni 	$L__BB0_123;
$L__BB0_122:
	fma.rn.f64 	%fd21, %fd91, 0d7FF0000000000000, 0d7FF0000000000000;
	{
	.reg .b32 %temp; 
	mov.b64 	{%temp, %r965}, %fd91;
	}
	and.b32  	%r966, %r965, 2147483647;
	setp.eq.s32 	%p66, %r966, 0;
	selp.f64 	%fd93, 0dFFF0000000000000, %fd21, %p66;
$L__BB0_123:
	mul.f64 	%fd11, %fd93, 0dC000000000000000;
	{
	.reg .b32 %temp; 
	mov.b64 	{%temp, %r976}, %fd2;
	}
	shl.b32 	%r977, %r976, 1;
	setp.gt.u32 	%p68, %r977, -2038431744;
	mov.f64 	%fd54, 0d0000000000000000;
	mul.rn.f64 	%fd55, %fd2, %fd54;
	selp.f64 	%fd12, %fd55, %fd2, %p68;
	{
	.reg .b32 %temp; 
	mov.b64 	{%r978, %temp}, %fd12;
	}
	{
	.reg .b32 %temp; 
	mov.b64 	{%temp, %r979}, %fd12;
	}
	add.s32 	%r980, %r979, 1048576;
	mov.b64 	%fd56, {%r978, %r980};
	cvt.rni.f64.f64 	%fd57, %fd56;
	cvt.rzi.s64.f64 	%rd32, %fd57;
	cvt.u32.u64 	%r981, %rd32;
	fma.rn.f64 	%fd58, %fd57, 0dBFE0000000000000, %fd12;
	mul.f64 	%fd59, %fd58, 0d3CA1A62633145C07;
	fma.rn.f64 	%fd60, %fd58, 0d400921FB54442D18, %fd59;
	mul.rn.f64 	%fd61, %fd60, %fd60;
	fma.rn.f64 	%fd62, %fd61, 0dBDA8FF8320FD8164, 0d3E21EEA7C1EF8528;
	fma.rn.f64 	%fd63, %fd62, %fd61, 0dBE927E4F8E06E6D9;
	fma.rn.f64 	%fd64, %fd63, %fd61, 0d3EFA01A019DDBCE9;
	fma.rn.f64 	%fd65, %fd64, %fd61, 0dBF56C16C16C15D47;
	fma.rn.f64 	%fd66, %fd65, %fd61, 0d3FA5555555555551;
	fma.rn.f64 	%fd67, %fd66, %fd61, 0dBFE0000000000000;
	fma.rn.f64 	%fd68, %fd67, %fd61, 0d3FF0000000000000;
	fma.rn.f64 	%fd69, %fd61, 0d3DE5DB65F9785EBA, 0dBE5AE5F12CB0D246;
	fma.rn.f64 	%fd70, %fd69, %fd61, 0d3EC71DE369ACE392;
	fma.rn.f64 	%fd71, %fd70, %fd61, 0dBF2A01A019DB62A1;
	fma.rn.f64 	%fd72, %fd71, %fd61, 0d3F81111111110818;
	fma.rn.f64 	%fd73, %fd72, %fd61, 0dBFC5555555555554;
	fma.rn.f64 	%fd74, %fd73, %fd61, 0d0000000000000000;
	fma.rn.f64 	%fd75, %fd74, %fd60, %fd60;
	and.b64  	%rd33, %rd32, 1;
	setp.eq.b64 	%p69, %rd33, 1;
	{
	.reg .b32 %temp; 
	mov.b64 	{%temp, %r982}, %fd75;
	}
	{
	.reg .b32 %temp; 
	mov.b64 	{%r983, %temp}, %fd75;
	}
	xor.b32  	%r984, %r982, -2147483648;
	mov.b64 	%fd76, {%r983, %r984};
	selp.f64 	%fd94, %fd68, %fd75, %p69;
	selp.f64 	%fd95, %fd76, %fd68, %p69;
	and.b32  	%r985, %r981, 2;
	setp.eq.s32 	%p70, %r985, 0;
	@%p70 bra 	$L__BB0_125;
	{
	.reg .b32 %temp; 
	mov.b64 	{%temp, %r986}, %fd94;
	}
	{
	.reg .b32 %temp; 
	mov.b64 	{%r987, %temp}, %fd94;
	}
	xor.b32  	%r988, %r986, -2147483648;
	mov.b64 	%fd94, {%r987, %r988};
	{
	.reg .b32 %temp; 
	mov.b64 	{%temp, %r989}, %fd95;
	}
	{
	.reg .b32 %temp; 
	mov.b64 	{%r990, %temp}, %fd95;
	}
	xor.b32  	%r991, %r989, -2147483648;
	mov.b64 	%fd95, {%r990, %r991};
$L__BB0_125:
	sqrt.rn.f64 	%fd77, %fd11;
	mov.f64 	%fd78, 0d0000000000000000;
	add.rn.f64 	%fd79, %fd95, %fd78;
	cvt.rzi.f64.f64 	%fd80, %fd12;
	setp.eq.f64 	%p71, %fd12, %fd80;
	mul.rn.f64 	%fd81, %fd12, %fd78;
	selp.f64 	%fd82, %fd81, %fd94, %p71;
	mul.f64 	%fd83, %fd77, %fd82;
	mul.f64 	%fd84, %fd77, %fd79;
	mul.f64 	%fd85, %fd83, 0d3FB999999999999A;
	cvta.to.global.u64 	%rd34, %rd10;
	shl.b64 	%rd35, %rd2, 3;
	add.s64 	%rd36, %rd34, %rd35;
	st.global.f64 	[%rd36], %fd85;
	mul.f64 	%fd86, %fd84, 0d3FB999999999999A;
	cvta.to.global.u64 	%rd37, %rd11;
	add.s64 	%rd38, %rd37, %rd35;
	st.global.f64 	[%rd38], %fd86;
	shr.u32 	%r992, %r1028, 2;
	xor.b32  	%r993, %r992, %r1028;
	shl.b32 	%r994, %r554, 4;
	shl.b32 	%r995, %r993, 1;
	xor.b32  	%r996, %r995, %r994;
	xor.b32  	%r997, %r996, %r993;
	xor.b32  	%r998, %r997, %r554;
	add.s32 	%r999, %r2, %r998;
	add.s32 	%r1000, %r999, 1812185;
	shr.u32 	%r1001, %r553, 2;
	xor.b32  	%r1002, %r1001, %r553;
	shl.b32 	%r1003, %r998, 4;
	shl.b32 	%r1004, %r1002, 1;
	xor.b32  	%r1005, %r1004, %r1003;
	xor.b32  	%r1006, %r1005, %r1002;
	xor.b32  	%r1007, %r1006, %r998;
	add.s32 	%r1008, %r2, %r1007;
	add.s32 	%r1009, %r1008, 2174622;
	cvt.u64.u32 	%rd39, %r1000;
	mul.wide.u32 	%rd40, %r1009, 2097152;
	xor.b64  	%rd41, %rd40, %rd39;
	cvt.rn.f64.u64 	%fd87, %rd41;
	fma.rn.f64 	%fd88, %fd87, 0d3CA0000000000000, 0d3C90000000000000;
	add.f64 	%fd89, %fd88, %fd88;
	mul.f64 	%fd90, %fd89, 0d400921FB54442D18;
	cvta.to.global.u64 	%rd42, %rd12;
	add.s64 	%rd43, %rd42, %rd35;
	st.global.f64 	[%rd43], %fd90;
$L__BB0_126:
	ret;

}
	// .globl	compute_coupling_forces_kernel
.visible .entry compute_coupling_forces_kernel(
	.param .u64 .ptr .align 1 compute_coupling_forces_kernel_param_0,
	.param .u64 .ptr .align 1 compute_coupling_forces_kernel_param_1,
	.param .u64 .ptr .align 1 compute_coupling_forces_kernel_param_2,
	.param .u64 .ptr .align 1 compute_coupling_forces_kernel_param_3,
	.param .u32 compute_coupling_forces_kernel_param_4,
	.param .u32 compute_coupling_forces_kernel_param_5,
	.param .f32 compute_coupling_forces_kernel_param_6,
	.param .f32 compute_coupling_forces_kernel_param_7,
	.param .f32 compute_coupling_forces_kernel_param_8,
	.param .u64 .ptr .align 1 compute_coupling_forces_kernel_param_9
)
{
	.local .align 4 .b8 	__local_depot1[28];
	.reg .b64 	%SP;
	.reg .b64 	%SPL;
	.reg .pred 	%p<24>;
	.reg .b32 	%r<91>;
	.reg .b32 	%f<81>;
	.reg .b64 	%rd<61>;
	.reg .b64 	%fd<5>;

	mov.u64 	%SPL, __local_depot1;
	ld.param.u64 	%rd22, [compute_coupling_forces_kernel_param_0];
	ld.param.u64 	%rd18, [compute_coupling_forces_kernel_param_1];
	ld.param.u64 	%rd19, [compute_coupling_forces_kernel_param_2];
	ld.param.u64 	%rd20, [compute_coupling_forces_kernel_param_3];
	ld.param.u32 	%r33, [compute_coupling_forces_kernel_param_4];
	ld.param.u32 	%r34, [compute_coupling_forces_kernel_param_5];
	ld.param.f32 	%f20, [compute_coupling_forces_kernel_param_6];
	ld.param.f32 	%f21, [compute_coupling_forces_kernel_param_7];
	ld.param.f32 	%f22, [compute_coupling_forces_kernel_param_8];
	cvta.to.global.u64 	%rd1, %rd22;
	add.u64 	%rd2, %SPL, 0;
	add.u64 	%rd3, %SPL, 0;
	mov.u32 	%r35, %ctaid.x;
	mov.u32 	%r36, %ntid.x;
	mov.u32 	%r37, %tid.x;
	mad.lo.s32 	%r1, %r35, %r36, %r37;
	setp.ge.s32 	%p1, %r1, %r34;
	@%p1 bra 	$L__BB1_25;
	setp.gt.f32 	%p2, %f22, 0f00000000;
	div.rn.f32 	%f24, %f21, %f22;
	selp.f32 	%f25, %f24, 0f3F800000, %p2;
	setp.lt.f32 	%p3, %f25, 0f3E99999A;
	mul.f32 	%f26, %f20, %f25;
	selp.f32 	%f1, %f26, 0f00000000, %p3;
	setp.lt.s32 	%p4, %r33, 1;
	mov.f32 	%f79, 0f00000000;
	@%p4 bra 	$L__BB1_24;
	mul.wide.s32 	%rd25, %r1, 4;
	add.s64 	%rd4, %rd1, %rd25;
	cvta.to.global.u64 	%rd5, %rd18;
	cvta.to.global.u64 	%rd6, %rd19;
	cvta.to.global.u64 	%rd7, %rd20;
	mov.f32 	%f79, 0f00000000;
	mov.b32 	%r82, 0;
	mov.u64 	%rd44, __cudart_i2opi_f;
$L__BB1_3:
	mul.wide.u32 	%rd26, %r82, 4;
	add.s64 	%rd27, %rd5, %rd26;
	ld.global.u32 	%r3, [%rd27];
	add.s64 	%rd28, %rd6, %rd26;
	ld.global.u32 	%r4, [%rd28];
	add.s64 	%rd29, %rd7, %rd26;
	ld.global.f32 	%f3, [%rd29];
	setp.ne.s32 	%p5, %r3, %r1;
	@%p5 bra 	$L__BB1_13;
	ld.global.f32 	%f52, [%rd4];
	mul.wide.u32 	%rd40, %r4, 4;
	add.s64 	%rd41, %rd1, %rd40;
	ld.global.f32 	%f53, [%rd41];
	sub.f32 	%f4, %f52, %f53;
	mul.f32 	%f54, %f4, 0f3F22F983;
	cvt.rni.s32.f32 	%r86, %f54;
	cvt.rn.f32.s32 	%f55, %r86;
	fma.rn.f32 	%f56, %f55, 0fBFC90FDA, %f4;
	fma.rn.f32 	%f57, %f55, 0fB3A22168, %f56;
	fma.rn.f32 	%f77, %f55, 0fA7C234C5, %f57;
	abs.f32 	%f6, %f4;
	setp.ltu.f32 	%p15, %f6, 0f47CE4780;
	@%p15 bra 	$L__BB1_12;
	setp.neu.f32 	%p16, %f6, 0f7F800000;
	@%p16 bra 	$L__BB1_7;
	mov.f32 	%f60, 0f00000000;
	mul.rn.f32 	%f77, %f4, %f60;
	mov.b32 	%r86, 0;
	bra.uni 	$L__BB1_12;
$L__BB1_7:
	mov.b32 	%r6, %f4;
	shl.b32 	%r62, %r6, 8;
	or.b32  	%r7, %r62, -2147483648;
	mov.b64 	%rd57, 0;
	mov.b32 	%r83, 0;
$L__BB1_8:
	.pragma "nounroll";
	mul.wide.u32 	%rd43, %r83, 4;
	add.s64 	%rd45, %rd44, %rd43;
	ld.global.nc.u32 	%r63, [%rd45];
	mad.wide.u32 	%rd46, %r63, %r7, %rd57;
	shr.u64 	%rd57, %rd46, 32;
	add.s64 	%rd47, %rd3, %rd43;
	st.local.u32 	[%rd47], %rd46;
	add.s32 	%r83, %r83, 1;
	setp.ne.s32 	%p17, %r83, 6;
	@%p17 bra 	$L__BB1_8;
	shr.u32 	%r64, %r6, 23;
	st.local.u32 	[%rd3+24], %rd57;
	and.b32  	%r10, %r64, 31;
	and.b32  	%r65, %r64, 224;
	add.s32 	%r66, %r65, -128;
	shr.u32 	%r67, %r66, 5;
	mul.wide.u32 	%rd48, %r67, 4;
	sub.s64 	%rd10, %rd3, %rd48;
	ld.local.u32 	%r84, [%rd10+24];
	ld.local.u32 	%r85, [%rd10+20];
	setp.eq.s32 	%p18, %r10, 0;
	@%p18 bra 	$L__BB1_11;
	shf.l.wrap.b32 	%r84, %r85, %r84, %r10;
	ld.local.u32 	%r68, [%rd10+16];
	shf.l.wrap.b32 	%r85, %r68, %r85, %r10;
$L__BB1_11:
	shr.u32 	%r69, %r84, 30;
	shf.l.wrap.b32 	%r70, %r85, %r84, 2;
	shl.b32 	%r71, %r85, 2;
	shr.u32 	%r72, %r70, 31;
	add.s32 	%r73, %r72, %r69;
	neg.s32 	%r74, %r73;
	setp.lt.s32 	%p19, %r6, 0;
	selp.b32 	%r86, %r74, %r73, %p19;
	xor.b32  	%r75, %r70, %r6;
	shr.s32 	%r76, %r70, 31;
	xor.b32  	%r77, %r76, %r70;
	xor.b32  	%r78, %r76, %r71;
	cvt.u64.u32 	%rd49, %r77;
	shl.b64 	%rd50, %rd49, 32;
	cvt.u64.u32 	%rd51, %r78;
	or.b64  	%rd52, %rd50, %rd51;
	cvt.rn.f64.s64 	%fd3, %rd52;
	mul.f64 	%fd4, %fd3, 0d3BF921FB54442D19;
	cvt.rn.f32.f64 	%f58, %fd4;
	neg.f32 	%f59, %f58;
	setp.lt.s32 	%p20, %r75, 0;
	selp.f32 	%f77, %f59, %f58, %p20;
$L__BB1_12:
	mul.rn.f32 	%f61, %f77, %f77;
	and.b32  	%r80, %r86, 1;
	setp.eq.b32 	%p21, %r80, 1;
	selp.f32 	%f62, 0f3F800000, %f77, %p21;
	fma.rn.f32 	%f63, %f61, %f62, 0f00000000;
	fma.rn.f32 	%f64, %f61, 0f37CBAC00, 0fBAB607ED;
	selp.f32 	%f65, %f64, 0fB94D4153, %p21;
	selp.f32 	%f66, 0f3D2AAABB, 0f3C0885E4, %p21;
	fma.rn.f32 	%f67, %f65, %f61, %f66;
	selp.f32 	%f68, 0fBEFFFFFF, 0fBE2AAAA8, %p21;
	fma.rn.f32 	%f69, %f67, %f61, %f68;
	fma.rn.f32 	%f70, %f69, %f63, %f62;
	and.b32  	%r81, %r86, 2;
	setp.eq.s32 	%p22, %r81, 0;
	mov.f32 	%f71, 0f00000000;
	sub.f32 	%f72, %f71, %f70;
	selp.f32 	%f73, %f70, %f72, %p22;
	mul.f32 	%f74, %f1, %f3;
	mul.f32 	%f75, %f74, %f73;
	sub.f32 	%f79, %f79, %f75;
	bra.uni 	$L__BB1_23;
$L__BB1_13:
	setp.ne.s32 	%p6, %r4, %r1;
	@%p6 bra 	$L__BB1_23;
	ld.global.f32 	%f28, [%rd4];
	mul.wide.u32 	%rd30, %r3, 4;
	add.s64 	%rd31, %rd1, %rd30;
	ld.global.f32 	%f29, [%rd31];
	sub.f32 	%f11, %f28, %f29;
	mul.f32 	%f30, %f11, 0f3F22F983;
	cvt.rni.s32.f32 	%r90, %f30;
	cvt.rn.f32.s32 	%f31, %r90;
	fma.rn.f32 	%f32, %f31, 0fBFC90FDA, %f11;
	fma.rn.f32 	%f33, %f31, 0fB3A22168, %f32;
	fma.rn.f32 	%f78, %f31, 0fA7C234C5, %f33;
	abs.f32 	%f13, %f11;
	setp.ltu.f32 	%p7, %f13, 0f47CE4780;
	@%p7 bra 	$L__BB1_22;
	setp.neu.f32 	%p8, %f13, 0f7F800000;
	@%p8 bra 	$L__BB1_17;
	mov.f32 	%f36, 0f00000000;
	mul.rn.f32 	%f78, %f11, %f36;
	mov.b32 	%r90, 0;
	bra.uni 	$L__BB1_22;
$L__BB1_17:
	mov.b32 	%r20, %f11;
	mov.b64 	%rd60, 0;
	mov.b32 	%r87, 0;
	mov.u64 	%rd58, __cudart_i2opi_f;
	mov.u64 	%rd59, %rd2;
$L__BB1_18:
	.pragma "nounroll";
	ld.global.nc.u32 	%r40, [%rd58];
	shl.b32 	%r41, %r20, 8;
	or.b32  	%r42, %r41, -2147483648;
	mad.wide.u32 	%rd34, %r40, %r42, %rd60;
	shr.u64 	%rd60, %rd34, 32;
	st.local.u32 	[%rd59], %rd34;
	add.s32 	%r87, %r87, 1;
	add.s64 	%rd59, %rd59, 4;
	add.s64 	%rd58, %rd58, 4;
	setp.ne.s32 	%p9, %r87, 6;
	@%p9 bra 	$L__BB1_18;
	shr.u32 	%r43, %r20, 23;
	st.local.u32 	[%rd2+24], %rd60;
	and.b32  	%r23, %r43, 31;
	and.b32  	%r44, %r43, 224;
	add.s32 	%r45, %r44, -128;
	shr.u32 	%r46, %r45, 5;
	mul.wide.u32 	%rd35, %r46, 4;
	sub.s64 	%rd17, %rd2, %rd35;
	ld.local.u32 	%r88, [%rd17+24];
	ld.local.u32 	%r89, [%rd17+20];
	setp.eq.s32 	%p10, %r23, 0;
	@%p10 bra 	$L__BB1_21;
	shf.l.wrap.b32 	%r88, %r89, %r88, %r23;
	ld.local.u32 	%r47, [%rd17+16];
	shf.l.wrap.b32 	%r89, %r47, %r89, %r23;
$L__BB1_21:
	shr.u32 	%r48, %r88, 30;
	shf.l.wrap.b32 	%r49, %r89, %r88, 2;
	shl.b32 	%r50, %r89, 2;
	shr.u32 	%r51, %r49, 31;
	add.s32 	%r52, %r51, %r48;
	neg.s32 	%r53, %r52;
	setp.lt.s32 	%p11, %r20, 0;
	selp.b32 	%r90, %r53, %r52, %p11;
	xor.b32  	%r54, %r49, %r20;
	shr.s32 	%r55, %r49, 31;
	xor.b32  	%r56, %r55, %r49;
	xor.b32  	%r57, %r55, %r50;
	cvt.u64.u32 	%rd36, %r56;
	shl.b64 	%rd37, %rd36, 32;
	cvt.u64.u32 	%rd38, %r57;
	or.b64  	%rd39, %rd37, %rd38;
	cvt.rn.f64.s64 	%fd1, %rd39;
	mul.f64 	%fd2, %fd1, 0d3BF921FB54442D19;
	cvt.rn.f32.f64 	%f34, %fd2;
	neg.f32 	%f35, %f34;
	setp.lt.s32 	%p12, %r54, 0;
	selp.f32 	%f78, %f35, %f34, %p12;
$L__BB1_22:
	mul.rn.f32 	%f37, %f78, %f78;
	and.b32  	%r59, %r90, 1;
	setp.eq.b32 	%p13, %r59, 1;
	selp.f32 	%f38, 0f3F800000, %f78, %p13;
	fma.rn.f32 	%f39, %f37, %f38, 0f00000000;
	fma.rn.f32 	%f40, %f37, 0f37CBAC00, 0fBAB607ED;
	selp.f32 	%f41, %f40, 0fB94D4153, %p13;
	selp.f32 	%f42, 0f3D2AAABB, 0f3C0885E4, %p13;
	fma.rn.f32 	%f43, %f41, %f37, %f42;
	selp.f32 	%f44, 0fBEFFFFFF, 0fBE2AAAA8, %p13;
	fma.rn.f32 	%f45, %f43, %f37, %f44;
	fma.rn.f32 	%f46, %f45, %f39, %f38;
	and.b32  	%r60, %r90, 2;
	setp.eq.s32 	%p14, %r60, 0;
	mov.f32 	%f47, 0f00000000;
	sub.f32 	%f48, %f47, %f46;
	selp.f32 	%f49, %f46, %f48, %p14;
	mul.f32 	%f50, %f1, %f3;
	mul.f32 	%f51, %f50, %f49;
	sub.f32 	%f79, %f79, %f51;
$L__BB1_23:
	add.s32 	%r82, %r82, 1;
	setp.ne.s32 	%p23, %r82, %r33;
	@%p23 bra 	$L__BB1_3;
$L__BB1_24:
	ld.param.u64 	%rd56, [compute_coupling_forces_kernel_param_9];
	cvta.to.global.u64 	%rd53, %rd56;
	mul.wide.s32 	%rd54, %r1, 4;
	add.s64 	%rd55, %rd53, %rd54;
	st.global.f32 	[%rd55], %f79;
$L__BB1_25:
	ret;

}
	// .globl	evolve_oscillators_kernel
.visible .entry evolve_oscillators_kernel(
	.param .u64 .ptr .align 1 evolve_oscillators_kernel_param_0,
	.param .u64 .ptr .align 1 evolve_oscillators_kernel_param_1,
	.param .u64 .ptr .align 1 evolve_oscillators_kernel_param_2,
	.param .u32 evolve_oscillators_kernel_param_3,
	.param .f32 evolve_oscillators_kernel_param_4,
	.param .f32 evolve_oscillators_kernel_param_5,
	.param .u64 .ptr .align 1 evolve_oscillators_kernel_param_6,
	.param .u64 .ptr .align 1 evolve_oscillators_kernel_param_7
)
{
	.reg .pred 	%p<7>;
	.reg .b32 	%r<6>;
	.reg .b32 	%f<19>;
	.reg .b64 	%rd<15>;
	.reg .b64 	%fd<11>;

	ld.param.u64 	%rd3, [evolve_oscillators_kernel_param_0];
	ld.param.u64 	%rd4, [evolve_oscillators_kernel_param_1];
	ld.param.u64 	%rd5, [evolve_oscillators_kernel_param_2];
	ld.param.u32 	%r2, [evolve_oscillators_kernel_param_3];
	ld.param.f32 	%f12, [evolve_oscillators_kernel_param_4];
	ld.param.u64 	%rd6, [evolve_oscillators_kernel_param_6];
	mov.u32 	%r3, %ctaid.x;
	mov.u32 	%r4, %ntid.x;
	mov.u32 	%r5, %tid.x;
	mad.lo.s32 	%r1, %r3, %r4, %r5;
	setp.ge.s32 	%p1, %r1, %r2;
	@%p1 bra 	$L__BB2_7;
	cvta.to.global.u64 	%rd7, %rd3;
	cvta.to.global.u64 	%rd8, %rd4;
	cvta.to.global.u64 	%rd9, %rd5;
	mul.wide.s32 	%rd10, %r1, 4;
	add.s64 	%rd1, %rd7, %rd10;
	ld.global.f32 	%f1, [%rd1];
	add.s64 	%rd2, %rd8, %rd10;
	ld.global.f32 	%f2, [%rd2];
	add.s64 	%rd11, %rd9, %rd10;
	ld.global.f32 	%f3, [%rd11];
	setp.eq.s64 	%p2, %rd6, 0;
	mov.f32 	%f16, 0f3F800000;
	@%p2 bra 	$L__BB2_3;
	cvta.to.global.u64 	%rd12, %rd6;
	add.s64 	%rd14, %rd12, %rd10;
	ld.global.f32 	%f16, [%rd14];
$L__BB2_3:
	mul.f32 	%f14, %f2, 0fBDCCCCCD;
	fma.rn.f32 	%f15, %f3, %f16, %f14;
	fma.rn.f32 	%f6, %f12, %f15, %f2;
	fma.rn.f32 	%f18, %f12, %f6, %f1;
	cvt.f64.f32 	%fd9, %f18;
	setp.leu.f64 	%p3, %fd9, 0d400921FB54442D18;
	@%p3 bra 	$L__BB2_4;
	bra.uni 	$L__BB2_8;
$L__BB2_4:
	cvt.f64.f32 	%fd10, %f18;
	setp.geu.f64 	%p5, %fd10, 0dC00921FB54442D18;
	@%p5 bra 	$L__BB2_6;
$L__BB2_5:
	add.f64 	%fd8, %fd10, 0d401921FB54442D18;
	cvt.rn.f32.f64 	%f18, %fd8;
	cvt.f64.f32 	%fd10, %f18;
	setp.lt.f64 	%p6, %fd10, 0dC00921FB54442D18;
	@%p6 bra 	$L__BB2_5;
$L__BB2_6:
	st.global.f32 	[%rd1], %f18;
	st.global.f32 	[%rd2], %f6;
$L__BB2_7:
	ret;
$L__BB2_8:
	add.f64 	%fd7, %fd9, 0dC01921FB54442D18;
	cvt.rn.f32.f64 	%f18, %fd7;
	cvt.f64.f32 	%fd9, %f18;
	setp.gt.f64 	%p4, %fd9, 0d400921FB54442D18;
	@%p4 bra 	$L__BB2_8;
	bra.uni 	$L__BB2_4;

}
	// .globl	evolve_oscillators_with_conflicts_kernel
.visible .entry evolve_oscillators_with_conflicts_kernel(
	.param .u64 .ptr .align 1 evolve_oscillators_with_conflicts_kernel_param_0,
	.param .u64 .ptr .align 1 evolve_oscillators_with_conflicts_kernel_param_1,
	.param .u64 .ptr .align 1 evolve_oscillators_with_conflicts_kernel_param_2,
	.param .u64 .ptr .align 1 evolve_oscillators_with_conflicts_kernel_param_3,
	.param .u64 .ptr .align 1 evolve_oscillators_with_conflicts_kernel_param_4,
	.param .u64 .ptr .align 1 evolve_oscillators_with_conflicts_kernel_param_5,
	.param .u64 .ptr .align 1 evolve_oscillators_with_conflicts_kernel_param_6,
	.param .u64 .ptr .align 1 evolve_oscillators_with_conflicts_kernel_param_7,
	.param .u32 evolve_oscillators_with_conflicts_kernel_param_8,
	.param .u32 evolve_oscillators_with_conflicts_kernel_param_9,
	.param .f32 evolve_oscillators_with_conflicts_kernel_param_10,
	.param .f32 evolve_oscillators_with_conflicts_kernel_param_11,
	.param .u64 .ptr .align 1 evolve_oscillators_with_conflicts_kernel_param_12,
	.param .f32 evolve_oscillators_with_conflicts_kernel_param_13,
	.param .u64 .ptr .align 1 evolve_oscillators_with_conflicts_kernel_param_14,
	.param .u64 .ptr .align 1 evolve_oscillators_with_conflicts_kernel_param_15
)
{
	.local .align 4 .b8 	__local_depot3[28];
	.reg .b64 	%SP;
	.reg .b64 	%SPL;
	.reg .pred 	%p<43>;
	.reg .b32 	%r<119>;
	.reg .b32 	%f<143>;
	.reg .b64 	%rd<85>;
	.reg .b64 	%fd<15>;

	mov.u64 	%SPL, __local_depot3;
	ld.param.u64 	%rd28, [evolve_oscillators_with_conflicts_kernel_param_0];
	ld.param.u64 	%rd22, [evolve_oscillators_with_conflicts_kernel_param_1];
	ld.param.u64 	%rd23, [evolve_oscillators_with_conflicts_kernel_param_2];
	ld.param.u64 	%rd29, [evolve_oscillators_with_conflicts_kernel_param_3];
	ld.param.u64 	%rd24, [evolve_oscillators_with_conflicts_kernel_param_4];
	ld.param.u64 	%rd25, [evolve_oscillators_with_conflicts_kernel_param_5];
	ld.param.u64 	%rd30, [evolve_oscillators_with_conflicts_kernel_param_6];
	ld.param.u64 	%rd31, [evolve_oscillators_with_conflicts_kernel_param_7];
	ld.param.u32 	%r41, [evolve_oscillators_with_conflicts_kernel_param_8];
	ld.param.u32 	%r42, [evolve_oscillators_with_conflicts_kernel_param_9];
	ld.param.f32 	%f46, [evolve_oscillators_with_conflicts_kernel_param_11];
	ld.param.u64 	%rd26, [evolve_oscillators_with_conflicts_kernel_param_12];
	ld.param.f32 	%f47, [evolve_oscillators_with_conflicts_kernel_param_13];
	ld.param.u64 	%rd27, [evolve_oscillators_with_conflicts_kernel_param_14];
	cvta.to.global.u64 	%rd1, %rd31;
	cvta.to.global.u64 	%rd2, %rd30;
	cvta.to.global.u64 	%rd3, %rd29;
	cvta.to.global.u64 	%rd4, %rd28;
	add.u64 	%rd5, %SPL, 0;
	mov.u32 	%r43, %ctaid.x;
	mov.u32 	%r44, %ntid.x;
	mov.u32 	%r45, %tid.x;
	mad.lo.s32 	%r1, %r43, %r44, %r45;
	setp.ge.s32 	%p1, %r1, %r42;
	@%p1 bra 	$L__BB3_44;
	cvta.to.global.u64 	%rd33, %rd22;
	cvta.to.global.u64 	%rd34, %rd23;
	mul.wide.s32 	%rd35, %r1, 4;
	add.s64 	%rd6, %rd4, %rd35;
	ld.global.f32 	%f1, [%rd6];
	add.s64 	%rd7, %rd33, %rd35;
	ld.global.f32 	%f2, [%rd7];
	add.s64 	%rd36, %rd34, %rd35;
	ld.global.f32 	%f3, [%rd36];
	setp.eq.s64 	%p2, %rd26, 0;
	mov.f32 	%f128, 0f3F800000;
	@%p2 bra 	$L__BB3_3;
	cvta.to.global.u64 	%rd37, %rd26;
	add.s64 	%rd39, %rd37, %rd35;
	ld.global.f32 	%f128, [%rd39];
$L__BB3_3:
	setp.leu.f32 	%p3, %f47, 0f00000000;
	mov.f32 	%f129, 0f00000000;
	@%p3 bra 	$L__BB3_5;
	div.rn.f32 	%f50, %f46, %f47;
	mul.f32 	%f129, %f50, 0f3DCCCCCD;
$L__BB3_5:
	cvta.to.global.u64 	%rd40, %rd24;
	add.s64 	%rd42, %rd40, %rd35;
	ld.global.u32 	%r46, [%rd42];
	setp.lt.s32 	%p4, %r46, 1;
	mov.f32 	%f131, 0f00000000;
	@%p4 bra 	$L__BB3_22;
	setp.eq.s64 	%p5, %rd25, 0;
	mov.f32 	%f130, 0f41200000;
	@%p5 bra 	$L__BB3_8;
	cvta.to.global.u64 	%rd43, %rd25;
	add.s64 	%rd45, %rd43, %rd35;
	ld.global.f32 	%f53, [%rd45];
	mul.f32 	%f130, %f53, 0f41200000;
$L__BB3_8:
	fma.rn.f32 	%f55, %f46, 0fBBBB989D, 0f3F000000;
	cvt.sat.f32.f32 	%f56, %f55;
	mov.f32 	%f57, 0f4B400001;
	mov.f32 	%f58, 0f437C0000;
	fma.rm.f32 	%f59, %f56, %f58, %f57;
	add.f32 	%f60, %f59, 0fCB40007F;
	neg.f32 	%f61, %f60;
	fma.rn.f32 	%f62, %f46, 0fBFB8AA3B, %f61;
	fma.rn.f32 	%f63, %f46, 0fB2A57060, %f62;
	mov.b32 	%r47, %f59;
	shl.b32 	%r48, %r47, 23;
	mov.b32 	%f64, %r48;
	ex2.approx.ftz.f32 	%f65, %f63;
	fma.rn.f32 	%f66, %f65, %f64, 0f3F800000;
	mul.f32 	%f10, %f130, %f66;
	add.s64 	%rd47, %rd3, %rd35;
	ld.global.u32 	%r2, [%rd47];
	setp.lt.s32 	%p6, %r41, 1;
	@%p6 bra 	$L__BB3_22;
	mov.f32 	%f131, 0f00000000;
	mov.b32 	%r106, 0;
	mov.u64 	%rd55, __cudart_i2opi_f;
$L__BB3_10:
	mul.wide.u32 	%rd48, %r106, 4;
	add.s64 	%rd49, %rd2, %rd48;
	ld.global.u32 	%r50, [%rd49];
	add.s64 	%rd50, %rd1, %rd48;
	ld.global.u32 	%r51, [%rd50];
	setp.eq.s32 	%p7, %r50, %r1;
	setp.eq.s32 	%p8, %r51, %r1;
	selp.b32 	%r52, %r50, -1, %p8;
	selp.b32 	%r4, %r51, %r52, %p7;
	setp.lt.s32 	%p9, %r4, 0;
	@%p9 bra 	$L__BB3_21;
	mul.wide.u32 	%rd51, %r4, 4;
	add.s64 	%rd52, %rd3, %rd51;
	ld.global.u32 	%r53, [%rd52];
	setp.ne.s32 	%p10, %r53, %r2;
	@%p10 bra 	$L__BB3_21;
	add.s64 	%rd54, %rd4, %rd51;
	ld.global.f32 	%f68, [%rd54];
	sub.f32 	%f12, %f68, %f1;
	mul.f32 	%f69, %f12, 0f3F22F983;
	cvt.rni.s32.f32 	%r110, %f69;
	cvt.rn.f32.s32 	%f70, %r110;
	fma.rn.f32 	%f71, %f70, 0fBFC90FDA, %f12;
	fma.rn.f32 	%f72, %f70, 0fB3A22168, %f71;
	fma.rn.f32 	%f132, %f70, 0fA7C234C5, %f72;
	abs.f32 	%f14, %f12;
	setp.ltu.f32 	%p11, %f14, 0f47CE4780;
	@%p11 bra 	$L__BB3_20;
	setp.neu.f32 	%p12, %f14, 0f7F800000;
	@%p12 bra 	$L__BB3_15;
	mov.f32 	%f75, 0f00000000;
	mul.rn.f32 	%f132, %f12, %f75;
	mov.b32 	%r110, 0;
	bra.uni 	$L__BB3_20;
$L__BB3_15:
	mov.b32 	%r6, %f12;
	mov.b64 	%rd81, 0;
	mov.b32 	%r107, 0;
	mov.u64 	%rd79, %rd55;
	mov.u64 	%rd80, %rd5;
$L__BB3_16:
	.pragma "nounroll";
	ld.global.nc.u32 	%r55, [%rd79];
	shl.b32 	%r56, %r6, 8;
	or.b32  	%r57, %r56, -2147483648;
	mad.wide.u32 	%rd57, %r55, %r57, %rd81;
	shr.u64 	%rd81, %rd57, 32;
	st.local.u32 	[%rd80], %rd57;
	add.s32 	%r107, %r107, 1;
	add.s64 	%rd80, %rd80, 4;
	add.s64 	%rd79, %rd79, 4;
	setp.ne.s32 	%p13, %r107, 6;
	@%p13 bra 	$L__BB3_16;
	shr.u32 	%r58, %r6, 23;
	st.local.u32 	[%rd5+24], %rd81;
	and.b32  	%r9, %r58, 31;
	and.b32  	%r59, %r58, 224;
	add.s32 	%r60, %r59, -128;
	shr.u32 	%r61, %r60, 5;
	mul.wide.u32 	%rd58, %r61, 4;
	sub.s64 	%rd14, %rd5, %rd58;
	ld.local.u32 	%r108, [%rd14+24];
	ld.local.u32 	%r109, [%rd14+20];
	setp.eq.s32 	%p14, %r9, 0;
	@%p14 bra 	$L__BB3_19;
	shf.l.wrap.b32 	%r108, %r109, %r108, %r9;
	ld.local.u32 	%r62, [%rd14+16];
	shf.l.wrap.b32 	%r109, %r62, %r109, %r9;
$L__BB3_19:
	shr.u32 	%r63, %r108, 30;
	shf.l.wrap.b32 	%r64, %r109, %r108, 2;
	shl.b32 	%r65, %r109, 2;
	shr.u32 	%r66, %r64, 31;
	add.s32 	%r67, %r66, %r63;
	neg.s32 	%r68, %r67;
	setp.lt.s32 	%p15, %r6, 0;
	selp.b32 	%r110, %r68, %r67, %p15;
	xor.b32  	%r69, %r64, %r6;
	shr.s32 	%r70, %r64, 31;
	xor.b32  	%r71, %r70, %r64;
	xor.b32  	%r72, %r70, %r65;
	cvt.u64.u32 	%rd59, %r71;
	shl.b64 	%rd60, %rd59, 32;
	cvt.u64.u32 	%rd61, %r72;
	or.b64  	%rd62, %rd60, %rd61;
	cvt.rn.f64.s64 	%fd7, %rd62;
	mul.f64 	%fd8, %fd7, 0d3BF921FB54442D19;
	cvt.rn.f32.f64 	%f73, %fd8;
	neg.f32 	%f74, %f73;
	setp.lt.s32 	%p16, %r69, 0;
	selp.f32 	%f132, %f74, %f73, %p16;
$L__BB3_20:
	mul.rn.f32 	%f76, %f132, %f132;
	and.b32  	%r74, %r110, 1;
	setp.eq.b32 	%p17, %r74, 1;
	selp.f32 	%f77, 0f3F800000, %f132, %p17;
	fma.rn.f32 	%f78, %f76, %f77, 0f00000000;
	fma.rn.f32 	%f79, %f76, 0f37CBAC00, 0fBAB607ED;
	selp.f32 	%f80, %f79, 0fB94D4153, %p17;
	selp.f32 	%f81, 0f3D2AAABB, 0f3C0885E4, %p17;
	fma.rn.f32 	%f82, %f80, %f76, %f81;
	selp.f32 	%f83, 0fBEFFFFFF, 0fBE2AAAA8, %p17;
	fma.rn.f32 	%f84, %f82, %f76, %f83;
	fma.rn.f32 	%f85, %f84, %f78, %f77;
	and.b32  	%r75, %r110, 2;
	setp.eq.s32 	%p18, %r75, 0;
	mov.f32 	%f86, 0f00000000;
	sub.f32 	%f87, %f86, %f85;
	selp.f32 	%f88, %f85, %f87, %p18;
	fma.rn.f32 	%f131, %f10, %f88, %f131;
$L__BB3_21:
	add.s32 	%r106, %r106, 1;
	setp.ne.s32 	%p19, %r106, %r41;
	@%p19 bra 	$L__BB3_10;
$L__BB3_22:
	min.f32 	%f21, %f131, 0f42C80000;
	setp.eq.s64 	%p20, %rd27, 0;
	mov.f32 	%f135, 0f3F800000;
	@%p20 bra 	$L__BB3_24;
	cvta.to.global.u64 	%rd63, %rd27;
	mul.wide.s32 	%rd64, %r1, 4;
	add.s64 	%rd65, %rd63, %rd64;
	ld.global.f32 	%f135, [%rd65];
$L__BB3_24:
	mul.f32 	%f24, %f3, %f135;
	max.f32 	%f91, %f21, 0fC2C80000;
	mul.f32 	%f25, %f91, %f135;
	setp.leu.f32 	%p21, %f46, 0f00000000;
	mov.f32 	%f140, 0f00000000;
	@%p21 bra 	$L__BB3_40;
	setp.lt.s32 	%p22, %r41, 1;
	mov.b32 	%r113, 0;
	mov.f32 	%f137, 0f00000000;
	@%p22 bra 	$L__BB3_30;
	mov.f32 	%f137, 0f00000000;
	mov.b32 	%r111, 0;
	mov.u32 	%r113, %r111;
$L__BB3_27:
	mul.wide.u32 	%rd66, %r111, 4;
	add.s64 	%rd67, %rd2, %rd66;
	ld.global.u32 	%r21, [%rd67];
	add.s64 	%rd68, %rd1, %rd66;
	ld.global.u32 	%r78, [%rd68];
	setp.ne.s32 	%p23, %r21, %r1;
	setp.ne.s32 	%p24, %r78, %r1;
	and.pred  	%p25, %p23, %p24;
	@%p25 bra 	$L__BB3_29;
	setp.eq.s32 	%p26, %r21, %r1;
	selp.b32 	%r79, %r78, %r21, %p26;
	mul.wide.s32 	%rd69, %r79, 4;
	add.s64 	%rd70, %rd4, %rd69;
	ld.global.f32 	%f94, [%rd70];
	add.f32 	%f137, %f137, %f94;
	add.s32 	%r113, %r113, 1;
$L__BB3_29:
	add.s32 	%r111, %r111, 1;
	setp.lt.s32 	%p27, %r111, %r41;
	setp.lt.s32 	%p28, %r113, 20;
	and.pred  	%p29, %p27, %p28;
	@%p29 bra 	$L__BB3_27;
$L__BB3_30:
	setp.lt.s32 	%p30, %r113, 1;
	mov.f32 	%f140, 0f00000000;
	@%p30 bra 	$L__BB3_40;
	cvt.rn.f32.u32 	%f96, %r113;
	div.rn.f32 	%f97, %f137, %f96;
	sub.f32 	%f30, %f1, %f97;
	div.rn.f32 	%f31, %f46, %f47;
	mul.f32 	%f98, %f30, 0f3F22F983;
	cvt.rni.s32.f32 	%r118, %f98;
	cvt.rn.f32.s32 	%f99, %r118;
	fma.rn.f32 	%f100, %f99, 0fBFC90FDA, %f30;
	fma.rn.f32 	%f101, %f99, 0fB3A22168, %f100;
	fma.rn.f32 	%f139, %f99, 0fA7C234C5, %f101;
	abs.f32 	%f33, %f30;
	setp.ltu.f32 	%p31, %f33, 0f47CE4780;
	@%p31 bra 	$L__BB3_39;
	setp.neu.f32 	%p32, %f33, 0f7F800000;
	@%p32 bra 	$L__BB3_34;
	mov.f32 	%f104, 0f00000000;
	mul.rn.f32 	%f139, %f30, %f104;
	mov.b32 	%r118, 0;
	bra.uni 	$L__BB3_39;
$L__BB3_34:
	mov.b32 	%r28, %f30;
	shl.b32 	%r81, %r28, 8;
	or.b32  	%r29, %r81, -2147483648;
	mov.b64 	%rd84, 0;
	mov.b32 	%r115, 0;
	mov.u64 	%rd82, __cudart_i2opi_f;
	mov.u64 	%rd83, %rd5;
$L__BB3_35:
	.pragma "nounroll";
	ld.global.nc.u32 	%r82, [%rd82];
	mad.wide.u32 	%rd73, %r82, %r29, %rd84;
	shr.u64 	%rd84, %rd73, 32;
	st.local.u32 	[%rd83], %rd73;
	add.s32 	%r115, %r115, 1;
	add.s64 	%rd83, %rd83, 4;
	add.s64 	%rd82, %rd82, 4;
	setp.ne.s32 	%p33, %r115, 6;
	@%p33 bra 	$L__BB3_35;
	shr.u32 	%r83, %r28, 23;
	st.local.u32 	[%rd5+24], %rd84;
	and.b32  	%r32, %r83, 31;
	and.b32  	%r84, %r83, 224;
	add.s32 	%r85, %r84, -128;
	shr.u32 	%r86, %r85, 5;
	mul.wide.u32 	%rd74, %r86, 4;
	sub.s64 	%rd21, %rd5, %rd74;
	ld.local.u32 	%r116, [%rd21+24];
	ld.local.u32 	%r117, [%rd21+20];
	setp.eq.s32 	%p34, %r32, 0;
	@%p34 bra 	$L__BB3_38;
	shf.l.wrap.b32 	%r116, %r117, %r116, %r32;
	ld.local.u32 	%r87, [%rd21+16];
	shf.l.wrap.b32 	%r117, %r87, %r117, %r32;
$L__BB3_38:
	shr.u32 	%r88, %r116, 30;
	shf.l.wrap.b32 	%r89, %r117, %r116, 2;
	shl.b32 	%r90, %r117, 2;
	shr.u32 	%r91, %r89, 31;
	add.s32 	%r92, %r91, %r88;
	neg.s32 	%r93, %r92;
	setp.lt.s32 	%p35, %r28, 0;
	selp.b32 	%r118, %r93, %r92, %p35;
	xor.b32  	%r94, %r89, %r28;
	shr.s32 	%r95, %r89, 31;
	xor.b32  	%r96, %r95, %r89;
	xor.b32  	%r97, %r95, %r90;
	cvt.u64.u32 	%rd75, %r96;
	shl.b64 	%rd76, %rd75, 32;
	cvt.u64.u32 	%rd77, %r97;
	or.b64  	%rd78, %rd76, %rd77;
	cvt.rn.f64.s64 	%fd9, %rd78;
	mul.f64 	%fd10, %fd9, 0d3BF921FB54442D19;
	cvt.rn.f32.f64 	%f102, %fd10;
	neg.f32 	%f103, %f102;
	setp.lt.s32 	%p36, %r94, 0;
	selp.f32 	%f139, %f103, %f102, %p36;
$L__BB3_39:
	mul.rn.f32 	%f105, %f139, %f139;
	and.b32  	%r99, %r118, 1;
	setp.eq.b32 	%p37, %r99, 1;
	selp.f32 	%f106, 0f3F800000, %f139, %p37;
	fma.rn.f32 	%f107, %f105, %f106, 0f00000000;
	fma.rn.f32 	%f108, %f105, 0f37CBAC00, 0fBAB607ED;
	selp.f32 	%f109, %f108, 0fB94D4153, %p37;
	selp.f32 	%f110, 0f3D2AAABB, 0f3C0885E4, %p37;
	fma.rn.f32 	%f111, %f109, %f105, %f110;
	selp.f32 	%f112, 0fBEFFFFFF, 0fBE2AAAA8, %p37;
	fma.rn.f32 	%f113, %f111, %f105, %f112;
	fma.rn.f32 	%f114, %f113, %f107, %f106;
	and.b32  	%r100, %r118, 2;
	setp.eq.s32 	%p38, %r100, 0;
	mov.f32 	%f115, 0f00000000;
	sub.f32 	%f116, %f115, %f114;
	selp.f32 	%f117, %f114, %f116, %p38;
	mul.f32 	%f118, %f31, 0fC0A00000;
	mul.f32 	%f140, %f118, %f117;
$L__BB3_40:
	ld.param.f32 	%f127, [evolve_oscillators_with_conflicts_kernel_param_10];
	add.f32 	%f119, %f24, %f25;
	add.f32 	%f120, %f128, %f119;
	mad.lo.s32 	%r101, %r1, 214013, 2531011;
	mul.hi.u32 	%r102, %r101, 274877907;
	shr.u32 	%r103, %r102, 6;
	mul.lo.s32 	%r104, %r103, 1000;
	sub.s32 	%r105, %r101, %r104;
	cvt.rn.f32.u32 	%f121, %r105;
	div.rn.f32 	%f122, %f121, 0f43FA0000;
	add.f32 	%f123, %f122, 0fBF800000;
	fma.rn.f32 	%f124, %f123, %f129, %f120;
	add.f32 	%f125, %f124, %f140;
	fma.rn.f32 	%f126, %f2, 0fBDCCCCCD, %f125;
	fma.rn.f32 	%f39, %f127, %f126, %f2;
	fma.rn.f32 	%f142, %f127, %f39, %f1;
	cvt.f64.f32 	%fd13, %f142;
	setp.leu.f64 	%p39, %fd13, 0d400921FB54442D18;
	@%p39 bra 	$L__BB3_41;
	bra.uni 	$L__BB3_45;
$L__BB3_41:
	cvt.f64.f32 	%fd14, %f142;
	setp.geu.f64 	%p41, %fd14, 0dC00921FB54442D18;
	@%p41 bra 	$L__BB3_43;
$L__BB3_42:
	add.f64 	%fd12, %fd14, 0d401921FB54442D18;
	cvt.rn.f32.f64 	%f142, %fd12;
	cvt.f64.f32 	%fd14, %f142;
	setp.lt.f64 	%p42, %fd14, 0dC00921FB54442D18;
	@%p42 bra 	$L__BB3_42;
$L__BB3_43:
	st.global.f32 	[%rd6], %f142;
	st.global.f32 	[%rd7], %f39;
$L__BB3_44:
	ret;
$L__BB3_45:
	add.f64 	%fd11, %fd13, 0dC01921FB54442D18;
	cvt.rn.f32.f64 	%f142, %fd11;
	cvt.f64.f32 	%fd13, %f142;
	setp.gt.f64 	%p40, %fd13, 0d400921FB54442D18;
	@%p40 bra 	$L__BB3_45;
	bra.uni 	$L__BB3_41;

}
	// .globl	compute_energy_kernel
.visible .entry compute_energy_kernel(
	.param .u64 .ptr .align 1 compute_energy_kernel_param_0,
	.param .u64 .ptr .align 1 compute_energy_kernel_param_1,
	.param .u64 .ptr .align 1 compute_energy_kernel_param_2,
	.param .u64 .ptr .align 1 compute_energy_kernel_param_3,
	.param .u32 compute_energy_kernel_param_4,
	.param .u32 compute_energy_kernel_param_5,
	.param .u64 .ptr .align 1 compute_energy_kernel_param_6
)
{
	.local .align 4 .b8 	__local_depot4[28];
	.reg .b64 	%SP;
	.reg .b64 	%SPL;
	.reg .pred 	%p<14>;
	.reg .b32 	%r<57>;
	.reg .b32 	%f<38>;
	.reg .b64 	%rd<39>;
	.reg .b64 	%fd<3>;
	// demoted variable
	.shared .align 4 .b8 _ZZ21compute_energy_kernelE13shared_energy[1024];
	mov.u64 	%SPL, __local_depot4;
	ld.param.u64 	%rd9, [compute_energy_kernel_param_0];
	ld.param.u64 	%rd10, [compute_energy_kernel_param_1];
	ld.param.u64 	%rd11, [compute_energy_kernel_param_2];
	ld.param.u64 	%rd12, [compute_energy_kernel_param_3];
	ld.param.u32 	%r21, [compute_energy_kernel_param_4];
	ld.param.u64 	%rd13, [compute_energy_kernel_param_6];
	add.u64 	%rd1, %SPL, 0;
	mov.u32 	%r1, %tid.x;
	mov.u32 	%r22, %ctaid.x;
	mov.u32 	%r56, %ntid.x;
	mad.lo.s32 	%r3, %r22, %r56, %r1;
	shl.b32 	%r23, %r1, 2;
	mov.u32 	%r24, _ZZ21compute_energy_kernelE13shared_energy;
	add.s32 	%r4, %r24, %r23;
	mov.b32 	%r25, 0;
	st.shared.u32 	[%r4], %r25;
	setp.ge.s32 	%p1, %r3, %r21;
	@%p1 bra 	$L__BB4_10;
	cvta.to.global.u64 	%rd15, %rd10;
	cvta.to.global.u64 	%rd16, %rd11;
	cvta.to.global.u64 	%rd17, %rd12;
	cvta.to.global.u64 	%rd18, %rd9;
	mul.wide.s32 	%rd19, %r3, 4;
	add.s64 	%rd20, %rd15, %rd19;
	ld.global.u32 	%r26, [%rd20];
	add.s64 	%rd21, %rd16, %rd19;
	ld.global.u32 	%r27, [%rd21];
	add.s64 	%rd22, %rd17, %rd19;
	ld.global.f32 	%f1, [%rd22];
	mul.wide.u32 	%rd23, %r26, 4;
	add.s64 	%rd24, %rd18, %rd23;
	ld.global.f32 	%f8, [%rd24];
	mul.wide.u32 	%rd25, %r27, 4;
	add.s64 	%rd26, %rd18, %rd25;
	ld.global.f32 	%f9, [%rd26];
	sub.f32 	%f2, %f8, %f9;
	mul.f32 	%f10, %f2, 0f3F22F983;
	cvt.rni.s32.f32 	%r55, %f10;
	cvt.rn.f32.s32 	%f11, %r55;
	fma.rn.f32 	%f12, %f11, 0fBFC90FDA, %f2;
	fma.rn.f32 	%f13, %f11, 0fB3A22168, %f12;
	fma.rn.f32 	%f37, %f11, 0fA7C234C5, %f13;
	abs.f32 	%f4, %f2;
	setp.ltu.f32 	%p2, %f4, 0f47CE4780;
	@%p2 bra 	$L__BB4_9;
	setp.neu.f32 	%p3, %f4, 0f7F800000;
	@%p3 bra 	$L__BB4_4;
	mov.f32 	%f16, 0f00000000;
	mul.rn.f32 	%f37, %f2, %f16;
	mov.b32 	%r55, 0;
	bra.uni 	$L__BB4_9;
$L__BB4_4:
	mov.b32 	%r6, %f2;
	shl.b32 	%r29, %r6, 8;
	or.b32  	%r7, %r29, -2147483648;
	mov.b64 	%rd38, 0;
	mov.b32 	%r52, 0;
	mov.u64 	%rd36, __cudart_i2opi_f;
	mov.u64 	%rd37, %rd1;
$L__BB4_5:
	.pragma "nounroll";
	ld.global.nc.u32 	%r30, [%rd36];
	mad.wide.u32 	%rd29, %r30, %r7, %rd38;
	shr.u64 	%rd38, %rd29, 32;
	st.local.u32 	[%rd37], %rd29;
	add.s32 	%r52, %r52, 1;
	add.s64 	%rd37, %rd37, 4;
	add.s64 	%rd36, %rd36, 4;
	setp.ne.s32 	%p4, %r52, 6;
	@%p4 bra 	$L__BB4_5;
	shr.u32 	%r31, %r6, 23;
	st.local.u32 	[%rd1+24], %rd38;
	and.b32  	%r10, %r31, 31;
	and.b32  	%r32, %r31, 224;
	add.s32 	%r33, %r32, -128;
	shr.u32 	%r34, %r33, 5;
	mul.wide.u32 	%rd30, %r34, 4;
	sub.s64 	%rd8, %rd1, %rd30;
	ld.local.u32 	%r53, [%rd8+24];
	ld.local.u32 	%r54, [%rd8+20];
	setp.eq.s32 	%p5, %r10, 0;
	@%p5 bra 	$L__BB4_8;
	shf.l.wrap.b32 	%r53, %r54, %r53, %r10;
	ld.local.u32 	%r35, [%rd8+16];
	shf.l.wrap.b32 	%r54, %r35, %r54, %r10;
$L__BB4_8:
	shr.u32 	%r36, %r53, 30;
	shf.l.wrap.b32 	%r37, %r54, %r53, 2;
	shl.b32 	%r38, %r54, 2;
	shr.u32 	%r39, %r37, 31;
	add.s32 	%r40, %r39, %r36;
	neg.s32 	%r41, %r40;
	setp.lt.s32 	%p6, %r6, 0;
	selp.b32 	%r55, %r41, %r40, %p6;
	xor.b32  	%r42, %r37, %r6;
	shr.s32 	%r43, %r37, 31;
	xor.b32  	%r44, %r43, %r37;
	xor.b32  	%r45, %r43, %r38;
	cvt.u64.u32 	%rd31, %r44;
	shl.b64 	%rd32, %rd31, 32;
	cvt.u64.u32 	%rd33, %r45;
	or.b64  	%rd34, %rd32, %rd33;
	cvt.rn.f64.s64 	%fd1, %rd34;
	mul.f64 	%fd2, %fd1, 0d3BF921FB54442D19;
	cvt.rn.f32.f64 	%f14, %fd2;
	neg.f32 	%f15, %f14;
	setp.lt.s32 	%p7, %r42, 0;
	selp.f32 	%f37, %f15, %f14, %p7;
$L__BB4_9:
	add.s32 	%r47, %r55, 1;
	mul.rn.f32 	%f17, %f37, %f37;
	and.b32  	%r48, %r55, 1;
	setp.eq.b32 	%p8, %r48, 1;
	selp.f32 	%f18, %f37, 0f3F800000, %p8;
	fma.rn.f32 	%f19, %f17, %f18, 0f00000000;
	fma.rn.f32 	%f20, %f17, 0f37CBAC00, 0fBAB607ED;
	selp.f32 	%f21, 0fB94D4153, %f20, %p8;
	selp.f32 	%f22, 0f3C0885E4, 0f3D2AAABB, %p8;
	fma.rn.f32 	%f23, %f21, %f17, %f22;
	selp.f32 	%f24, 0fBE2AAAA8, 0fBEFFFFFF, %p8;
	fma.rn.f32 	%f25, %f23, %f17, %f24;
	fma.rn.f32 	%f26, %f25, %f19, %f18;
	and.b32  	%r49, %r47, 2;
	setp.eq.s32 	%p9, %r49, 0;
	mov.f32 	%f27, 0f00000000;
	sub.f32 	%f28, %f27, %f26;
	selp.f32 	%f29, %f26, %f28, %p9;
	neg.f32 	%f30, %f1;
	mul.f32 	%f31, %f29, %f30;
	st.shared.f32 	[%r4], %f31;
$L__BB4_10:
	bar.sync 	0;
	setp.lt.u32 	%p10, %r56, 2;
	@%p10 bra 	$L__BB4_14;
$L__BB4_11:
	shr.u32 	%r20, %r56, 1;
	setp.ge.u32 	%p11, %r1, %r20;
	@%p11 bra 	$L__BB4_13;
	shl.b32 	%r50, %r20, 2;
	add.s32 	%r51, %r4, %r50;
	ld.shared.f32 	%f32, [%r51];
	ld.shared.f32 	%f33, [%r4];
	add.f32 	%f34, %f32, %f33;
	st.shared.f32 	[%r4], %f34;
$L__BB4_13:
	bar.sync 	0;
	setp.gt.u32 	%p12, %r56, 3;
	mov.u32 	%r56, %r20;
	@%p12 bra 	$L__BB4_11;
$L__BB4_14:
	setp.ne.s32 	%p13, %r1, 0;
	@%p13 bra 	$L__BB4_16;
	ld.shared.f32 	%f35, [_ZZ21compute_energy_kernelE13shared_energy];
	cvta.to.global.u64 	%rd35, %rd13;
	atom.global.add.f32 	%f36, [%rd35], %f35;
$L__BB4_16:
	ret;

}
	// .globl	compute_entropy_kernel
.visible .entry compute_entropy_kernel(
	.param .u64 .ptr .align 1 compute_entropy_kernel_param_0,
	.param .u64 .ptr .align 1 compute_entropy_kernel_param_1,
	.param .u64 .ptr .align 1 compute_entropy_kernel_param_2,
	.param .u32 compute_entropy_kernel_param_3,
	.param .f64 compute_entropy_kernel_param_4
)
{
	.reg .pred 	%p<10>;
	.reg .b32 	%r<42>;
	.reg .b64 	%rd<11>;
	.reg .b64 	%fd<60>;
	// demoted variable
	.shared .align 8 .b8 _ZZ22compute_entropy_kernelE14shared_entropy[2048];
	ld.param.u64 	%rd1, [compute_entropy_kernel_param_0];
	ld.param.u64 	%rd2, [compute_entropy_kernel_param_1];
	ld.param.u64 	%rd3, [compute_entropy_kernel_param_2];
	ld.param.u32 	%r17, [compute_entropy_kernel_param_3];
	ld.param.f64 	%fd10, [compute_entropy_kernel_param_4];
	mov.u32 	%r1, %tid.x;
	mov.u32 	%r18, %ctaid.x;
	mov.u32 	%r41, %ntid.x;
	mad.lo.s32 	%r3, %r18, %r41, %r1;
	shl.b32 	%r19, %r1, 3;
	mov.u32 	%r20, _ZZ22compute_entropy_kernelE14shared_entropy;
	add.s32 	%r4, %r20, %r19;
	mov.b64 	%rd4, 0;
	st.shared.u64 	[%r4], %rd4;
	setp.ge.s32 	%p1, %r3, %r17;
	@%p1 bra 	$L__BB5_9;
	cvta.to.global.u64 	%rd5, %rd1;
	cvta.to.global.u64 	%rd6, %rd2;
	mul.wide.s32 	%rd7, %r3, 8;
	add.s64 	%rd8, %rd5, %rd7;
	ld.global.f64 	%fd11, [%rd8];
	add.s64 	%rd9, %rd6, %rd7;
	ld.global.f64 	%fd12, [%rd9];
	mul.f64 	%fd13, %fd12, %fd12;
	fma.rn.f64 	%fd14, %fd11, %fd11, %fd13;
	add.f64 	%fd15, %fd10, %fd14;
	sqrt.rn.f64 	%fd16, %fd15;
	add.f64 	%fd57, %fd16, 0d3FF0000000000000;
	{
	.reg .b32 %temp; 
	mov.b64 	{%temp, %r37}, %fd57;
	}
	{
	.reg .b32 %temp; 
	mov.b64 	{%r38, %temp}, %fd57;
	}
	setp.gt.s32 	%p2, %r37, 1048575;
	mov.b32 	%r39, -1023;
	@%p2 bra 	$L__BB5_3;
	mul.f64 	%fd57, %fd57, 0d4350000000000000;
	{
	.reg .b32 %temp; 
	mov.b64 	{%temp, %r37}, %fd57;
	}
	{
	.reg .b32 %temp; 
	mov.b64 	{%r38, %temp}, %fd57;
	}
	mov.b32 	%r39, -1077;
$L__BB5_3:
	add.s32 	%r23, %r37, -1;
	setp.gt.u32 	%p3, %r23, 2146435070;
	@%p3 bra 	$L__BB5_7;
	shr.u32 	%r26, %r37, 20;
	add.s32 	%r40, %r39, %r26;
	and.b32  	%r27, %r37, 1048575;
	or.b32  	%r28, %r27, 1072693248;
	mov.b64 	%fd58, {%r38, %r28};
	setp.lt.u32 	%p5, %r28, 1073127583;
	@%p5 bra 	$L__BB5_6;
	{
	.reg .b32 %temp; 
	mov.b64 	{%r29, %temp}, %fd58;
	}
	{
	.reg .b32 %temp; 
	mov.b64 	{%temp, %r30}, %fd58;
	}
	add.s32 	%r31, %r30, -1048576;
	mov.b64 	%fd58, {%r29, %r31};
	add.s32 	%r40, %r40, 1;
$L__BB5_6:
	add.f64 	%fd18, %fd58, 0dBFF0000000000000;
	add.f64 	%fd19, %fd58, 0d3FF0000000000000;
	rcp.approx.ftz.f64 	%fd20, %fd19;
	neg.f64 	%fd21, %fd19;
	fma.rn.f64 	%fd22, %fd21, %fd20, 0d3FF0000000000000;
	fma.rn.f64 	%fd23, %fd22, %fd22, %fd22;
	fma.rn.f64 	%fd24, %fd23, %fd20, %fd20;
	mul.f64 	%fd25, %fd18, %fd24;
	fma.rn.f64 	%fd26, %fd18, %fd24, %fd25;
	mul.f64 	%fd27, %fd26, %fd26;
	fma.rn.f64 	%fd28, %fd27, 0d3EB1380B3AE80F1E, 0d3ED0EE258B7A8B04;
	fma.rn.f64 	%fd29, %fd28, %fd27, 0d3EF3B2669F02676F;
	fma.rn.f64 	%fd30, %fd29, %fd27, 0d3F1745CBA9AB0956;
	fma.rn.f64 	%fd31, %fd30, %fd27, 0d3F3C71C72D1B5154;
	fma.rn.f64 	%fd32, %fd31, %fd27, 0d3F624924923BE72D;
	fma.rn.f64 	%fd33, %fd32, %fd27, 0d3F8999999999A3C4;
	fma.rn.f64 	%fd34, %fd33, %fd27, 0d3FB5555555555554;
	sub.f64 	%fd35, %fd18, %fd26;
	add.f64 	%fd36, %fd35, %fd35;
	neg.f64 	%fd37, %fd26;
	fma.rn.f64 	%fd38, %fd37, %fd18, %fd36;
	mul.f64 	%fd39, %fd24, %fd38;
	mul.f64 	%fd40, %fd27, %fd34;
	fma.rn.f64 	%fd41, %fd40, %fd26, %fd39;
	xor.b32  	%r32, %r40, -2147483648;
	mov.b32 	%r33, 1127219200;
	mov.b64 	%fd42, {%r32, %r33};
	mov.b32 	%r34, -2147483648;
	mov.b64 	%fd43, {%r34, %r33};
	sub.f64 	%fd44, %fd42, %fd43;
	fma.rn.f64 	%fd45, %fd44, 0d3FE62E42FEFA39EF, %fd26;
	fma.rn.f64 	%fd46, %fd44, 0dBFE62E42FEFA39EF, %fd45;
	sub.f64 	%fd47, %fd46, %fd26;
	sub.f64 	%fd48, %fd41, %fd47;
	fma.rn.f64 	%fd49, %fd44, 0d3C7ABC9E3B39803F, %fd48;
	add.f64 	%fd59, %fd45, %fd49;
	bra.uni 	$L__BB5_8;
$L__BB5_7:
	fma.rn.f64 	%fd17, %fd57, 0d7FF0000000000000, 0d7FF0000000000000;
	{
	.reg .b32 %temp; 
	mov.b64 	{%temp, %r24}, %fd57;
	}
	and.b32  	%r25, %r24, 2147483647;
	setp.eq.s32 	%p4, %r25, 0;
	selp.f64 	%fd59, 0dFFF0000000000000, %fd17, %p4;
$L__BB5_8:
	mul.f64 	%fd50, %fd10, %fd59;
	abs.f64 	%fd51, %fd50;
	st.shared.f64 	[%r4], %fd51;
$L__BB5_9:
	bar.sync 	0;
	setp.lt.u32 	%p6, %r41, 2;
	@%p6 bra 	$L__BB5_13;
$L__BB5_10:
	shr.u32 	%r16, %r41, 1;
	setp.ge.u32 	%p7, %r1, %r16;
	@%p7 bra 	$L__BB5_12;
	shl.b32 	%r35, %r16, 3;
	add.s32 	%r36, %r4, %r35;
	ld.shared.f64 	%fd52, [%r36];
	ld.shared.f64 	%fd53, [%r4];
	add.f64 	%fd54, %fd52, %fd53;
	st.shared.f64 	[%r4], %fd54;
$L__BB5_12:
	bar.sync 	0;
	setp.gt.u32 	%p8, %r41, 3;
	mov.u32 	%r41, %r16;
	@%p8 bra 	$L__BB5_10;
$L__BB5_13:
	setp.ne.s32 	%p9, %r1, 0;
	@%p9 bra 	$L__BB5_15;
	ld.shared.f64 	%fd55, [_ZZ22compute_entropy_kernelE14shared_entropy];
	cvta.to.global.u64 	%rd10, %rd3;
	atom.global.add.f64 	%fd56, [%rd10], %fd55;
$L__BB5_15:
	ret;

}
	// .globl	compute_order_parameter_kernel
.visible .entry compute_order_parameter_kernel(
	.param .u64 .ptr .align 1 compute_order_parameter_kernel_param_0,
	.param .u64 .ptr .align 1 compute_order_parameter_kernel_param_1,
	.param .u64 .ptr .align 1 compute_order_parameter_kernel_param_2,
	.param .u32 compute_order_parameter_kernel_param_3
)
{
	.reg .pred 	%p<14>;
	.reg .b32 	%r<38>;
	.reg .b64 	%rd<18>;
	.reg .b64 	%fd<77>;
	// demoted variable
	.shared .align 8 .b8 _ZZ30compute_order_parameter_kernelE11shared_real[2048];
	// demoted variable
	.shared .align 8 .b8 _ZZ30compute_order_parameter_kernelE11shared_imag[2048];
	ld.param.u64 	%rd1, [compute_order_parameter_kernel_param_0];
	ld.param.u64 	%rd2, [compute_order_parameter_kernel_param_1];
	ld.param.u64 	%rd3, [compute_order_parameter_kernel_param_2];
	ld.param.u32 	%r16, [compute_order_parameter_kernel_param_3];
	mov.u32 	%r1, %tid.x;
	mov.u32 	%r17, %ctaid.x;
	mov.u32 	%r37, %ntid.x;
	mad.lo.s32 	%r3, %r17, %r37, %r1;
	shl.b32 	%r18, %r1, 3;
	mov.u32 	%r19, _ZZ30compute_order_parameter_kernelE11shared_real;
	add.s32 	%r4, %r19, %r18;
	mov.b64 	%rd4, 0;
	st.shared.u64 	[%r4], %rd4;
	mov.u32 	%r20, _ZZ30compute_order_parameter_kernelE11shared_imag;
	add.s32 	%r5, %r20, %r18;
	st.shared.u64 	[%r5], %rd4;
	setp.ge.s32 	%p1, %r3, %r16;
	@%p1 bra 	$L__BB6_11;
	cvta.to.global.u64 	%rd5, %rd1;
	mul.wide.s32 	%rd6, %r3, 8;
	add.s64 	%rd7, %rd5, %rd6;
	ld.global.f64 	%fd1, [%rd7];
	abs.f64 	%fd2, %fd1;
	setp.neu.f64 	%p2, %fd2, 0d7FF0000000000000;
	@%p2 bra 	$L__BB6_3;
	mov.f64 	%fd17, 0d0000000000000000;
	mul.rn.f64 	%fd75, %fd1, %fd17;
	mov.b32 	%r35, 1;
	bra.uni 	$L__BB6_6;
$L__BB6_3:
	mul.f64 	%fd12, %fd1, 0d3FE45F306DC9C883;
	cvt.rni.s32.f64 	%r34, %fd12;
	cvt.rn.f64.s32 	%fd13, %r34;
	fma.rn.f64 	%fd14, %fd13, 0dBFF921FB54442D18, %fd1;
	fma.rn.f64 	%fd15, %fd13, 0dBC91A62633145C00, %fd14;
	fma.rn.f64 	%fd75, %fd13, 0dB97B839A252049C0, %fd15;
	setp.ltu.f64 	%p3, %fd2, 0d41E0000000000000;
	@%p3 bra 	$L__BB6_5;
	{ // callseq 0, 0
	.param .b64 param0;
	st.param.f64 	[param0], %fd1;
	.param .align 16 .b8 retval0[16];
	call.uni (retval0), 
	__internal_trig_reduction_slowpathd, 
	(
	param0
	);
	ld.param.f64 	%fd75, [retval0];
	ld.param.b32 	%r34, [retval0+8];
	} // callseq 0
$L__BB6_5:
	add.s32 	%r35, %r34, 1;
$L__BB6_6:
	setp.neu.f64 	%p4, %fd2, 0d7FF0000000000000;
	shl.b32 	%r23, %r35, 6;
	cvt.u64.u32 	%rd8, %r23;
	and.b64  	%rd9, %rd8, 64;
	mov.u64 	%rd10, __cudart_sin_cos_coeffs;
	add.s64 	%rd11, %rd10, %rd9;
	mul.rn.f64 	%fd18, %fd75, %fd75;
	and.b32  	%r24, %r35, 1;
	setp.eq.b32 	%p5, %r24, 1;
	selp.f64 	%fd19, 0dBDA8FF8320FD8164, 0d3DE5DB65F9785EBA, %p5;
	ld.global.nc.v2.f64 	{%fd20, %fd21}, [%rd11];
	fma.rn.f64 	%fd22, %fd19, %fd18, %fd20;
	fma.rn.f64 	%fd23, %fd22, %fd18, %fd21;
	ld.global.nc.v2.f64 	{%fd24, %fd25}, [%rd11+16];
	fma.rn.f64 	%fd26, %fd23, %fd18, %fd24;
	fma.rn.f64 	%fd27, %fd26, %fd18, %fd25;
	ld.global.nc.v2.f64 	{%fd28, %fd29}, [%rd11+32];
	fma.rn.f64 	%fd30, %fd27, %fd18, %fd28;
	fma.rn.f64 	%fd31, %fd30, %fd18, %fd29;
	fma.rn.f64 	%fd32, %fd31, %fd75, %fd75;
	fma.rn.f64 	%fd33, %fd31, %fd18, 0d3FF0000000000000;
	selp.f64 	%fd34, %fd33, %fd32, %p5;
	and.b32  	%r25, %r35, 2;
	setp.eq.s32 	%p6, %r25, 0;
	mov.f64 	%fd35, 0d0000000000000000;
	sub.f64 	%fd36, %fd35, %fd34;
	selp.f64 	%fd37, %fd34, %fd36, %p6;
	st.shared.f64 	[%r4], %fd37;
	@%p4 bra 	$L__BB6_8;
	mov.f64 	%fd43, 0d0000000000000000;
	mul.rn.f64 	%fd76, %fd1, %fd43;
	mov.b32 	%r36, 0;
	bra.uni 	$L__BB6_10;
$L__BB6_8:
	mul.f64 	%fd38, %fd1, 0d3FE45F306DC9C883;
	cvt.rni.s32.f64 	%r36, %fd38;
	cvt.rn.f64.s32 	%fd39, %r36;
	fma.rn.f64 	%fd40, %fd39, 0dBFF921FB54442D18, %fd1;
	fma.rn.f64 	%fd41, %fd39, 0dBC91A62633145C00, %fd40;
	fma.rn.f64 	%fd76, %fd39, 0dB97B839A252049C0, %fd41;
	setp.ltu.f64 	%p7, %fd2, 0d41E0000000000000;
	@%p7 bra 	$L__BB6_10;
	{ // callseq 1, 0
	.param .b64 param0;
	st.param.f64 	[param0], %fd1;
	.param .align 16 .b8 retval0[16];
	call.uni (retval0), 
	__internal_trig_reduction_slowpathd, 
	(
	param0
	);
	ld.param.f64 	%fd76, [retval0];
	ld.param.b32 	%r36, [retval0+8];
	} // callseq 1
$L__BB6_10:
	shl.b32 	%r28, %r36, 6;
	cvt.u64.u32 	%rd12, %r28;
	and.b64  	%rd13, %rd12, 64;
	add.s64 	%rd15, %rd10, %rd13;
	mul.rn.f64 	%fd44, %fd76, %fd76;
	and.b32  	%r29, %r36, 1;
	setp.eq.b32 	%p8, %r29, 1;
	selp.f64 	%fd45, 0dBDA8FF8320FD8164, 0d3DE5DB65F9785EBA, %p8;
	ld.global.nc.v2.f64 	{%fd46, %fd47}, [%rd15];
	fma.rn.f64 	%fd48, %fd45, %fd44, %fd46;
	fma.rn.f64 	%fd49, %fd48, %fd44, %fd47;
	ld.global.nc.v2.f64 	{%fd50, %fd51}, [%rd15+16];
	fma.rn.f64 	%fd52, %fd49, %fd44, %fd50;
	fma.rn.f64 	%fd53, %fd52, %fd44, %fd51;
	ld.global.nc.v2.f64 	{%fd54, %fd55}, [%rd15+32];
	fma.rn.f64 	%fd56, %fd53, %fd44, %fd54;
	fma.rn.f64 	%fd57, %fd56, %fd44, %fd55;
	fma.rn.f64 	%fd58, %fd57, %fd76, %fd76;
	fma.rn.f64 	%fd59, %fd57, %fd44, 0d3FF0000000000000;
	selp.f64 	%fd60, %fd59, %fd58, %p8;
	and.b32  	%r30, %r36, 2;
	setp.eq.s32 	%p9, %r30, 0;
	mov.f64 	%fd61, 0d0000000000000000;
	sub.f64 	%fd62, %fd61, %fd60;
	selp.f64 	%fd63, %fd60, %fd62, %p9;
	st.shared.f64 	[%r5], %fd63;
$L__BB6_11:
	bar.sync 	0;
	setp.lt.u32 	%p10, %r37, 2;
	@%p10 bra 	$L__BB6_15;
$L__BB6_12:
	shr.u32 	%r15, %r37, 1;
	setp.ge.u32 	%p11, %r1, %r15;
	@%p11 bra 	$L__BB6_14;
	shl.b32 	%r31, %r15, 3;
	add.s32 	%r32, %r4, %r31;
	ld.shared.f64 	%fd64, [%r32];
	ld.shared.f64 	%fd65, [%r4];
	add.f64 	%fd66, %fd64, %fd65;
	st.shared.f64 	[%r4], %fd66;
	add.s32 	%r33, %r5, %r31;
	ld.shared.f64 	%fd67, [%r33];
	ld.shared.f64 	%fd68, [%r5];
	add.f64 	%fd69, %fd67, %fd68;
	st.shared.f64 	[%r5], %fd69;
$L__BB6_14:
	bar.sync 	0;
	setp.gt.u32 	%p12, %r37, 3;
	mov.u32 	%r37, %r15;
	@%p12 bra 	$L__BB6_12;
$L__BB6_15:
	setp.ne.s32 	%p13, %r1, 0;
	@%p13 bra 	$L__BB6_17;
	ld.shared.f64 	%fd70, [_ZZ30compute_order_parameter_kernelE11shared_real];
	cvta.to.global.u64 	%rd16, %rd2;
	atom.global.add.f64 	%fd71, [%rd16], %fd70;
	ld.shared.f64 	%fd72, [_ZZ30compute_order_parameter_kernelE11shared_imag];
	cvta.to.global.u64 	%rd17, %rd3;
	atom.global.add.f64 	%fd73, [%rd17], %fd72;
$L__BB6_17:
	ret;

}
	// .globl	compute_conflicts_kernel
.visible .entry compute_conflicts_kernel(
	.param .u64 .ptr .align 1 compute_conflicts_kernel_param_0,
	.param .u64 .ptr .align 1 compute_conflicts_kernel_param_1,
	.param .u64 .ptr .align 1 compute_conflicts_kernel_param_2,
	.param .u32 compute_conflicts_kernel_param_3,
	.param .u32 compute_conflicts_kernel_param_4,
	.param .u64 .ptr .align 1 compute_conflicts_kernel_param_5
)
{
	.reg .pred 	%p<71>;
	.reg .b32 	%r<195>;
	.reg .b64 	%rd<88>;

	ld.param.u64 	%rd15, [compute_conflicts_kernel_param_0];
	ld.param.u64 	%rd16, [compute_conflicts_kernel_param_1];
	ld.param.u64 	%rd17, [compute_conflicts_kernel_param_2];
	ld.param.u32 	%r96, [compute_conflicts_kernel_param_3];
	ld.param.u32 	%r97, [compute_conflicts_kernel_param_4];
	ld.param.u64 	%rd14, [compute_conflicts_kernel_param_5];
	cvta.to.global.u64 	%rd1, %rd15;
	cvta.to.global.u64 	%rd2, %rd17;
	cvta.to.global.u64 	%rd3, %rd16;
	mov.u32 	%r98, %ctaid.x;
	mov.u32 	%r99, %ntid.x;
	mov.u32 	%r100, %tid.x;
	mad.lo.s32 	%r1, %r98, %r99, %r100;
	setp.ge.s32 	%p1, %r1, %r97;
	@%p1 bra 	$L__BB7_44;
	setp.lt.s32 	%p2, %r96, 1;
	mov.b32 	%r194, 0;
	@%p2 bra 	$L__BB7_43;
	and.b32  	%r2, %r96, 7;
	setp.lt.u32 	%p3, %r96, 8;
	mov.b32 	%r186, 0;
	mov.u32 	%r194, %r186;
	@%p3 bra 	$L__BB7_21;
	and.b32  	%r186, %r96, 2147483640;
	neg.s32 	%r168, %r186;
	add.s64 	%rd87, %rd3, 16;
	add.s64 	%rd86, %rd2, 16;
	mov.b32 	%r194, 0;
$L__BB7_4:
	.pragma "nounroll";
	ld.global.u32 	%r7, [%rd87+-16];
	ld.global.u32 	%r106, [%rd86+-16];
	setp.ne.s32 	%p4, %r7, %r1;
	setp.ne.s32 	%p5, %r106, %r1;
	mov.b32 	%r170, 0;
	and.pred  	%p6, %p4, %p5;
	@%p6 bra 	$L__BB7_6;
	mul.wide.u32 	%rd18, %r7, 4;
	add.s64 	%rd19, %rd1, %rd18;
	ld.global.u32 	%r107, [%rd19];
	mul.wide.u32 	%rd20, %r106, 4;
	add.s64 	%rd21, %rd1, %rd20;
	ld.global.u32 	%r108, [%rd21];
	setp.eq.s32 	%p7, %r107, %r108;
	selp.u32 	%r170, 1, 0, %p7;
$L__BB7_6:
	add.s32 	%r11, %r170, %r194;
	ld.global.u32 	%r12, [%rd87+-12];
	ld.global.u32 	%r110, [%rd86+-12];
	setp.ne.s32 	%p8, %r12, %r1;
	setp.ne.s32 	%p9, %r110, %r1;
	mov.b32 	%r171, 0;
	and.pred  	%p10, %p8, %p9;
	@%p10 bra 	$L__BB7_8;
	mul.wide.u32 	%rd22, %r12, 4;
	add.s64 	%rd23, %rd1, %rd22;
	ld.global.u32 	%r111, [%rd23];
	mul.wide.u32 	%rd24, %r110, 4;
	add.s64 	%rd25, %rd1, %rd24;
	ld.global.u32 	%r112, [%rd25];
	setp.eq.s32 	%p11, %r111, %r112;
	selp.u32 	%r171, 1, 0, %p11;
$L__BB7_8:
	add.s32 	%r16, %r171, %r11;
	ld.global.u32 	%r17, [%rd87+-8];
	ld.global.u32 	%r114, [%rd86+-8];
	setp.ne.s32 	%p12, %r17, %r1;
	setp.ne.s32 	%p13, %r114, %r1;
	mov.b32 	%r172, 0;
	and.pred  	%p14, %p12, %p13;
	@%p14 bra 	$L__BB7_10;
	mul.wide.u32 	%rd26, %r17, 4;
	add.s64 	%rd27, %rd1, %rd26;
	ld.global.u32 	%r115, [%rd27];
	mul.wide.u32 	%rd28, %r114, 4;
	add.s64 	%rd29, %rd1, %rd28;
	ld.global.u32 	%r116, [%rd29];
	setp.eq.s32 	%p15, %r115, %r116;
	selp.u32 	%r172, 1, 0, %p15;
$L__BB7_10:
	add.s32 	%r21, %r172, %r16;
	ld.global.u32 	%r22, [%rd87+-4];
	ld.global.u32 	%r118, [%rd86+-4];
	setp.ne.s32 	%p16, %r22, %r1;
	setp.ne.s32 	%p17, %r118, %r1;
	mov.b32 	%r173, 0;
	and.pred  	%p18, %p16, %p17;
	@%p18 bra 	$L__BB7_12;
	mul.wide.u32 	%rd30, %r22, 4;
	add.s64 	%rd31, %rd1, %rd30;
	ld.global.u32 	%r119, [%rd31];
	mul.wide.u32 	%rd32, %r118, 4;
	add.s64 	%rd33, %rd1, %rd32;
	ld.global.u32 	%r120, [%rd33];
	setp.eq.s32 	%p19, %r119, %r120;
	selp.u32 	%r173, 1, 0, %p19;
$L__BB7_12:
	add.s32 	%r26, %r173, %r21;
	ld.global.u32 	%r27, [%rd87];
	ld.global.u32 	%r122, [%rd86];
	setp.ne.s32 	%p20, %r27, %r1;
	setp.ne.s32 	%p21, %r122, %r1;
	mov.b32 	%r174, 0;
	and.pred  	%p22, %p20, %p21;
	@%p22 bra 	$L__BB7_14;
	mul.wide.u32 	%rd34, %r27, 4;
	add.s64 	%rd35, %rd1, %rd34;
	ld.global.u32 	%r123, [%rd35];
	mul.wide.u32 	%rd36, %r122, 4;
	add.s64 	%rd37, %rd1, %rd36;
	ld.global.u32 	%r124, [%rd37];
	setp.eq.s32 	%p23, %r123, %r124;
	selp.u32 	%r174, 1, 0, %p23;
$L__BB7_14:
	add.s32 	%r31, %r174, %r26;
	ld.global.u32 	%r32, [%rd87+4];
	ld.global.u32 	%r126, [%rd86+4];
	setp.ne.s32 	%p24, %r32, %r1;
	setp.ne.s32 	%p25, %r126, %r1;
	mov.b32 	%r175, 0;
	and.pred  	%p26, %p24, %p25;
	@%p26 bra 	$L__BB7_16;
	mul.wide.u32 	%rd38, %r32, 4;
	add.s64 	%rd39, %rd1, %rd38;
	ld.global.u32 	%r127, [%rd39];
	mul.wide.u32 	%rd40, %r126, 4;
	add.s64 	%rd41, %rd1, %rd40;
	ld.global.u32 	%r128, [%rd41];
	setp.eq.s32 	%p27, %r127, %r128;
	selp.u32 	%r175, 1, 0, %p27;
$L__BB7_16:
	add.s32 	%r36, %r175, %r31;
	ld.global.u32 	%r37, [%rd87+8];
	ld.global.u32 	%r130, [%rd86+8];
	setp.ne.s32 	%p28, %r37, %r1;
	setp.ne.s32 	%p29, %r130, %r1;
	mov.b32 	%r176, 0;
	and.pred  	%p30, %p28, %p29;
	@%p30 bra 	$L__BB7_18;
	mul.wide.u32 	%rd42, %r37, 4;
	add.s64 	%rd43, %rd1, %rd42;
	ld.global.u32 	%r131, [%rd43];
	mul.wide.u32 	%rd44, %r130, 4;
	add.s64 	%rd45, %rd1, %rd44;
	ld.global.u32 	%r132, [%rd45];
	setp.eq.s32 	%p31, %r131, %r132;
	selp.u32 	%r176, 1, 0, %p31;
$L__BB7_18:
	add.s32 	%r41, %r176, %r36;
	ld.global.u32 	%r42, [%rd87+12];
	ld.global.u32 	%r134, [%rd86+12];
	setp.ne.s32 	%p32, %r42, %r1;
	setp.ne.s32 	%p33, %r134, %r1;
	mov.b32 	%r177, 0;
	and.pred  	%p34, %p32, %p33;
	@%p34 bra 	$L__BB7_20;
	mul.wide.u32 	%rd46, %r42, 4;
	add.s64 	%rd47, %rd1, %rd46;
	ld.global.u32 	%r135, [%rd47];
	mul.wide.u32 	%rd48, %r134, 4;
	add.s64 	%rd49, %rd1, %rd48;
	ld.global.u32 	%r136, [%rd49];
	setp.eq.s32 	%p35, %r135, %r136;
	selp.u32 	%r177, 1, 0, %p35;
$L__BB7_20:
	add.s32 	%r194, %r177, %r41;
	add.s32 	%r168, %r168, 8;
	add.s64 	%rd87, %rd87, 32;
	add.s64 	%rd86, %rd86, 32;
	setp.ne.s32 	%p36, %r168, 0;
	@%p36 bra 	$L__BB7_4;
$L__BB7_21:
	setp.eq.s32 	%p37, %r2, 0;
	@%p37 bra 	$L__BB7_43;
	and.b32  	%r51, %r96, 3;
	setp.lt.u32 	%p38, %r2, 4;
	@%p38 bra 	$L__BB7_32;
	mul.wide.u32 	%rd50, %r186, 4;
	add.s64 	%rd10, %rd3, %rd50;
	ld.global.u32 	%r52, [%rd10];
	add.s64 	%rd11, %rd2, %rd50;
	ld.global.u32 	%r139, [%rd11];
	setp.ne.s32 	%p39, %r52, %r1;
	setp.ne.s32 	%p40, %r139, %r1;
	mov.b32 	%r181, 0;
	and.pred  	%p41, %p39, %p40;
	@%p41 bra 	$L__BB7_25;
	mul.wide.u32 	%rd51, %r52, 4;
	add.s64 	%rd52, %rd1, %rd51;
	ld.global.u32 	%r140, [%rd52];
	mul.wide.u32 	%rd53, %r139, 4;
	add.s64 	%rd54, %rd1, %rd53;
	ld.global.u32 	%r141, [%rd54];
	setp.eq.s32 	%p42, %r140, %r141;
	selp.u32 	%r181, 1, 0, %p42;
$L__BB7_25:
	add.s32 	%r56, %r181, %r194;
	ld.global.u32 	%r57, [%rd10+4];
	ld.global.u32 	%r143, [%rd11+4];
	setp.ne.s32 	%p43, %r57, %r1;
	setp.ne.s32 	%p44, %r143, %r1;
	mov.b32 	%r182, 0;
	and.pred  	%p45, %p43, %p44;
	@%p45 bra 	$L__BB7_27;
	mul.wide.u32 	%rd55, %r57, 4;
	add.s64 	%rd56, %rd1, %rd55;
	ld.global.u32 	%r144, [%rd56];
	mul.wide.u32 	%rd57, %r143, 4;
	add.s64 	%rd58, %rd1, %rd57;
	ld.global.u32 	%r145, [%rd58];
	setp.eq.s32 	%p46, %r144, %r145;
	selp.u32 	%r182, 1, 0, %p46;
$L__BB7_27:
	add.s32 	%r61, %r182, %r56;
	ld.global.u32 	%r62, [%rd10+8];
	ld.global.u32 	%r147, [%rd11+8];
	setp.ne.s32 	%p47, %r62, %r1;
	setp.ne.s32 	%p48, %r147, %r1;
	mov.b32 	%r183, 0;
	and.pred  	%p49, %p47, %p48;
	@%p49 bra 	$L__BB7_29;
	mul.wide.u32 	%rd59, %r62, 4;
	add.s64 	%rd60, %rd1, %rd59;
	ld.global.u32 	%r148, [%rd60];
	mul.wide.u32 	%rd61, %r147, 4;
	add.s64 	%rd62, %rd1, %rd61;
	ld.global.u32 	%r149, [%rd62];
	setp.eq.s32 	%p50, %r148, %r149;
	selp.u32 	%r183, 1, 0, %p50;
$L__BB7_29:
	add.s32 	%r66, %r183, %r61;
	ld.global.u32 	%r67, [%rd10+12];
	ld.global.u32 	%r151, [%rd11+12];
	setp.ne.s32 	%p51, %r67, %r1;
	setp.ne.s32 	%p52, %r151, %r1;
	mov.b32 	%r184, 0;
	and.pred  	%p53, %p51, %p52;
	@%p53 bra 	$L__BB7_31;
	mul.wide.u32 	%rd63, %r67, 4;
	add.s64 	%rd64, %rd1, %rd63;
	ld.global.u32 	%r152, [%rd64];
	mul.wide.u32 	%rd65, %r151, 4;
	add.s64 	%rd66, %rd1, %rd65;
	ld.global.u32 	%r153, [%rd66];
	setp.eq.s32 	%p54, %r152, %r153;
	selp.u32 	%r184, 1, 0, %p54;
$L__BB7_31:
	add.s32 	%r194, %r184, %r66;
	add.s32 	%r186, %r186, 4;
$L__BB7_32:
	setp.eq.s32 	%p55, %r51, 0;
	@%p55 bra 	$L__BB7_43;
	setp.eq.s32 	%p56, %r51, 1;
	@%p56 bra 	$L__BB7_39;
	mul.wide.u32 	%rd67, %r186, 4;
	add.s64 	%rd12, %rd3, %rd67;
	ld.global.u32 	%r76, [%rd12];
	add.s64 	%rd13, %rd2, %rd67;
	ld.global.u32 	%r156, [%rd13];
	setp.ne.s32 	%p57, %r76, %r1;
	setp.ne.s32 	%p58, %r156, %r1;
	mov.b32 	%r188, 0;
	and.pred  	%p59, %p57, %p58;
	@%p59 bra 	$L__BB7_36;
	mul.wide.u32 	%rd68, %r76, 4;
	add.s64 	%rd69, %rd1, %rd68;
	ld.global.u32 	%r157, [%rd69];
	mul.wide.u32 	%rd70, %r156, 4;
	add.s64 	%rd71, %rd1, %rd70;
	ld.global.u32 	%r158, [%rd71];
	setp.eq.s32 	%p60, %r157, %r158;
	selp.u32 	%r188, 1, 0, %p60;
$L__BB7_36:
	add.s32 	%r80, %r188, %r194;
	ld.global.u32 	%r81, [%rd12+4];
	ld.global.u32 	%r160, [%rd13+4];
	setp.ne.s32 	%p61, %r81, %r1;
	setp.ne.s32 	%p62, %r160, %r1;
	mov.b32 	%r189, 0;
	and.pred  	%p63, %p61, %p62;
	@%p63 bra 	$L__BB7_38;
	mul.wide.u32 	%rd72, %r81, 4;
	add.s64 	%rd73, %rd1, %rd72;
	ld.global.u32 	%r161, [%rd73];
	mul.wide.u32 	%rd74, %r160, 4;
	add.s64 	%rd75, %rd1, %rd74;
	ld.global.u32 	%r162, [%rd75];
	setp.eq.s32 	%p64, %r161, %r162;
	selp.u32 	%r189, 1, 0, %p64;
$L__BB7_38:
	add.s32 	%r194, %r189, %r80;
	add.s32 	%r186, %r186, 2;
$L__BB7_39:
	and.b32  	%r163, %r96, 1;
	setp.eq.b32 	%p65, %r163, 1;
	not.pred 	%p66, %p65;
	@%p66 bra 	$L__BB7_43;
	mul.wide.u32 	%rd76, %r186, 4;
	add.s64 	%rd77, %rd3, %rd76;
	ld.global.u32 	%r90, [%rd77];
	add.s64 	%rd78, %rd2, %rd76;
	ld.global.u32 	%r165, [%rd78];
	setp.ne.s32 	%p67, %r90, %r1;
	setp.ne.s32 	%p68, %r165, %r1;
	mov.b32 	%r193, 0;
	and.pred  	%p69, %p67, %p68;
	@%p69 bra 	$L__BB7_42;
	mul.wide.u32 	%rd79, %r90, 4;
	add.s64 	%rd80, %rd1, %rd79;
	ld.global.u32 	%r166, [%rd80];
	mul.wide.u32 	%rd81, %r165, 4;
	add.s64 	%rd82, %rd1, %rd81;
	ld.global.u32 	%r167, [%rd82];
	setp.eq.s32 	%p70, %r166, %r167;
	selp.u32 	%r193, 1, 0, %p70;
$L__BB7_42:
	add.s32 	%r194, %r193, %r194;
$L__BB7_43:
	cvta.to.global.u64 	%rd83, %rd14;
	mul.wide.s32 	%rd84, %r1, 4;
	add.s64 	%rd85, %rd83, %rd84;
	st.global.u32 	[%rd85], %r194;
$L__BB7_44:
	ret;

}
.func  (.param .align 16 .b8 func_retval0[16]) __internal_trig_reduction_slowpathd(
	.param .b64 __internal_trig_reduction_slowpathd_param_0
)
{
	.local .align 8 .b8 	__local_depot8[40];
	.reg .b64 	%SP;
	.reg .b64 	%SPL;
	.reg .pred 	%p<10>;
	.reg .b32 	%r<47>;
	.reg .b64 	%rd<74>;
	.reg .b64 	%fd<5>;

	mov.u64 	%SPL, __local_depot8;
	ld.param.f64 	%fd4, [__internal_trig_reduction_slowpathd_param_0];
	add.u64 	%rd1, %SPL, 0;
	{
	.reg .b32 %temp; 
	mov.b64 	{%temp, %r1}, %fd4;
	}
	shr.u32 	%r2, %r1, 20;
	and.b32  	%r3, %r2, 2047;
	setp.eq.s32 	%p1, %r3, 2047;
	mov.b32 	%r46, 0;
	@%p1 bra 	$L__BB8_9;
	add.s32 	%r20, %r3, -1024;
	mov.b64 	%rd20, %fd4;
	shl.b64 	%rd2, %rd20, 11;
	shr.u32 	%r4, %r20, 6;
	sub.s32 	%r45, 15, %r4;
	sub.s32 	%r21, 19, %r4;
	setp.lt.u32 	%p2, %r20, 128;
	selp.b32 	%r6, 18, %r21, %p2;
	setp.ge.s32 	%p3, %r45, %r6;
	mov.b64 	%rd70, 0;
	@%p3 bra 	$L__BB8_4;
	add.s32 	%r23, %r6, %r4;
	neg.s32 	%r43, %r23;
	or.b64  	%rd3, %rd2, -9223372036854775808;
	mov.b64 	%rd70, 0;
	mov.b32 	%r42, 0;
	mov.u64 	%rd25, __cudart_i2opi_d;
	mov.u32 	%r44, %r45;
$L__BB8_3:
	.pragma "nounroll";
	mul.wide.s32 	%rd22, %r42, 8;
	add.s64 	%rd23, %rd1, %rd22;
	mul.wide.s32 	%rd24, %r44, 8;
	add.s64 	%rd26, %rd25, %rd24;
	ld.global.nc.u64 	%rd27, [%rd26];
	{
	.reg .u32 %r0, %r1, %r2, %r3, %alo, %ahi, %blo, %bhi, %clo, %chi;
	mov.b64 	{%alo,%ahi}, %rd27;
	mov.b64 	{%blo,%bhi}, %rd3;
	mov.b64 	{%clo,%chi}, %rd70;
	mad.lo.cc.u32 	%r0, %alo, %blo, %clo;
	madc.hi.cc.u32 	%r1, %alo, %blo, %chi;
	madc.hi.u32 	%r2, %alo, %bhi, 0;
	mad.lo.cc.u32 	%r1, %alo, %bhi, %r1;
	madc.hi.cc.u32 	%r2, %ahi, %blo, %r2;
	madc.hi.u32 	%r3, %ahi, %bhi, 0;
	mad.lo.cc.u32 	%r1, %ahi, %blo, %r1;
	madc.lo.cc.u32 	%r2, %ahi, %bhi, %r2;
	addc.u32 	%r3, %r3, 0;
	mov.b64 	%rd28, {%r0,%r1};
	mov.b64 	%rd70, {%r2,%r3};
	}
	st.local.u64 	[%rd23], %rd28;
	add.s32 	%r44, %r44, 1;
	add.s32 	%r43, %r43, 1;
	add.s32 	%r42, %r42, 1;
	setp.ne.s32 	%p4, %r43, -15;
	mov.u32 	%r45, %r6;
	@%p4 bra 	$L__BB8_3;
$L__BB8_4:
	cvt.s64.s32 	%rd29, %r45;
	cvt.u64.u32 	%rd30, %r4;
	add.s64 	%rd31, %rd30, %rd29;
	shl.b64 	%rd32, %rd31, 3;
	add.s64 	%rd33, %rd1, %rd32;
	st.local.u64 	[%rd33+-120], %rd70;
	and.b32  	%r15, %r2, 63;
	ld.local.u64 	%rd72, [%rd1+16];
	ld.local.u64 	%rd71, [%rd1+24];
	setp.eq.s32 	%p5, %r15, 0;
	@%p5 bra 	$L__BB8_6;
	shl.b64 	%rd34, %rd71, %r15;
	shr.u64 	%rd35, %rd72, 1;
	xor.b32  	%r24, %r15, 63;
	shr.u64 	%rd36, %rd35, %r24;
	or.b64  	%rd71, %rd34, %rd36;
	ld.local.u64 	%rd37, [%rd1+8];
	shl.b64 	%rd38, %rd72, %r15;
	shr.u64 	%rd39, %rd37, 1;
	shr.u64 	%rd40, %rd39, %r24;
	or.b64  	%rd72, %rd38, %rd40;
$L__BB8_6:
	and.b32  	%r25, %r1, -2147483648;
	shr.u64 	%rd41, %rd71, 62;
	cvt.u32.u64 	%r26, %rd41;
	mov.b64 	{%r27, %r28}, %rd71;
	mov.b64 	{%r29, %r30}, %rd72;
	shf.l.wrap.b32 	%r31, %r30, %r27, 2;
	shf.l.wrap.b32 	%r32, %r27, %r28, 2;
	mov.b64 	%rd42, {%r31, %r32};
	shl.b64 	%rd43, %rd72, 2;
	shr.u64 	%rd44, %rd42, 63;
	cvt.u32.u64 	%r33, %rd44;
	add.s32 	%r34, %r33, %r26;
	setp.eq.s32 	%p6, %r25, 0;
	neg.s32 	%r35, %r34;
	selp.b32 	%r46, %r34, %r35, %p6;
	setp.gt.s64 	%p7, %rd42, -1;
	mov.b64 	%rd45, 0;
	{
	.reg .u32 %r0, %r1, %r2, %r3, %a0, %a1, %a2, %a3, %b0, %b1, %b2, %b3;
	mov.b64 	{%a0,%a1}, %rd45;
	mov.b64 	{%a2,%a3}, %rd45;
	mov.b64 	{%b0,%b1}, %rd43;
	mov.b64 	{%b2,%b3}, %rd42;
	sub.cc.u32 	%r0, %a0, %b0;
	subc.cc.u32 	%r1, %a1, %b1;
	subc.cc.u32 	%r2, %a2, %b2;
	subc.u32 	%r3, %a3, %b3;
	mov.b64 	%rd46, {%r0,%r1};
	mov.b64 	%rd47, {%r2,%r3};
	}
	xor.b32  	%r36, %r25, -2147483648;
	selp.b64 	%rd73, %rd42, %rd47, %p7;
	selp.b64 	%rd14, %rd43, %rd46, %p7;
	selp.b32 	%r17, %r25, %r36, %p7;
	clz.b64 	%r37, %rd73;
	cvt.u64.u32 	%rd15, %r37;
	setp.eq.s32 	%p8, %r37, 0;
	@%p8 bra 	$L__BB8_8;
	cvt.u32.u64 	%r38, %rd15;
	and.b32  	%r39, %r38, 63;
	shl.b64 	%rd48, %rd73, %r39;
	shr.u64 	%rd49, %rd14, 1;
	not.b32 	%r40, %r38;
	and.b32  	%r41, %r40, 63;
	shr.u64 	%rd50, %rd49, %r41;
	or.b64  	%rd73, %rd48, %rd50;
$L__BB8_8:
	mov.b64 	%rd51, -3958705157555305931;
	{
	.reg .u32 %r0, %r1, %r2, %r3, %alo, %ahi, %blo, %bhi;
	mov.b64 	{%alo,%ahi}, %rd73;
	mov.b64 	{%blo,%bhi}, %rd51;
	mul.lo.u32 	%r0, %alo, %blo;
	mul.hi.u32 	%r1, %alo, %blo;
	mad.lo.cc.u32 	%r1, %alo, %bhi, %r1;
	madc.hi.u32 	%r2, %alo, %bhi, 0;
	mad.lo.cc.u32 	%r1, %ahi, %blo, %r1;
	madc.hi.cc.u32 	%r2, %ahi, %blo, %r2;
	madc.hi.u32 	%r3, %ahi, %bhi, 0;
	mad.lo.cc.u32 	%r2, %ahi, %bhi, %r2;
	addc.u32 	%r3, %r3, 0;
	mov.b64 	%rd52, {%r0,%r1};
	mov.b64 	%rd53, {%r2,%r3};
	}
	setp.gt.s64 	%p9, %rd53, 0;
	{
	.reg .u32 %r0, %r1, %r2, %r3, %a0, %a1, %a2, %a3, %b0, %b1, %b2, %b3;
	mov.b64 	{%a0,%a1}, %rd52;
	mov.b64 	{%a2,%a3}, %rd53;
	mov.b64 	{%b0,%b1}, %rd52;
	mov.b64 	{%b2,%b3}, %rd53;
	add.cc.u32 	%r0, %a0, %b0;
	addc.cc.u32 	%r1, %a1, %b1;
	addc.cc.u32 	%r2, %a2, %b2;
	addc.u32 	%r3, %a3, %b3;
	mov.b64 	%rd54, {%r0,%r1};
	mov.b64 	%rd55, {%r2,%r3};
	}
	selp.b64 	%rd56, %rd55, %rd53, %p9;
	selp.s64 	%rd57, -1, 0, %p9;
	sub.s64 	%rd58, %rd57, %rd15;
	cvt.u64.u32 	%rd59, %r17;
	shl.b64 	%rd60, %rd59, 32;
	add.s64 	%rd61, %rd56, 1;
	shr.u64 	%rd62, %rd61, 10;
	add.s64 	%rd63, %rd62, 1;
	shr.u64 	%rd64, %rd63, 1;
	shl.b64 	%rd65, %rd58, 52;
	add.s64 	%rd66, %rd65, %rd64;
	add.s64 	%rd67, %rd66, 4602678819172646912;
	or.b64  	%rd68, %rd67, %rd60;
	mov.b64 	%fd4, %rd68;
$L__BB8_9:
	st.param.f64 	[func_retval0], %fd4;
	st.param.b32 	[func_retval0+8], %r46;
	ret;

}


// ===== COMPILED SASS (sm_100) =====

	.target	sm_100

	.elftype	@"ET_EXEC"


//--------------------- .note.nv.tkinfo           --------------------------
	.section	.note.nv.tkinfo,"",@"SHT_NOTE"
	.sectionflags	@"SHF_NOTE_NV_TKINFO"
	.tkinfo
        /*0018*/ 	.word	0x00000002
        /*0030*/ 	.string	""
        /*0030*/ 	.string	"ptxas"
        /*0030*/ 	.string	"Cuda compilation tools, release 13.0, V13.0.88"
        /*0030*/ 	.string	"Build cuda_13.0.r13.0/compiler.36424714_0"
        /*0030*/ 	.string	"-arch sm_100 -m 64 "



//--------------------- .note.nv.cuinfo           --------------------------
	.section	.note.nv.cuinfo,"",@"SHT_NOTE"
	.sectionflags	@"SHF_NOTE_NV_CUINFO"
        /*0018*/ 	.short	0x0002
        /*001a*/ 	.short	0x0064
        /*001c*/ 	.short	0x0082
	.zero		2


//--------------------- .nv.info                  --------------------------
	.section	.nv.info,"",@"SHT_CUDA_INFO"
	.align	4


	//----- nvinfo : EIATTR_REGCOUNT
	.align		4
        /*0000*/ 	.byte	0x04, 0x2f
        /*0002*/ 	.short	(.L_13 - .L_12)
	.align		4
.L_12:
        /*0004*/ 	.word	index@(initialize_oscillators_kernel)
        /*0008*/ 	.word	0x00000020


	//----- nvinfo : EIATTR_FRAME_SIZE
	.align		4
.L_13:
        /*000c*/ 	.byte	0x04, 0x11
        /*000e*/ 	.short	(.L_15 - .L_14)
	.align		4
.L_14:
        /*0010*/ 	.word	index@($__internal_3_$__cuda_sm20_dsqrt_rn_f64_mediumpath_v1)
        /*0014*/ 	.word	0x00000030


	//----- nvinfo : EIATTR_FRAME_SIZE
	.align		4
.L_15:
        /*0018*/ 	.byte	0x04, 0x11
        /*001a*/ 	.short	(.L_17 - .L_16)
	.align		4
.L_16:
        /*001c*/ 	.word	index@(initialize_oscillators_kernel)
        /*0020*/ 	.word	0x00000030


	//----- nvinfo : EIATTR_REGCOUNT
	.align		4
.L_17:
        /*0024*/ 	.byte	0x04, 0x2f
        /*0026*/ 	.short	(.L_19 - .L_18)
	.align		4
.L_18:
        /*0028*/ 	.word	index@(compute_coupling_forces_kernel)
        /*002c*/ 	.word	0x0000001e


	//----- nvinfo : EIATTR_FRAME_SIZE
	.align		4
.L_19:
        /*0030*/ 	.byte	0x04, 0x11
        /*0032*/ 	.short	(.L_21 - .L_20)
	.align		4
.L_20:
        /*0034*/ 	.word	index@($__internal_2_$__cuda_sm3x_div_rn_noftz_f32_slowpath)
        /*0038*/ 	.word	0x00000000


	//----- nvinfo : EIATTR_FRAME_SIZE
	.align		4
.L_21:
        /*003c*/ 	.byte	0x04, 0x11
        /*003e*/ 	.short	(.L_23 - .L_22)
	.align		4
.L_22:
        /*0040*/ 	.word	index@(compute_coupling_forces_kernel)
        /*0044*/ 	.word	0x00000000


	//----- nvinfo : EIATTR_REGCOUNT
	.align		4
.L_23:
        /*0048*/ 	.byte	0x04, 0x2f
        /*004a*/ 	.short	(.L_25 - .L_24)
	.align		4
.L_24:
        /*004c*/ 	.word	index@(evolve_oscillators_kernel)
        /*0050*/ 	.word	0x00000012


	//----- nvinfo : EIATTR_FRAME_SIZE
	.align		4
.L_25:
        /*0054*/ 	.byte	0x04, 0x11
        /*0056*/ 	.short	(.L_27 - .L_26)
	.align		4
.L_26:
        /*0058*/ 	.word	index@(evolve_oscillators_kernel)
        /*005c*/ 	.word	0x00000000


	//----- nvinfo : EIATTR_REGCOUNT
	.align		4
.L_27:
        /*0060*/ 	.byte	0x04, 0x2f
        /*0062*/ 	.short	(.L_29 - .L_28)
	.align		4
.L_28:
        /*0064*/ 	.word	index@(evolve_oscillators_with_conflicts_kernel)
        /*0068*/ 	.word	0x0000001e


	//----- nvinfo : EIATTR_FRAME_SIZE
	.align		4
.L_29:
        /*006c*/ 	.byte	0x04, 0x11
        /*006e*/ 	.short	(.L_31 - .L_30)
	.align		4
.L_30:
        /*0070*/ 	.word	index@($__internal_1_$__cuda_sm3x_div_rn_noftz_f32_slowpath)
        /*0074*/ 	.word	0x00000020


	//----- nvinfo : EIATTR_FRAME_SIZE
	.align		4
.L_31:
        /*0078*/ 	.byte	0x04, 0x11
        /*007a*/ 	.short	(.L_33 - .L_32)
	.align		4
.L_32:
        /*007c*/ 	.word	index@(evolve_oscillators_with_conflicts_kernel)
        /*0080*/ 	.word	0x00000020


	//----- nvinfo : EIATTR_REGCOUNT
	.align		4
.L_33:
        /*0084*/ 	.byte	0x04, 0x2f
        /*0086*/ 	.short	(.L_35 - .L_34)
	.align		4
.L_34:
        /*0088*/ 	.word	index@(compute_energy_kernel)
        /*008c*/ 	.word	0x00000015


	//----- nvinfo : EIATTR_FRAME_SIZE
	.align		4
.L_35:
        /*0090*/ 	.byte	0x04, 0x11
        /*0092*/ 	.short	(.L_37 - .L_36)
	.align		4
.L_36:
        /*0094*/ 	.word	index@(compute_energy_kernel)
        /*0098*/ 	.word	0x00000000


	//----- nvinfo : EIATTR_REGCOUNT
	.align		4
.L_37:
        /*009c*/ 	.byte	0x04, 0x2f
        /*009e*/ 	.short	(.L_39 - .L_38)
	.align		4
.L_38:
        /*00a0*/ 	.word	index@(compute_entropy_kernel)
        /*00a4*/ 	.word	0x00000016


	//----- nvinfo : EIATTR_FRAME_SIZE
	.align		4
.L_39:
        /*00a8*/ 	.byte	0x04, 0x11
        /*00aa*/ 	.short	(.L_41 - .L_40)
	.align		4
.L_40:
        /*00ac*/ 	.word	index@($__internal_0_$__cuda_sm20_dsqrt_rn_f64_mediumpath_v1)
        /*00b0*/ 	.word	0x00000000


	//----- nvinfo : EIATTR_FRAME_SIZE
	.align		4
.L_41:
        /*00b4*/ 	.byte	0x04, 0x11
        /*00b6*/ 	.short	(.L_43 - .L_42)
	.align		4
.L_42:
        /*00b8*/ 	.word	index@(compute_entropy_kernel)
        /*00bc*/ 	.word	0x00000000


	//----- nvinfo : EIATTR_REGCOUNT
	.align		4
.L_43:
        /*00c0*/ 	.byte	0x04, 0x2f
        /*00c2*/ 	.short	(.L_45 - .L_44)
	.align		4
.L_44:
        /*00c4*/ 	.word	index@(compute_order_parameter_kernel)
        /*00c8*/ 	.word	0x0000001e


	//----- nvinfo : EIATTR_FRAME_SIZE
	.align		4
.L_45:
        /*00cc*/ 	.byte	0x04, 0x11
        /*00ce*/ 	.short	(.L_47 - .L_46)
	.align		4
.L_46:
        /*00d0*/ 	.word	index@($compute_order_parameter_kernel$__internal_trig_reduction_slowpathd)
        /*00d4*/ 	.word	0x00000028


	//----- nvinfo : EIATTR_FRAME_SIZE
	.align		4
.L_47:
        /*00d8*/ 	.byte	0x04, 0x11
        /*00da*/ 	.short	(.L_49 - .L_48)
	.align		4
.L_48:
        /*00dc*/ 	.word	index@(compute_order_parameter_kernel)
        /*00e0*/ 	.word	0x00000028


	//----- nvinfo : EIATTR_REGCOUNT
	.align		4
.L_49:
        /*00e4*/ 	.byte	0x04, 0x2f
        /*00e6*/ 	.short	(.L_51 - .L_50)
	.align		4
.L_50:
        /*00e8*/ 	.word	index@(compute_conflicts_kernel)
        /*00ec*/ 	.word	0x00000020


	//----- nvinfo : EIATTR_FRAME_SIZE
	.align		4
.L_51:
        /*00f0*/ 	.byte	0x04, 0x11
        /*00f2*/ 	.short	(.L_53 - .L_52)
	.align		4
.L_52:
        /*00f4*/ 	.word	index@(compute_conflicts_kernel)
        /*00f8*/ 	.word	0x00000000


	//----- nvinfo : EIATTR_MIN_STACK_SIZE
	.align		4
.L_53:
        /*00fc*/ 	.byte	0x04, 0x12
        /*00fe*/ 	.short	(.L_55 - .L_54)
	.align		4
.L_54:
        /*0100*/ 	.word	index@(compute_conflicts_kernel)
        /*0104*/ 	.word	0x00000000


	//----- nvinfo : EIATTR_MIN_STACK_SIZE
	.align		4
.L_55:
        /*0108*/ 	.byte	0x04, 0x12
        /*010a*/ 	.short	(.L_57 - .L_56)
	.align		4
.L_56:
        /*010c*/ 	.word	index@(compute_order_parameter_kernel)
        /*0110*/ 	.word	0x00000028


	//----- nvinfo : EIATTR_MIN_STACK_SIZE
	.align		4
.L_57:
        /*0114*/ 	.byte	0x04, 0x12
        /*0116*/ 	.short	(.L_59 - .L_58)
	.align		4
.L_58:
        /*0118*/ 	.word	index@(compute_entropy_kernel)
        /*011c*/ 	.word	0x00000000


	//----- nvinfo : EIATTR_MIN_STACK_SIZE
	.align		4
.L_59:
        /*0120*/ 	.byte	0x04, 0x12
        /*0122*/ 	.short	(.L_61 - .L_60)
	.align		4
.L_60:
        /*0124*/ 	.word	index@(compute_energy_kernel)
        /*0128*/ 	.word	0x00000000


	//----- nvinfo : EIATTR_MIN_STACK_SIZE
	.align		4
.L_61:
        /*012c*/ 	.byte	0x04, 0x12
        /*012e*/ 	.short	(.L_63 - .L_62)
	.align		4
.L_62:
        /*0130*/ 	.word	index@(evolve_oscillators_with_conflicts_kernel)
        /*0134*/ 	.word	0x00000020


	//----- nvinfo : EIATTR_MIN_STACK_SIZE
	.align		4
.L_63:
        /*0138*/ 	.byte	0x04, 0x12
        /*013a*/ 	.short	(.L_65 - .L_64)
	.align		4
.L_64:
        /*013c*/ 	.word	index@(evolve_oscillators_kernel)
        /*0140*/ 	.word	0x00000000


	//----- nvinfo : EIATTR_MIN_STACK_SIZE
	.align		4
.L_65:
        /*0144*/ 	.byte	0x04, 0x12
        /*0146*/ 	.short	(.L_67 - .L_66)
	.align		4
.L_66:
        /*0148*/ 	.word	index@(compute_coupling_forces_kernel)
        /*014c*/ 	.word	0x00000000


	//----- nvinfo : EIATTR_MIN_STACK_SIZE
	.align		4
.L_67:
        /*0150*/ 	.byte	0x04, 0x12
        /*0152*/ 	.short	(.L_69 - .L_68)
	.align		4
.L_68:
        /*0154*/ 	.word	index@(initialize_oscillators_kernel)
        /*0158*/ 	.word	0x00000030
.L_69:


//--------------------- .nv.compat                --------------------------
	.section	.nv.compat,"",@"SHT_CUDA_COMPAT_INFO"
	.align	4
        /*0000*/ 	.byte	0x02, 0x09, 0x00, 0x00, 0x02, 0x02, 0x01, 0x00, 0x02, 0x05, 0x05, 0x00, 0x03, 0x07, 0x01, 0x01
        /*0010*/ 	.byte	0x02, 0x03, 0x00, 0x00, 0x02, 0x06, 0x01, 0x00, 0x04, 0x0b, 0x08, 0x00, 0x01, 0x00, 0x00, 0x00
        /*0020*/ 	.byte	0x00, 0x00, 0x00, 0x00


//--------------------- .nv.info.compute_conflicts_kernel --------------------------
	.section	.nv.info.compute_conflicts_kernel,"",@"SHT_CUDA_INFO"
	.sectionflags	@""
	.align	4


	//----- nvinfo : EIATTR_CUDA_API_VERSION
	.align		4
        /*0000*/ 	.byte	0x04, 0x37
        /*0002*/ 	.short	(.L_71 - .L_70)
.L_70:
        /*0004*/ 	.word	0x00000082


	//----- nvinfo : EIATTR_KPARAM_INFO
	.align		4
.L_71:
        /*0008*/ 	.byte	0x04, 0x17
        /*000a*/ 	.short	(.L_73 - .L_72)
.L_72:
        /*000c*/ 	.word	0x00000000
        /*0010*/ 	.short	0x0005
        /*0012*/ 	.short	0x0020
        /*0014*/ 	.byte	0x00, 0xf5, 0x21, 0x00


	//----- nvinfo : EIATTR_KPARAM_INFO
	.align		4
.L_73:
        /*0018*/ 	.byte	0x04, 0x17
        /*001a*/ 	.short	(.L_75 - .L_74)
.L_74:
        /*001c*/ 	.word	0x00000000
        /*0020*/ 	.short	0x0004
        /*0022*/ 	.short	0x001c
        /*0024*/ 	.byte	0x00, 0xf0, 0x11, 0x00


	//----- nvinfo : EIATTR_KPARAM_INFO
	.align		4
.L_75:
        /*0028*/ 	.byte	0x04, 0x17
        /*002a*/ 	.short	(.L_77 - .L_76)
.L_76:
        /*002c*/ 	.word	0x00000000
        /*0030*/ 	.short	0x0003
        /*0032*/ 	.short	0x0018
        /*0034*/ 	.byte	0x00, 0xf0, 0x11, 0x00


	//----- nvinfo : EIATTR_KPARAM_INFO
	.align		4
.L_77:
        /*0038*/ 	.byte	0x04, 0x17
        /*003a*/ 	.short	(.L_79 - .L_78)
.L_78:
        /*003c*/ 	.word	0x00000000
        /*0040*/ 	.short	0x0002
        /*0042*/ 	.short	0x0010
        /*0044*/ 	.byte	0x00, 0xf5, 0x21, 0x00


	//----- nvinfo : EIATTR_KPARAM_INFO
	.align		4
.L_79:
        /*0048*/ 	.byte	0x04, 0x17
        /*004a*/ 	.short	(.L_81 - .L_80)
.L_80:
        /*004c*/ 	.word	0x00000000
        /*0050*/ 	.short	0x0001
        /*0052*/ 	.short	0x0008
        /*0054*/ 	.byte	0x00, 0xf5, 0x21, 0x00


	//----- nvinfo : EIATTR_KPARAM_INFO
	.align		4
.L_81:
        /*0058*/ 	.byte	0x04, 0x17
        /*005a*/ 	.short	(.L_83 - .L_82)
.L_82:
        /*005c*/ 	.word	0x00000000
        /*0060*/ 	.short	0x0000
        /*0062*/ 	.short	0x0000
        /*0064*/ 	.byte	0x00, 0xf5, 0x21, 0x00


	//----- nvinfo : EIATTR_SPARSE_MMA_MASK
	.align		4
.L_83:
        /*0068*/ 	.byte	0x03, 0x50
        /*006a*/ 	.short	0x0000


	//----- nvinfo : EIATTR_MAXREG_COUNT
	.align		4
        /*006c*/ 	.byte	0x03, 0x1b
        /*006e*/ 	.short	0x00ff


	//----- nvinfo : EIATTR_MERCURY_ISA_VERSION
	.align		4
        /*0070*/ 	.byte	0x03, 0x5f
        /*0072*/ 	.short	0x0101


	//----- nvinfo : EIATTR_VRC_CTA_INIT_COUNT
	.align		4
        /*0074*/ 	.byte	0x02, 0x4a
	.zero		1
	.zero		1


	//----- nvinfo : EIATTR_EXIT_INSTR_OFFSETS
	.align		4
        /*0078*/ 	.byte	0x04, 0x1c
        /*007a*/ 	.short	(.L_85 - .L_84)


	//   ....[0]....
.L_84:
        /*007c*/ 	.word	0x00000070


	//   ....[1]....
        /*0080*/ 	.word	0x00001040


	//----- nvinfo : EIATTR_CRS_STACK_SIZE
	.align		4
.L_85:
        /*0084*/ 	.byte	0x04, 0x1e
        /*0086*/ 	.short	(.L_87 - .L_86)
.L_86:
        /*0088*/ 	.word	0x00000000


	//----- nvinfo : EIATTR_CBANK_PARAM_SIZE
	.align		4
.L_87:
        /*008c*/ 	.byte	0x03, 0x19
        /*008e*/ 	.short	0x0028


	//----- nvinfo : EIATTR_PARAM_CBANK
	.align		4
        /*0090*/ 	.byte	0x04, 0x0a
        /*0092*/ 	.short	(.L_89 - .L_88)
	.align		4
.L_88:
        /*0094*/ 	.word	index@(.nv.constant0.compute_conflicts_kernel)
        /*0098*/ 	.short	0x0380
        /*009a*/ 	.short	0x0028


	//----- nvinfo : EIATTR_SW_WAR
	.align		4
.L_89:
        /*009c*/ 	.byte	0x04, 0x36
        /*009e*/ 	.short	(.L_91 - .L_90)
.L_90:
        /*00a0*/ 	.word	0x00000008
.L_91:


//--------------------- .nv.info.compute_order_parameter_kernel --------------------------
	.section	.nv.info.compute_order_parameter_kernel,"",@"SHT_CUDA_INFO"
	.sectionflags	@""
	.align	4


	//----- nvinfo : EIATTR_CUDA_API_VERSION
	.align		4
        /*0000*/ 	.byte	0x04, 0x37
        /*0002*/ 	.short	(.L_93 - .L_92)
.L_92:
        /*0004*/ 	.word	0x00000082


	//----- nvinfo : EIATTR_KPARAM_INFO
	.align		4
.L_93:
        /*0008*/ 	.byte	0x04, 0x17
        /*000a*/ 	.short	(.L_95 - .L_94)
.L_94:
        /*000c*/ 	.word	0x00000000
        /*0010*/ 	.short	0x0003
        /*0012*/ 	.short	0x0018
        /*0014*/ 	.byte	0x00, 0xf0, 0x11, 0x00


	//----- nvinfo : EIATTR_KPARAM_INFO
	.align		4
.L_95:
        /*0018*/ 	.byte	0x04, 0x17
        /*001a*/ 	.short	(.L_97 - .L_96)
.L_96:
        /*001c*/ 	.word	0x00000000
        /*0020*/ 	.short	0x0002
        /*0022*/ 	.short	0x0010
        /*0024*/ 	.byte	0x00, 0xf5, 0x21, 0x00


	//----- nvinfo : EIATTR_KPARAM_INFO
	.align		4
.L_97:
        /*0028*/ 	.byte	0x04, 0x17
        /*002a*/ 	.short	(.L_99 - .L_98)
.L_98:
        /*002c*/ 	.word	0x00000000
        /*0030*/ 	.short	0x0001
        /*0032*/ 	.short	0x0008
        /*0034*/ 	.byte	0x00, 0xf5, 0x21, 0x00


	//----- nvinfo : EIATTR_KPARAM_INFO
	.align		4
.L_99:
        /*0038*/ 	.byte	0x04, 0x17
        /*003a*/ 	.short	(.L_101 - .L_100)
.L_100:
        /*003c*/ 	.word	0x00000000
        /*0040*/ 	.short	0x0000
        /*0042*/ 	.short	0x0000
        /*0044*/ 	.byte	0x00, 0xf5, 0x21, 0x00


	//----- nvinfo : EIATTR_SPARSE_MMA_MASK
	.align		4
.L_101:
        /*0048*/ 	.byte	0x03, 0x50
        /*004a*/ 	.short	0x0000


	//----- nvinfo : EIATTR_MAXREG_COUNT
	.align		4
        /*004c*/ 	.byte	0x03, 0x1b
        /*004e*/ 	.short	0x00ff


	//----- nvinfo : EIATTR_NUM_BARRIERS
	.align		4
        /*0050*/ 	.byte	0x02, 0x4c
        /*0052*/ 	.byte	0x01
	.zero		1


	//----- nvinfo : EIATTR_MERCURY_ISA_VERSION
	.align		4
        /*0054*/ 	.byte	0x03, 0x5f
        /*0056*/ 	.short	0x0101


	//----- nvinfo : EIATTR_VRC_CTA_INIT_COUNT
	.align		4
        /*0058*/ 	.byte	0x02, 0x4a
	.zero		1
	.zero		1


	//----- nvinfo : EIATTR_EXIT_INSTR_OFFSETS
	.align		4
        /*005c*/ 	.byte	0x04, 0x1c
        /*005e*/ 	.short	(.L_103 - .L_102)


	//   ....[0]....
.L_102:
        /*0060*/ 	.word	0x00000a80


	//   ....[1]....
        /*0064*/ 	.word	0x00000b20


	//----- nvinfo : EIATTR_CRS_STACK_SIZE
	.align		4
.L_103:
        /*0068*/ 	.byte	0x04, 0x1e
        /*006a*/ 	.short	(.L_105 - .L_104)
.L_104:
        /*006c*/ 	.word	0x00000000


	//----- nvinfo : EIATTR_CBANK_PARAM_SIZE
	.align		4
.L_105:
        /*0070*/ 	.byte	0x03, 0x19
        /*0072*/ 	.short	0x001c


	//----- nvinfo : EIATTR_PARAM_CBANK
	.align		4
        /*0074*/ 	.byte	0x04, 0x0a
        /*0076*/ 	.short	(.L_107 - .L_106)
	.align		4
.L_106:
        /*0078*/ 	.word	index@(.nv.constant0.compute_order_parameter_kernel)
        /*007c*/ 	.short	0x0380
        /*007e*/ 	.short	0x001c


	//----- nvinfo : EIATTR_SW_WAR
	.align		4
.L_107:
        /*0080*/ 	.byte	0x04, 0x36
        /*0082*/ 	.short	(.L_109 - .L_108)
.L_108:
        /*0084*/ 	.word	0x00000008
.L_109:


//--------------------- .nv.info.compute_entropy_kernel --------------------------
	.section	.nv.info.compute_entropy_kernel,"",@"SHT_CUDA_INFO"
	.sectionflags	@""
	.align	4


	//----- nvinfo : EIATTR_CUDA_API_VERSION
	.align		4
        /*0000*/ 	.byte	0x04, 0x37
        /*0002*/ 	.short	(.L_111 - .L_110)
.L_110:
        /*0004*/ 	.word	0x00000082


	//----- nvinfo : EIATTR_KPARAM_INFO
	.align		4
.L_111:
        /*0008*/ 	.byte	0x04, 0x17
        /*000a*/ 	.short	(.L_113 - .L_112)
.L_112:
        /*000c*/ 	.word	0x00000000
        /*0010*/ 	.short	0x0004
        /*0012*/ 	.short	0x0020
        /*0014*/ 	.byte	0x00, 0xf0, 0x21, 0x00


	//----- nvinfo : EIATTR_KPARAM_INFO
	.align		4
.L_113:
        /*0018*/ 	.byte	0x04, 0x17
        /*001a*/ 	.short	(.L_115 - .L_114)
.L_114:
        /*001c*/ 	.word	0x00000000
        /*0020*/ 	.short	0x0003
        /*0022*/ 	.short	0x0018
        /*0024*/ 	.byte	0x00, 0xf0, 0x11, 0x00


	//----- nvinfo : EIATTR_KPARAM_INFO
	.align		4
.L_115:
        /*0028*/ 	.byte	0x04, 0x17
        /*002a*/ 	.short	(.L_117 - .L_116)
.L_116:
        /*002c*/ 	.word	0x00000000
        /*0030*/ 	.short	0x0002
        /*0032*/ 	.short	0x0010
        /*0034*/ 	.byte	0x00, 0xf5, 0x21, 0x00


	//----- nvinfo : EIATTR_KPARAM_INFO
	.align		4
.L_117:
        /*0038*/ 	.byte	0x04, 0x17
        /*003a*/ 	.short	(.L_119 - .L_118)
.L_118:
        /*003c*/ 	.word	0x00000000
        /*0040*/ 	.short	0x0001
        /*0042*/ 	.short	0x0008
        /*0044*/ 	.byte	0x00, 0xf5, 0x21, 0x00


	//----- nvinfo : EIATTR_KPARAM_INFO
	.align		4
.L_119:
        /*0048*/ 	.byte	0x04, 0x17
        /*004a*/ 	.short	(.L_121 - .L_120)
.L_120:
        /*004c*/ 	.word	0x00000000
        /*0050*/ 	.short	0x0000
        /*0052*/ 	.short	0x0000
        /*0054*/ 	.byte	0x00, 0xf5, 0x21, 0x00


	//----- nvinfo : EIATTR_SPARSE_MMA_MASK
	.align		4
.L_121:
        /*0058*/ 	.byte	0x03, 0x50
        /*005a*/ 	.short	0x0000


	//----- nvinfo : EIATTR_MAXREG_COUNT
	.align		4
        /*005c*/ 	.byte	0x03, 0x1b
        /*005e*/ 	.short	0x00ff


	//----- nvinfo : EIATTR_NUM_BARRIERS
	.align		4
        /*0060*/ 	.byte	0x02, 0x4c
        /*0062*/ 	.byte	0x01
	.zero		1


	//----- nvinfo : EIATTR_MERCURY_ISA_VERSION
	.align		4
        /*0064*/ 	.byte	0x03, 0x5f
        /*0066*/ 	.short	0x0101


	//----- nvinfo : EIATTR_VRC_CTA_INIT_COUNT
	.align		4
        /*0068*/ 	.byte	0x02, 0x4a
	.zero		1
	.zero		1


	//----- nvinfo : EIATTR_EXIT_INSTR_OFFSETS
	.align		4
        /*006c*/ 	.byte	0x04, 0x1c
        /*006e*/ 	.short	(.L_123 - .L_122)


	//   ....[0]....
.L_122:
        /*0070*/ 	.word	0x00000980


	//   ....[1]....
        /*0074*/ 	.word	0x000009f0


	//----- nvinfo : EIATTR_CRS_STACK_SIZE
	.align		4
.L_123:
        /*0078*/ 	.byte	0x04, 0x1e
        /*007a*/ 	.short	(.L_125 - .L_124)
.L_124:
        /*007c*/ 	.word	0x00000000


	//----- nvinfo : EIATTR_CBANK_PARAM_SIZE
	.align		4
.L_125:
        /*0080*/ 	.byte	0x03, 0x19
        /*0082*/ 	.short	0x0028


	//----- nvinfo : EIATTR_PARAM_CBANK
	.align		4
        /*0084*/ 	.byte	0x04, 0x0a
        /*0086*/ 	.short	(.L_127 - .L_126)
	.align		4
.L_126:
        /*0088*/ 	.word	index@(.nv.constant0.compute_entropy_kernel)
        /*008c*/ 	.short	0x0380
        /*008e*/ 	.short	0x0028


	//----- nvinfo : EIATTR_SW_WAR
	.align		4
.L_127:
        /*0090*/ 	.byte	0x04, 0x36
        /*0092*/ 	.short	(.L_129 - .L_128)
.L_128:
        /*0094*/ 	.word	0x00000008
.L_129:


//--------------------- .nv.info.compute_energy_kernel --------------------------
	.section	.nv.info.compute_energy_kernel,"",@"SHT_CUDA_INFO"
	.sectionflags	@""
	.align	4


	//----- nvinfo : EIATTR_CUDA_API_VERSION
	.align		4
        /*0000*/ 	.byte	0x04, 0x37
        /*0002*/ 	.short	(.L_131 - .L_130)
.L_130:
        /*0004*/ 	.word	0x00000082


	//----- nvinfo : EIATTR_KPARAM_INFO
	.align		4
.L_131:
        /*0008*/ 	.byte	0x04, 0x17
        /*000a*/ 	.short	(.L_133 - .L_132)
.L_132:
        /*000c*/ 	.word	0x00000000
        /*0010*/ 	.short	0x0006
        /*0012*/ 	.short	0x0028
        /*0014*/ 	.byte	0x00, 0xf5, 0x21, 0x00


	//----- nvinfo : EIATTR_KPARAM_INFO
	.align		4
.L_133:
        /*0018*/ 	.byte	0x04, 0x17
        /*001a*/ 	.short	(.L_135 - .L_134)
.L_134:
        /*001c*/ 	.word	0x00000000
        /*0020*/ 	.short	0x0005
        /*0022*/ 	.short	0x0024
        /*0024*/ 	.byte	0x00, 0xf0, 0x11, 0x00


	//----- nvinfo : EIATTR_KPARAM_INFO
	.align		4
.L_135:
        /*0028*/ 	.byte	0x04, 0x17
        /*002a*/ 	.short	(.L_137 - .L_136)
.L_136:
        /*002c*/ 	.word	0x00000000
        /*0030*/ 	.short	0x0004
        /*0032*/ 	.short	0x0020
        /*0034*/ 	.byte	0x00, 0xf0, 0x11, 0x00


	//----- nvinfo : EIATTR_KPARAM_INFO
	.align		4
.L_137:
        /*0038*/ 	.byte	0x04, 0x17
        /*003a*/ 	.short	(.L_139 - .L_138)
.L_138:
        /*003c*/ 	.word	0x00000000
        /*0040*/ 	.short	0x0003
        /*0042*/ 	.short	0x0018
        /*0044*/ 	.byte	0x00, 0xf5, 0x21, 0x00


	//----- nvinfo : EIATTR_KPARAM_INFO
	.align		4
.L_139:
        /*0048*/ 	.byte	0x04, 0x17
        /*004a*/ 	.short	(.L_141 - .L_140)
.L_140:
        /*004c*/ 	.word	0x00000000
        /*0050*/ 	.short	0x0002
        /*0052*/ 	.short	0x0010
        /*0054*/ 	.byte	0x00, 0xf5, 0x21, 0x00


	//----- nvinfo : EIATTR_KPARAM_INFO
	.align		4
.L_141:
        /*0058*/ 	.byte	0x04, 0x17
        /*005a*/ 	.short	(.L_143 - .L_142)
.L_142:
        /*005c*/ 	.word	0x00000000
        /*0060*/ 	.short	0x0001
        /*0062*/ 	.short	0x0008
        /*0064*/ 	.byte	0x00, 0xf5, 0x21, 0x00


	//----- nvinfo : EIATTR_KPARAM_INFO
	.align		4
.L_143:
        /*0068*/ 	.byte	0x04, 0x17
        /*006a*/ 	.short	(.L_145 - .L_144)
.L_144:
        /*006c*/ 	.word	0x00000000
        /*0070*/ 	.short	0x0000
        /*0072*/ 	.short	0x0000
        /*0074*/ 	.byte	0x00, 0xf5, 0x21, 0x00


	//----- nvinfo : EIATTR_SPARSE_MMA_MASK
	.align		4
.L_145:
        /*0078*/ 	.byte	0x03, 0x50
        /*007a*/ 	.short	0x0000


	//----- nvinfo : EIATTR_MAXREG_COUNT
	.align		4
        /*007c*/ 	.byte	0x03, 0x1b
        /*007e*/ 	.short	0x00ff


	//----- nvinfo : EIATTR_NUM_BARRIERS
	.align		4
        /*0080*/ 	.byte	0x02, 0x4c
        /*0082*/ 	.byte	0x01
	.zero		1


	//----- nvinfo : EIATTR_MERCURY_ISA_VERSION
	.align		4
        /*0084*/ 	.byte	0x03, 0x5f
        /*0086*/ 	.short	0x0101


	//----- nvinfo : EIATTR_VRC_CTA_INIT_COUNT
	.align		4
        /*0088*/ 	.byte	0x02, 0x4a
	.zero		1
	.zero		1


	//----- nvinfo : EIATTR_EXIT_INSTR_OFFSETS
	.align		4
        /*008c*/ 	.byte	0x04, 0x1c
        /*008e*/ 	.short	(.L_147 - .L_146)


	//   ....[0]....
.L_146:
        /*0090*/ 	.word	0x00000ac0


	//   ....[1]....
        /*0094*/ 	.word	0x00000b30


	//----- nvinfo : EIATTR_CRS_STACK_SIZE
	.align		4
.L_147:
        /*0098*/ 	.byte	0x04, 0x1e
        /*009a*/ 	.short	(.L_149 - .L_148)
.L_148:
        /*009c*/ 	.word	0x00000000


	//----- nvinfo : EIATTR_CBANK_PARAM_SIZE
	.align		4
.L_149:
        /*00a0*/ 	.byte	0x03, 0x19
        /*00a2*/ 	.short	0x0030


	//----- nvinfo : EIATTR_PARAM_CBANK
	.align		4
        /*00a4*/ 	.byte	0x04, 0x0a
        /*00a6*/ 	.short	(.L_151 - .L_150)
	.align		4
.L_150:
        /*00a8*/ 	.word	index@(.nv.constant0.compute_energy_kernel)
        /*00ac*/ 	.short	0x0380
        /*00ae*/ 	.short	0x0030


	//----- nvinfo : EIATTR_SW_WAR
	.align		4
.L_151:
        /*00b0*/ 	.byte	0x04, 0x36
        /*00b2*/ 	.short	(.L_153 - .L_152)
.L_152:
        /*00b4*/ 	.word	0x00000008
.L_153:


//--------------------- .nv.info.evolve_oscillators_with_conflicts_kernel --------------------------
	.section	.nv.info.evolve_oscillators_with_conflicts_kernel,"",@"SHT_CUDA_INFO"
	.sectionflags	@""
	.align	4


	//----- nvinfo : EIATTR_CUDA_API_VERSION
	.align		4
        /*0000*/ 	.byte	0x04, 0x37
        /*0002*/ 	.short	(.L_155 - .L_154)
.L_154:
        /*0004*/ 	.word	0x00000082


	//----- nvinfo : EIATTR_KPARAM_INFO
	.align		4
.L_155:
        /*0008*/ 	.byte	0x04, 0x17
        /*000a*/ 	.short	(.L_157 - .L_156)
.L_156:
        /*000c*/ 	.word	0x00000000
        /*0010*/ 	.short	0x000f
        /*0012*/ 	.short	0x0068
        /*0014*/ 	.byte	0x00, 0xf5, 0x21, 0x00


	//----- nvinfo : EIATTR_KPARAM_INFO
	.align		4
.L_157:
        /*0018*/ 	.byte	0x04, 0x17
        /*001a*/ 	.short	(.L_159 - .L_158)
.L_158:
        /*001c*/ 	.word	0x00000000
        /*0020*/ 	.short	0x000e
        /*0022*/ 	.short	0x0060
        /*0024*/ 	.byte	0x00, 0xf5, 0x21, 0x00


	//----- nvinfo : EIATTR_KPARAM_INFO
	.align		4
.L_159:
        /*0028*/ 	.byte	0x04, 0x17
        /*002a*/ 	.short	(.L_161 - .L_160)
.L_160:
        /*002c*/ 	.word	0x00000000
        /*0030*/ 	.short	0x000d
        /*0032*/ 	.short	0x0058
        /*0034*/ 	.byte	0x00, 0xf0, 0x11, 0x00


	//----- nvinfo : EIATTR_KPARAM_INFO
	.align		4
.L_161:
        /*0038*/ 	.byte	0x04, 0x17
        /*003a*/ 	.short	(.L_163 - .L_162)
.L_162:
        /*003c*/ 	.word	0x00000000
        /*0040*/ 	.short	0x000c
        /*0042*/ 	.short	0x0050
        /*0044*/ 	.byte	0x00, 0xf5, 0x21, 0x00


	//----- nvinfo : EIATTR_KPARAM_INFO
	.align		4
.L_163:
        /*0048*/ 	.byte	0x04, 0x17
        /*004a*/ 	.short	(.L_165 - .L_164)
.L_164:
        /*004c*/ 	.word	0x00000000
        /*0050*/ 	.short	0x000b
        /*0052*/ 	.short	0x004c
        /*0054*/ 	.byte	0x00, 0xf0, 0x11, 0x00


	//----- nvinfo : EIATTR_KPARAM_INFO
	.align		4
.L_165:
        /*0058*/ 	.byte	0x04, 0x17
        /*005a*/ 	.short	(.L_167 - .L_166)
.L_166:
        /*005c*/ 	.word	0x00000000
        /*0060*/ 	.short	0x000a
        /*0062*/ 	.short	0x0048
        /*0064*/ 	.byte	0x00, 0xf0, 0x11, 0x00


	//----- nvinfo : EIATTR_KPARAM_INFO
	.align		4
.L_167:
        /*0068*/ 	.byte	0x04, 0x17
        /*006a*/ 	.short	(.L_169 - .L_168)
.L_168:
        /*006c*/ 	.word	0x00000000
        /*0070*/ 	.short	0x0009
        /*0072*/ 	.short	0x0044
        /*0074*/ 	.byte	0x00, 0xf0, 0x11, 0x00


	//----- nvinfo : EIATTR_KPARAM_INFO
	.align		4
.L_169:
        /*0078*/ 	.byte	0x04, 0x17
        /*007a*/ 	.short	(.L_171 - .L_170)
.L_170:
        /*007c*/ 	.word	0x00000000
        /*0080*/ 	.short	0x0008
        /*0082*/ 	.short	0x0040
        /*0084*/ 	.byte	0x00, 0xf0, 0x11, 0x00


	//----- nvinfo : EIATTR_KPARAM_INFO
	.align		4
.L_171:
        /*0088*/ 	.byte	0x04, 0x17
        /*008a*/ 	.short	(.L_173 - .L_172)
.L_172:
        /*008c*/ 	.word	0x00000000
        /*0090*/ 	.short	0x0007
        /*0092*/ 	.short	0x0038
        /*0094*/ 	.byte	0x00, 0xf5, 0x21, 0x00


	//----- nvinfo : EIATTR_KPARAM_INFO
	.align		4
.L_173:
        /*0098*/ 	.byte	0x04, 0x17
        /*009a*/ 	.short	(.L_175 - .L_174)
.L_174:
        /*009c*/ 	.word	0x00000000
        /*00a0*/ 	.short	0x0006
        /*00a2*/ 	.short	0x0030
        /*00a4*/ 	.byte	0x00, 0xf5, 0x21, 0x00


	//----- nvinfo : EIATTR_KPARAM_INFO
	.align		4
.L_175:
        /*00a8*/ 	.byte	0x04, 0x17
        /*00aa*/ 	.short	(.L_177 - .L_176)
.L_176:
        /*00ac*/ 	.word	0x00000000
        /*00b0*/ 	.short	0x0005
        /*00b2*/ 	.short	0x0028
        /*00b4*/ 	.byte	0x00, 0xf5, 0x21, 0x00


	//----- nvinfo : EIATTR_KPARAM_INFO
	.align		4
.L_177:
        /*00b8*/ 	.byte	0x04, 0x17
        /*00ba*/ 	.short	(.L_179 - .L_178)
.L_178:
        /*00bc*/ 	.word	0x00000000
        /*00c0*/ 	.short	0x0004
        /*00c2*/ 	.short	0x0020
        /*00c4*/ 	.byte	0x00, 0xf5, 0x21, 0x00


	//----- nvinfo : EIATTR_KPARAM_INFO
	.align		4
.L_179:
        /*00c8*/ 	.byte	0x04, 0x17
        /*00ca*/ 	.short	(.L_181 - .L_180)
.L_180:
        /*00cc*/ 	.word	0x00000000
        /*00d0*/ 	.short	0x0003
        /*00d2*/ 	.short	0x0018
        /*00d4*/ 	.byte	0x00, 0xf5, 0x21, 0x00


	//----- nvinfo : EIATTR_KPARAM_INFO
	.align		4
.L_181:
        /*00d8*/ 	.byte	0x04, 0x17
        /*00da*/ 	.short	(.L_183 - .L_182)
.L_182:
        /*00dc*/ 	.word	0x00000000
        /*00e0*/ 	.short	0x0002
        /*00e2*/ 	.short	0x0010
        /*00e4*/ 	.byte	0x00, 0xf5, 0x21, 0x00


	//----- nvinfo : EIATTR_KPARAM_INFO
	.align		4
.L_183:
        /*00e8*/ 	.byte	0x04, 0x17
        /*00ea*/ 	.short	(.L_185 - .L_184)
.L_184:
        /*00ec*/ 	.word	0x00000000
        /*00f0*/ 	.short	0x0001
        /*00f2*/ 	.short	0x0008
        /*00f4*/ 	.byte	0x00, 0xf5, 0x21, 0x00


	//----- nvinfo : EIATTR_KPARAM_INFO
	.align		4
.L_185:
        /*00f8*/ 	.byte	0x04, 0x17
        /*00fa*/ 	.short	(.L_187 - .L_186)
.L_186:
        /*00fc*/ 	.word	0x00000000
        /*0100*/ 	.short	0x0000
        /*0102*/ 	.short	0x0000
        /*0104*/ 	.byte	0x00, 0xf5, 0x21, 0x00


	//----- nvinfo : EIATTR_SPARSE_MMA_MASK
	.align		4
.L_187:
        /*0108*/ 	.byte	0x03, 0x50
        /*010a*/ 	.short	0x0000


	//----- nvinfo : EIATTR_MAXREG_COUNT
	.align		4
        /*010c*/ 	.byte	0x03, 0x1b
        /*010e*/ 	.short	0x00ff


	//----- nvinfo : EIATTR_MERCURY_ISA_VERSION
	.align		4
        /*0110*/ 	.byte	0x03, 0x5f
        /*0112*/ 	.short	0x0101


	//----- nvinfo : EIATTR_VRC_CTA_INIT_COUNT
	.align		4
        /*0114*/ 	.byte	0x02, 0x4a
	.zero		1
	.zero		1


	//----- nvinfo : EIATTR_EXIT_INSTR_OFFSETS
	.align		4
        /*0118*/ 	.byte	0x04, 0x1c
        /*011a*/ 	.short	(.L_189 - .L_188)


	//   ....[0]....
.L_188:
        /*011c*/ 	.word	0x00000080


	//   ....[1]....
        /*0120*/ 	.word	0x00001ab0


	//----- nvinfo : EIATTR_CRS_STACK_SIZE
	.align		4
.L_189:
        /*0124*/ 	.byte	0x04, 0x1e
        /*0126*/ 	.short	(.L_191 - .L_190)
.L_190:
        /*0128*/ 	.word	0x00000000


	//----- nvinfo : EIATTR_CBANK_PARAM_SIZE
	.align		4
.L_191:
        /*012c*/ 	.byte	0x03, 0x19
        /*012e*/ 	.short	0x0070


	//----- nvinfo : EIATTR_PARAM_CBANK
	.align		4
        /*0130*/ 	.byte	0x04, 0x0a
        /*0132*/ 	.short	(.L_193 - .L_192)
	.align		4
.L_192:
        /*0134*/ 	.word	index@(.nv.constant0.evolve_oscillators_with_conflicts_kernel)
        /*0138*/ 	.short	0x0380
        /*013a*/ 	.short	0x0070


	//----- nvinfo : EIATTR_SW_WAR
	.align		4
.L_193:
        /*013c*/ 	.byte	0x04, 0x36
        /*013e*/ 	.short	(.L_195 - .L_194)
.L_194:
        /*0140*/ 	.word	0x00000008
.L_195:


//--------------------- .nv.info.evolve_oscillators_kernel --------------------------
	.section	.nv.info.evolve_oscillators_kernel,"",@"SHT_CUDA_INFO"
	.sectionflags	@""
	.align	4


	//----- nvinfo : EIATTR_CUDA_API_VERSION
	.align		4
        /*0000*/ 	.byte	0x04, 0x37
        /*0002*/ 	.short	(.L_197 - .L_196)
.L_196:
        /*0004*/ 	.word	0x00000082


	//----- nvinfo : EIATTR_KPARAM_INFO
	.align		4
.L_197:
        /*0008*/ 	.byte	0x04, 0x17
        /*000a*/ 	.short	(.L_199 - .L_198)
.L_198:
        /*000c*/ 	.word	0x00000000
        /*0010*/ 	.short	0x0007
        /*0012*/ 	.short	0x0030
        /*0014*/ 	.byte	0x00, 0xf5, 0x21, 0x00


	//----- nvinfo : EIATTR_KPARAM_INFO
	.align		4
.L_199:
        /*0018*/ 	.byte	0x04, 0x17
        /*001a*/ 	.short	(.L_201 - .L_200)
.L_200:
        /*001c*/ 	.word	0x00000000
        /*0020*/ 	.short	0x0006
        /*0022*/ 	.short	0x0028
        /*0024*/ 	.byte	0x00, 0xf5, 0x21, 0x00


	//----- nvinfo : EIATTR_KPARAM_INFO
	.align		4
.L_201:
        /*0028*/ 	.byte	0x04, 0x17
        /*002a*/ 	.short	(.L_203 - .L_202)
.L_202:
        /*002c*/ 	.word	0x00000000
        /*0030*/ 	.short	0x0005
        /*0032*/ 	.short	0x0020
        /*0034*/ 	.byte	0x00, 0xf0, 0x11, 0x00


	//----- nvinfo : EIATTR_KPARAM_INFO
	.align		4
.L_203:
        /*0038*/ 	.byte	0x04, 0x17
        /*003a*/ 	.short	(.L_205 - .L_204)
.L_204:
        /*003c*/ 	.word	0x00000000
        /*0040*/ 	.short	0x0004
        /*0042*/ 	.short	0x001c
        /*0044*/ 	.byte	0x00, 0xf0, 0x11, 0x00


	//----- nvinfo : EIATTR_KPARAM_INFO
	.align		4
.L_205:
        /*0048*/ 	.byte	0x04, 0x17
        /*004a*/ 	.short	(.L_207 - .L_206)
.L_206:
        /*004c*/ 	.word	0x00000000
        /*0050*/ 	.short	0x0003
        /*0052*/ 	.short	0x0018
        /*0054*/ 	.byte	0x00, 0xf0, 0x11, 0x00


	//----- nvinfo : EIATTR_KPARAM_INFO
	.align		4
.L_207:
        /*0058*/ 	.byte	0x04, 0x17
        /*005a*/ 	.short	(.L_209 - .L_208)
.L_208:
        /*005c*/ 	.word	0x00000000
        /*0060*/ 	.short	0x0002
        /*0062*/ 	.short	0x0010
        /*0064*/ 	.byte	0x00, 0xf5, 0x21, 0x00


	//----- nvinfo : EIATTR_KPARAM_INFO
	.align		4
.L_209:
        /*0068*/ 	.byte	0x04, 0x17
        /*006a*/ 	.short	(.L_211 - .L_210)
.L_210:
        /*006c*/ 	.word	0x00000000
        /*0070*/ 	.short	0x0001
        /*0072*/ 	.short	0x0008
        /*0074*/ 	.byte	0x00, 0xf5, 0x21, 0x00


	//----- nvinfo : EIATTR_KPARAM_INFO
	.align		4
.L_211:
        /*0078*/ 	.byte	0x04, 0x17
        /*007a*/ 	.short	(.L_213 - .L_212)
.L_212:
        /*007c*/ 	.word	0x00000000
        /*0080*/ 	.short	0x0000
        /*0082*/ 	.short	0x0000
        /*0084*/ 	.byte	0x00, 0xf5, 0x21, 0x00


	//----- nvinfo : EIATTR_SPARSE_MMA_MASK
	.align		4
.L_213:
        /*0088*/ 	.byte	0x03, 0x50
        /*008a*/ 	.short	0x0000


	//----- nvinfo : EIATTR_MAXREG_COUNT
	.align		4
        /*008c*/ 	.byte	0x03, 0x1b
        /*008e*/ 	.short	0x00ff


	//----- nvinfo : EIATTR_MERCURY_ISA_VERSION
	.align		4
        /*0090*/ 	.byte	0x03, 0x5f
        /*0092*/ 	.short	0x0101


	//----- nvinfo : EIATTR_VRC_CTA_INIT_COUNT
	.align		4
        /*0094*/ 	.byte	0x02, 0x4a
	.zero		1
	.zero		1


	//----- nvinfo : EIATTR_EXIT_INSTR_OFFSETS
	.align		4
        /*0098*/ 	.byte	0x04, 0x1c
        /*009a*/ 	.short	(.L_215 - .L_214)


	//   ....[0]....
.L_214:
        /*009c*/ 	.word	0x00000070


	//   ....[1]....
        /*00a0*/ 	.word	0x00000400


	//----- nvinfo : EIATTR_CRS_STACK_SIZE
	.align		4
.L_215:
        /*00a4*/ 	.byte	0x04, 0x1e
        /*00a6*/ 	.short	(.L_217 - .L_216)
.L_216:
        /*00a8*/ 	.word	0x00000000


	//----- nvinfo : EIATTR_CBANK_PARAM_SIZE
	.align		4
.L_217:
        /*00ac*/ 	.byte	0x03, 0x19
        /*00ae*/ 	.short	0x0038


	//----- nvinfo : EIATTR_PARAM_CBANK
	.align		4
        /*00b0*/ 	.byte	0x04, 0x0a
        /*00b2*/ 	.short	(.L_219 - .L_218)
	.align		4
.L_218:
        /*00b4*/ 	.word	index@(.nv.constant0.evolve_oscillators_kernel)
        /*00b8*/ 	.short	0x0380
        /*00ba*/ 	.short	0x0038


	//----- nvinfo : EIATTR_SW_WAR
	.align		4
.L_219:
        /*00bc*/ 	.byte	0x04, 0x36
        /*00be*/ 	.short	(.L_221 - .L_220)
.L_220:
        /*00c0*/ 	.word	0x00000008
.L_221:


//--------------------- .nv.info.compute_coupling_forces_kernel --------------------------
	.section	.nv.info.compute_coupling_forces_kernel,"",@"SHT_CUDA_INFO"
	.sectionflags	@""
	.align	4


	//----- nvinfo : EIATTR_CUDA_API_VERSION
	.align		4
        /*0000*/ 	.byte	0x04, 0x37
        /*0002*/ 	.short	(.L_223 - .L_222)
.L_222:
        /*0004*/ 	.word	0x00000082


	//----- nvinfo : EIATTR_KPARAM_INFO
	.align		4
.L_223:
        /*0008*/ 	.byte	0x04, 0x17
        /*000a*/ 	.short	(.L_225 - .L_224)
.L_224:
        /*000c*/ 	.word	0x00000000
        /*0010*/ 	.short	0x0009
        /*0012*/ 	.short	0x0038
        /*0014*/ 	.byte	0x00, 0xf5, 0x21, 0x00


	//----- nvinfo : EIATTR_KPARAM_INFO
	.align		4
.L_225:
        /*0018*/ 	.byte	0x04, 0x17
        /*001a*/ 	.short	(.L_227 - .L_226)
.L_226:
        /*001c*/ 	.word	0x00000000
        /*0020*/ 	.short	0x0008
        /*0022*/ 	.short	0x0030
        /*0024*/ 	.byte	0x00, 0xf0, 0x11, 0x00


	//----- nvinfo : EIATTR_KPARAM_INFO
	.align		4
.L_227:
        /*0028*/ 	.byte	0x04, 0x17
        /*002a*/ 	.short	(.L_229 - .L_228)
.L_228:
        /*002c*/ 	.word	0x00000000
        /*0030*/ 	.short	0x0007
        /*0032*/ 	.short	0x002c
        /*0034*/ 	.byte	0x00, 0xf0, 0x11, 0x00


	//----- nvinfo : EIATTR_KPARAM_INFO
	.align		4
.L_229:
        /*0038*/ 	.byte	0x04, 0x17
        /*003a*/ 	.short	(.L_231 - .L_230)
.L_230:
        /*003c*/ 	.word	0x00000000
        /*0040*/ 	.short	0x0006
        /*0042*/ 	.short	0x0028
        /*0044*/ 	.byte	0x00, 0xf0, 0x11, 0x00


	//----- nvinfo : EIATTR_KPARAM_INFO
	.align		4
.L_231:
        /*0048*/ 	.byte	0x04, 0x17
        /*004a*/ 	.short	(.L_233 - .L_232)
.L_232:
        /*004c*/ 	.word	0x00000000
        /*0050*/ 	.short	0x0005
        /*0052*/ 	.short	0x0024
        /*0054*/ 	.byte	0x00, 0xf0, 0x11, 0x00


	//----- nvinfo : EIATTR_KPARAM_INFO
	.align		4
.L_233:
        /*0058*/ 	.byte	0x04, 0x17
        /*005a*/ 	.short	(.L_235 - .L_234)
.L_234:
        /*005c*/ 	.word	0x00000000
        /*0060*/ 	.short	0x0004
        /*0062*/ 	.short	0x0020
        /*0064*/ 	.byte	0x00, 0xf0, 0x11, 0x00


	//----- nvinfo : EIATTR_KPARAM_INFO
	.align		4
.L_235:
        /*0068*/ 	.byte	0x04, 0x17
        /*006a*/ 	.short	(.L_237 - .L_236)
.L_236:
        /*006c*/ 	.word	0x00000000
        /*0070*/ 	.short	0x0003
        /*0072*/ 	.short	0x0018
        /*0074*/ 	.byte	0x00, 0xf5, 0x21, 0x00


	//----- nvinfo : EIATTR_KPARAM_INFO
	.align		4
.L_237:
        /*0078*/ 	.byte	0x04, 0x17
        /*007a*/ 	.short	(.L_239 - .L_238)
.L_238:
        /*007c*/ 	.word	0x00000000
        /*0080*/ 	.short	0x0002
        /*0082*/ 	.short	0x0010
        /*0084*/ 	.byte	0x00, 0xf5, 0x21, 0x00


	//----- nvinfo : EIATTR_KPARAM_INFO
	.align		4
.L_239:
        /*0088*/ 	.byte	0x04, 0x17
        /*008a*/ 	.short	(.L_241 - .L_240)
.L_240:
        /*008c*/ 	.word	0x00000000
        /*0090*/ 	.short	0x0001
        /*0092*/ 	.short	0x0008
        /*0094*/ 	.byte	0x00, 0xf5, 0x21, 0x00


	//----- nvinfo : EIATTR_KPARAM_INFO
	.align		4
.L_241:
        /*0098*/ 	.byte	0x04, 0x17
        /*009a*/ 	.short	(.L_243 - .L_242)
.L_242:
        /*009c*/ 	.word	0x00000000
        /*00a0*/ 	.short	0x0000
        /*00a2*/ 	.short	0x0000
        /*00a4*/ 	.byte	0x00, 0xf5, 0x21, 0x00


	//----- nvinfo : EIATTR_SPARSE_MMA_MASK
	.align		4
.L_243:
        /*00a8*/ 	.byte	0x03, 0x50
        /*00aa*/ 	.short	0x0000


	//----- nvinfo : EIATTR_MAXREG_COUNT
	.align		4
        /*00ac*/ 	.byte	0x03, 0x1b
        /*00ae*/ 	.short	0x00ff


	//----- nvinfo : EIATTR_MERCURY_ISA_VERSION
	.align		4
        /*00b0*/ 	.byte	0x03, 0x5f
        /*00b2*/ 	.short	0x0101


	//----- nvinfo : EIATTR_VRC_CTA_INIT_COUNT
	.align		4
        /*00b4*/ 	.byte	0x02, 0x4a
	.zero		1
	.zero		1


	//----- nvinfo : EIATTR_EXIT_INSTR_OFFSETS
	.align		4
        /*00b8*/ 	.byte	0x04, 0x1c
        /*00ba*/ 	.short	(.L_245 - .L_244)


	//   ....[0]....
.L_244:
        /*00bc*/ 	.word	0x00000070


	//   ....[1]....
        /*00c0*/ 	.word	0x000013a0


	//----- nvinfo : EIATTR_CRS_STACK_SIZE
	.align		4
.L_245:
        /*00c4*/ 	.byte	0x04, 0x1e
        /*00c6*/ 	.short	(.L_247 - .L_246)
.L_246:
        /*00c8*/ 	.word	0x00000000


	//----- nvinfo : EIATTR_CBANK_PARAM_SIZE
	.align		4
.L_247:
        /*00cc*/ 	.byte	0x03, 0x19
        /*00ce*/ 	.short	0x0040


	//----- nvinfo : EIATTR_PARAM_CBANK
	.align		4
        /*00d0*/ 	.byte	0x04, 0x0a
        /*00d2*/ 	.short	(.L_249 - .L_248)
	.align		4
.L_248:
        /*00d4*/ 	.word	index@(.nv.constant0.compute_coupling_forces_kernel)
        /*00d8*/ 	.short	0x0380
        /*00da*/ 	.short	0x0040


	//----- nvinfo : EIATTR_SW_WAR
	.align		4
.L_249:
        /*00dc*/ 	.byte	0x04, 0x36
        /*00de*/ 	.short	(.L_251 - .L_250)
.L_250:
        /*00e0*/ 	.word	0x00000008
.L_251:


//--------------------- .nv.info.initialize_oscillators_kernel --------------------------
	.section	.nv.info.initialize_oscillators_kernel,"",@"SHT_CUDA_INFO"
	.sectionflags	@""
	.align	4


	//----- nvinfo : EIATTR_CUDA_API_VERSION
	.align		4
        /*0000*/ 	.byte	0x04, 0x37
        /*0002*/ 	.short	(.L_253 - .L_252)
.L_252:
        /*0004*/ 	.word	0x00000082


	//----- nvinfo : EIATTR_KPARAM_INFO
	.align		4
.L_253:
        /*0008*/ 	.byte	0x04, 0x17
        /*000a*/ 	.short	(.L_255 - .L_254)
.L_254:
        /*000c*/ 	.word	0x00000000
        /*0010*/ 	.short	0x0004
        /*0012*/ 	.short	0x0020
        /*0014*/ 	.byte	0x00, 0xf0, 0x21, 0x00


	//----- nvinfo : EIATTR_KPARAM_INFO
	.align		4
.L_255:
        /*0018*/ 	.byte	0x04, 0x17
        /*001a*/ 	.short	(.L_257 - .L_256)
.L_256:
        /*001c*/ 	.word	0x00000000
        /*0020*/ 	.short	0x0003
        /*0022*/ 	.short	0x0018
        /*0024*/ 	.byte	0x00, 0xf0, 0x11, 0x00


	//----- nvinfo : EIATTR_KPARAM_INFO
	.align		4
.L_257:
        /*0028*/ 	.byte	0x04, 0x17
        /*002a*/ 	.short	(.L_259 - .L_258)
.L_258:
        /*002c*/ 	.word	0x00000000
        /*0030*/ 	.short	0x0002
        /*0032*/ 	.short	0x0010
        /*0034*/ 	.byte	0x00, 0xf5, 0x21, 0x00


	//----- nvinfo : EIATTR_KPARAM_INFO
	.align		4
.L_259:
        /*0038*/ 	.byte	0x04, 0x17
        /*003a*/ 	.short	(.L_261 - .L_260)
.L_260:
        /*003c*/ 	.word	0x00000000
        /*0040*/ 	.short	0x0001
        /*0042*/ 	.short	0x0008
        /*0044*/ 	.byte	0x00, 0xf5, 0x21, 0x00


	//----- nvinfo : EIATTR_KPARAM_INFO
	.align		4
.L_261:
        /*0048*/ 	.byte	0x04, 0x17
        /*004a*/ 	.short	(.L_263 - .L_262)
.L_262:
        /*004c*/ 	.word	0x00000000
        /*0050*/ 	.short	0x0000
        /*0052*/ 	.short	0x0000
        /*0054*/ 	.byte	0x00, 0xf5, 0x21, 0x00


	//----- nvinfo : EIATTR_SPARSE_MMA_MASK
	.align		4
.L_263:
        /*0058*/ 	.byte	0x03, 0x50
        /*005a*/ 	.short	0x0000


	//----- nvinfo : EIATTR_MAXREG_COUNT
	.align		4
        /*005c*/ 	.byte	0x03, 0x1b
        /*005e*/ 	.short	0x00ff


	//----- nvinfo : EIATTR_MERCURY_ISA_VERSION
	.align		4
        /*0060*/ 	.byte	0x03, 0x5f
        /*0062*/ 	.short	0x0101


	//----- nvinfo : EIATTR_VRC_CTA_INIT_COUNT
	.align		4
        /*0064*/ 	.byte	0x02, 0x4a
	.zero		1
	.zero		1


	//----- nvinfo : EIATTR_EXIT_INSTR_OFFSETS
	.align		4
        /*0068*/ 	.byte	0x04, 0x1c
        /*006a*/ 	.short	(.L_265 - .L_264)


	//   ....[0]....
.L_264:
        /*006c*/ 	.word	0x00000080


	//   ....[1]....
        /*0070*/ 	.word	0x000037b0


	//----- nvinfo : EIATTR_CRS_STACK_SIZE
	.align		4
.L_265:
        /*0074*/ 	.byte	0x04, 0x1e
        /*0076*/ 	.short	(.L_267 - .L_266)
.L_266:
        /*0078*/ 	.word	0x00000000


	//----- nvinfo : EIATTR_CBANK_PARAM_SIZE
	.align		4
.L_267:
        /*007c*/ 	.byte	0x03, 0x19
        /*007e*/ 	.short	0x0028


	//----- nvinfo : EIATTR_PARAM_CBANK
	.align		4
        /*0080*/ 	.byte	0x04, 0x0a
        /*0082*/ 	.short	(.L_269 - .L_268)
	.align		4
.L_268:
        /*0084*/ 	.word	index@(.nv.constant0.initialize_oscillators_kernel)
        /*0088*/ 	.short	0x0380
        /*008a*/ 	.short	0x0028


	//----- nvinfo : EIATTR_SW_WAR
	.align		4
.L_269:
        /*008c*/ 	.byte	0x04, 0x36
        /*008e*/ 	.short	(.L_271 - .L_270)
.L_270:
        /*0090*/ 	.word	0x00000008
.L_271:


//--------------------- .nv.callgraph             --------------------------
	.section	.nv.callgraph,"",@"SHT_CUDA_CALLGRAPH"
	.align	4
	.sectionentsize	8
	.align		4
        /*0000*/ 	.word	0x00000000
	.align		4
        /*0004*/ 	.word	0xffffffff
	.align		4
        /*0008*/ 	.word	0x00000000
	.align		4
        /*000c*/ 	.word	0xfffffffe
	.align		4
        /*0010*/ 	.word	0x00000000
	.align		4
        /*0014*/ 	.word	0xfffffffd
	.align		4
        /*0018*/ 	.word	0x00000000
	.align		4
        /*001c*/ 	.word	0xfffffffc


//--------------------- .nv.constant4             --------------------------
	.section	.nv.constant4,"a",@progbits
	.align	8
	.align		8
.nv.constant4:
        /*0000*/ 	.dword	precalc_xorwow_matrix
	.align		8
        /*0008*/ 	.dword	precalc_xorwow_offset_matrix
	.align		8
        /*0010*/ 	.dword	mrg32k3aM1
	.align		8
        /*0018*/ 	.dword	mrg32k3aM2
	.align		8
        /*0020*/ 	.dword	mrg32k3aM1SubSeq
	.align		8
        /*0028*/ 	.dword	mrg32k3aM2SubSeq
	.align		8
        /*0030*/ 	.dword	mrg32k3aM1Seq
	.align		8
        /*0038*/ 	.dword	mrg32k3aM2Seq
	.align		8
        /*0040*/ 	.dword	__cudart_i2opi_f
	.align		8
        /*0048*/ 	.dword	__cudart_i2opi_d
	.align		8
        /*0050*/ 	.dword	__cudart_sin_cos_coeffs


//--------------------- .nv.constant3             --------------------------
	.section	.nv.constant3,"a",@progbits
	.align	8
.nv.constant3:
	.type		__cr_lgamma_table,@object
	.size		__cr_lgamma_table,(.L_8 - __cr_lgamma_table)
__cr_lgamma_table:
        /*0000*/ 	.byte	0x00, 0x00, 0x00, 0x00, 0x00, 0x00, 0x00, 0x00, 0x00, 0x00, 0x00, 0x00, 0x00, 0x00, 0x00, 0x00
        /*0010*/ 	.byte	0xef, 0x39, 0xfa, 0xfe, 0x42, 0x2e, 0xe6, 0x3f, 0x02, 0x20, 0x2a, 0xfa, 0x0b, 0xab, 0xfc, 0x3f
        /*0020*/ 	.byte	0xf9, 0x2c, 0x92, 0x7c, 0xa7, 0x6c, 0x09, 0x40, 0xc9, 0x79, 0x44, 0x3c, 0x64, 0x26, 0x13, 0x40
        /*0030*/ 	.byte	0xca, 0x01, 0xcf, 0x3a, 0x27, 0x51, 0x1a, 0x40, 0x30, 0xcc, 0x2d, 0xf3, 0xe1, 0x0c, 0x21, 0x40
        /*0040*/ 	.byte	0x0d, 0xb7, 0xfc, 0x82, 0x8e, 0x35, 0x25, 0x40
.L_8:


//--------------------- .text.compute_conflicts_kernel --------------------------
	.section	.text.compute_conflicts_kernel,"ax",@progbits
	.align	128
        .global         compute_conflicts_kernel
        .type           compute_conflicts_kernel,@function
        .size           compute_conflicts_kernel,(.L_x_152 - compute_conflicts_kernel)
        .other          compute_conflicts_kernel,@"STO_CUDA_ENTRY STV_DEFAULT"
compute_conflicts_kernel:
.text.compute_conflicts_kernel:
[----:B------:R-:W-:Y:S01]  /*0000*/  LDC R1, c[0x0][0x37c] ;  /* 0x0000df00ff017b82 */ /* 0x000fe20000000800 */
[----:B------:R-:W0:Y:S07]  /*0010*/  S2R R3, SR_TID.X ;  /* 0x0000000000037919 */ /* 0x000e2e0000002100 */
[----:B------:R-:W0:Y:S01]  /*0020*/  S2UR UR4, SR_CTAID.X ;  /* 0x00000000000479c3 */ /* 0x000e220000002500 */
[----:B------:R-:W1:Y:S07]  /*0030*/  LDCU UR5, c[0x0][0x39c] ;  /* 0x00007380ff0577ac */ /* 0x000e6e0008000800 */
[----:B------:R-:W0:Y:S02]  /*0040*/  LDC R0, c[0x0][0x360] ;  /* 0x0000d800ff007b82 */ /* 0x000e240000000800 */
[----:B0-----:R-:W-:-:S05]  /*0050*/  IMAD R0, R0, UR4, R3 ;  /* 0x0000000400007c24 */ /* 0x001fca000f8e0203 */
[----:B-1----:R-:W-:-:S13]  /*0060*/  ISETP.GE.AND P0, PT, R0, UR5, PT ;  /* 0x0000000500007c0c */ /* 0x002fda000bf06270 */
[----:B------:R-:W-:Y:S05]  /*0070*/  @P0 EXIT ;  /* 0x000000000000094d */ /* 0x000fea0003800000 */
[----:B------:R-:W0:Y:S01]  /*0080*/  LDCU UR4, c[0x0][0x398] ;  /* 0x00007300ff0477ac */ /* 0x000e220008000800 */
[----:B------:R-:W-:Y:S01]  /*0090*/  IMAD.MOV.U32 R3, RZ, RZ, RZ ;  /* 0x000000ffff037224 */ /* 0x000fe200078e00ff */
[----:B------:R-:W1:Y:S01]  /*00a0*/  LDCU.64 UR14, c[0x0][0x358] ;  /* 0x00006b00ff0e77ac */ /* 0x000e620008000a00 */
[----:B0-----:R-:W-:-:S09]  /*00b0*/  UISETP.GE.AND UP0, UPT, UR4, 0x1, UPT ;  /* 0x000000010400788c */ /* 0x001fd2000bf06270 */
[----:B-1----:R-:W-:Y:S05]  /*00c0*/  BRA.U !UP0, `(.L_x_0) ;  /* 0x0000000d08d07547 */ /* 0x002fea000b800000 */
[----:B------:R-:W-:Y:S01]  /*00d0*/  UISETP.GE.U32.AND UP1, UPT, UR4, 0x8, UPT ;  /* 0x000000080400788c */ /* 0x000fe2000bf26070 */
[----:B------:R-:W-:Y:S01]  /*00e0*/  CS2R R2, SRZ ;  /* 0x0000000000027805 */ /* 0x000fe2000001ff00 */
[----:B------:R-:W-:-:S04]  /*00f0*/  ULOP3.LUT UR12, UR4, 0x7, URZ, 0xc0, !UPT ;  /* 0x00000007040c7892 */ /* 0x000fc8000f8ec0ff */
[----:B------:R-:W-:-:S03]  /*0100*/  UISETP.NE.AND UP0, UPT, UR12, URZ, UPT ;  /* 0x000000ff0c00728c */ /* 0x000fc6000bf05270 */
[----:B------:R-:W-:Y:S08]  /*0110*/  BRA.U !UP1, `(.L_x_1) ;  /* 0x0000000509e47547 */ /* 0x000ff0000b800000 */
[----:B------:R-:W0:Y:S01]  /*0120*/  LDCU.64 UR8, c[0x0][0x388] ;  /* 0x00007100ff0877ac */ /* 0x000e220008000a00 */
[----:B------:R-:W-:Y:S01]  /*0130*/  IMAD.MOV.U32 R3, RZ, RZ, RZ ;  /* 0x000000ffff037224 */ /* 0x000fe200078e00ff */
[----:B------:R-:W1:Y:S01]  /*0140*/  LDCU.64 UR10, c[0x0][0x390] ;  /* 0x00007200ff0a77ac */ /* 0x000e620008000a00 */
[----:B------:R-:W-:-:S06]  /*0150*/  ULOP3.LUT UR4, UR4, 0x7ffffff8, URZ, 0xc0, !UPT ;  /* 0x7ffffff804047892 */ /* 0x000fcc000f8ec0ff */
[----:B------:R-:W-:Y:S01]  /*0160*/  IMAD.U32 R2, RZ, RZ, UR4 ;  /* 0x00000004ff027e24 */ /* 0x000fe2000f8e00ff */
[----:B0-----:R-:W-:Y:S02]  /*0170*/  UIADD3 UR7, UP1, UPT, UR8, 0x10, URZ ;  /* 0x0000001008077890 */ /* 0x001fe4000ff3e0ff */
[----:B-1----:R-:W-:Y:S02]  /*0180*/  UIADD3 UR5, UP2, UPT, UR10, 0x10, URZ ;  /* 0x000000100a057890 */ /* 0x002fe4000ff5e0ff */
[----:B------:R-:W-:Y:S02]  /*0190*/  UIADD3.X UR8, UPT, UPT, URZ, UR9, URZ, UP1, !UPT ;  /* 0x00000009ff087290 */ /* 0x000fe40008ffe4ff */
[----:B------:R-:W-:Y:S01]  /*01a0*/  IMAD.U32 R12, RZ, RZ, UR7 ;  /* 0x00000007ff0c7e24 */ /* 0x000fe2000f8e00ff */
[----:B------:R-:W-:Y:S01]  /*01b0*/  UIADD3.X UR6, UPT, UPT, URZ, UR11, URZ, UP2, !UPT ;  /* 0x0000000bff067290 */ /* 0x000fe200097fe4ff */
[----:B------:R-:W-:Y:S01]  /*01c0*/  IMAD.U32 R10, RZ, RZ, UR5 ;  /* 0x00000005ff0a7e24 */ /* 0x000fe2000f8e00ff */
[----:B------:R-:W-:Y:S01]  /*01d0*/  UIADD3 UR9, UPT, UPT, -UR4, URZ, URZ ;  /* 0x000000ff04097290 */ /* 0x000fe2000fffe1ff */
[----:B------:R-:W-:-:S03]  /*01e0*/  IMAD.U32 R13, RZ, RZ, UR8 ;  /* 0x00000008ff0d7e24 */ /* 0x000fc6000f8e00ff */
[----:B------:R-:W-:-:S08]  /*01f0*/  IMAD.U32 R11, RZ, RZ, UR6 ;  /* 0x00000006ff0b7e24 */ /* 0x000fd0000f8e00ff */
.L_x_2:
[----:B------:R-:W2:Y:S04]  /*0200*/  LDG.E R19, desc[UR14][R10.64+-0xc] ;  /* 0xfffff40e0a137981 */ /* 0x000ea8000c1e1900 */
[----:B------:R-:W3:Y:S04]  /*0210*/  LDG.E R17, desc[UR14][R10.64+-0x10] ;  /* 0xfffff00e0a117981 */ /* 0x000ee8000c1e1900 */
[----:B------:R-:W4:Y:S04]  /*0220*/  LDG.E R23, desc[UR14][R12.64+-0xc] ;  /* 0xfffff40e0c177981 */ /* 0x000f28000c1e1900 */
[----:B------:R-:W5:Y:S04]  /*0230*/  LDG.E R5, desc[UR14][R12.64+-0x10] ;  /* 0xfffff00e0c057981 */ /* 0x000f68000c1e1900 */
[----:B------:R-:W5:Y:S04]  /*0240*/  LDG.E R27, desc[UR14][R10.64+-0x8] ;  /* 0xfffff80e0a1b7981 */ /* 0x000f68000c1e1900 */
[----:B------:R-:W5:Y:S04]  /*0250*/  LDG.E R7, desc[UR14][R12.64+-0x8] ;  /* 0xfffff80e0c077981 */ /* 0x000f68000c1e1900 */
[----:B------:R-:W5:Y:S04]  /*0260*/  LDG.E R20, desc[UR14][R10.64+-0x4] ;  /* 0xfffffc0e0a147981 */ /* 0x000f68000c1e1900 */
[----:B------:R-:W5:Y:S04]  /*0270*/  LDG.E R9, desc[UR14][R12.64+-0x4] ;  /* 0xfffffc0e0c097981 */ /* 0x000f68000c1e1900 */
[----:B------:R-:W5:Y:S04]  /*0280*/  LDG.E R18, desc[UR14][R12.64] ;  /* 0x0000000e0c127981 */ /* 0x000f68000c1e1900 */
[----:B------:R-:W5:Y:S04]  /*0290*/  LDG.E R16, desc[UR14][R12.64+0x4] ;  /* 0x0000040e0c107981 */ /* 0x000f68000c1e1900 */
[----:B------:R-:W5:Y:S04]  /*02a0*/  LDG.E R29, desc[UR14][R10.64+0x8] ;  /* 0x0000080e0a1d7981 */ /* 0x000f68000c1e1900 */
[----:B------:R-:W5:Y:S01]  /*02b0*/  LDG.E R21, desc[UR14][R12.64+0xc] ;  /* 0x00000c0e0c157981 */ /* 0x000f62000c1e1900 */
[----:B--2---:R-:W-:-:S02]  /*02c0*/  ISETP.NE.AND P3, PT, R19, R0, PT ;  /* 0x000000001300720c */ /* 0x004fc40003f65270 */
[-C--:B---3--:R-:W-:Y:S02]  /*02d0*/  ISETP.NE.AND P4, PT, R17, R0.reuse, PT ;  /* 0x000000001100720c */ /* 0x088fe40003f85270 */
[-C--:B----4-:R-:W-:Y:S02]  /*02e0*/  ISETP.NE.AND P3, PT, R23, R0.reuse, P3 ;  /* 0x000000001700720c */ /* 0x090fe40001f65270 */
[----:B-----5:R-:W-:-:S11]  /*02f0*/  ISETP.NE.AND P4, PT, R5, R0, P4 ;  /* 0x000000000500720c */ /* 0x020fd60002785270 */
[----:B------:R-:W0:Y:S08]  /*0300*/  @!P3 LDC.64 R24, c[0x0][0x380] ;  /* 0x0000e000ff18bb82 */ /* 0x000e300000000a00 */
[----:B------:R-:W1:Y:S01]  /*0310*/  @!P4 LDC.64 R14, c[0x0][0x380] ;  /* 0x0000e000ff0ecb82 */ /* 0x000e620000000a00 */
[----:B0-----:R-:W-:-:S04]  /*0320*/  @!P3 IMAD.WIDE.U32 R22, R23, 0x4, R24 ;  /* 0x000000041716b825 */ /* 0x001fc800078e0018 */
[----:B------:R-:W-:Y:S01]  /*0330*/  @!P3 IMAD.WIDE.U32 R24, R19, 0x4, R24 ;  /* 0x000000041318b825 */ /* 0x000fe200078e0018 */
[----:B------:R0:W2:Y:S03]  /*0340*/  @!P3 LDG.E R6, desc[UR14][R22.64] ;  /* 0x0000000e1606b981 */ /* 0x0000a6000c1e1900 */
[--C-:B-1----:R-:W-:Y:S01]  /*0350*/  @!P4 IMAD.WIDE.U32 R4, R5, 0x4, R14.reuse ;  /* 0x000000040504c825 */ /* 0x102fe200078e000e */
[----:B------:R-:W3:Y:S03]  /*0360*/  LDG.E R19, desc[UR14][R10.64+0x4] ;  /* 0x0000040e0a137981 */ /* 0x000ee6000c1e1900 */
[----:B------:R-:W-:Y:S01]  /*0370*/  @!P4 IMAD.WIDE.U32 R14, R17, 0x4, R14 ;  /* 0x00000004110ec825 */ /* 0x000fe200078e000e */
[----:B------:R-:W2:Y:S04]  /*0380*/  @!P3 LDG.E R24, desc[UR14][R24.64] ;  /* 0x0000000e1818b981 */ /* 0x000ea8000c1e1900 */
[----:B------:R-:W4:Y:S04]  /*0390*/  @!P4 LDG.E R4, desc[UR14][R4.64] ;  /* 0x0000000e0404c981 */ /* 0x000f28000c1e1900 */
[----:B------:R-:W4:Y:S04]  /*03a0*/  @!P4 LDG.E R15, desc[UR14][R14.64] ;  /* 0x0000000e0e0fc981 */ /* 0x000f28000c1e1900 */
[----:B------:R-:W5:Y:S04]  /*03b0*/  LDG.E R25, desc[UR14][R10.64] ;  /* 0x0000000e0a197981 */ /* 0x000f68000c1e1900 */
[----:B------:R-:W2:Y:S04]  /*03c0*/  LDG.E R5, desc[UR14][R10.64+0xc] ;  /* 0x00000c0e0a057981 */ /* 0x000ea8000c1e1900 */
[----:B------:R-:W2:Y:S01]  /*03d0*/  LDG.E R17, desc[UR14][R12.64+0x8] ;  /* 0x0000080e0c117981 */ /* 0x000ea2000c1e1900 */
[----:B------:R-:W-:-:S04]  /*03e0*/  ISETP.NE.AND P0, PT, R27, R0, PT ;  /* 0x000000001b00720c */ /* 0x000fc80003f05270 */
[-C--:B------:R-:W-:Y:S02]  /*03f0*/  ISETP.NE.AND P0, PT, R7, R0.reuse, P0 ;  /* 0x000000000700720c */ /* 0x080fe40000705270 */
[----:B------:R-:W-:-:S04]  /*0400*/  ISETP.NE.AND P2, PT, R20, R0, PT ;  /* 0x000000001400720c */ /* 0x000fc80003f45270 */
[----:B------:R-:W-:-:S07]  /*0410*/  ISETP.NE.AND P2, PT, R9, R0, P2 ;  /* 0x000000000900720c */ /* 0x000fce0001745270 */
[----:B0-----:R-:W0:Y:S01]  /*0420*/  @!P0 LDC.64 R22, c[0x0][0x380] ;  /* 0x0000e000ff168b82 */ /* 0x001e220000000a00 */
[----:B----4-:R-:W-:Y:S02]  /*0430*/  @!P4 ISETP.NE.AND P6, PT, R4, R15, PT ;  /* 0x0000000f0400c20c */ /* 0x010fe40003fc5270 */
[----:B-----5:R-:W-:Y:S01]  /*0440*/  ISETP.NE.AND P1, PT, R25, R0, PT ;  /* 0x000000001900720c */ /* 0x020fe20003f25270 */
[----:B------:R-:W-:Y:S01]  /*0450*/  IMAD.MOV.U32 R4, RZ, RZ, RZ ;  /* 0x000000ffff047224 */ /* 0x000fe200078e00ff */
[----:B------:R-:W-:-:S03]  /*0460*/  @!P4 SEL R4, RZ, 0x1, P6 ;  /* 0x00000001ff04c807 */ /* 0x000fc60003000000 */
[----:B------:R-:W1:Y:S01]  /*0470*/  @!P2 LDC.64 R14, c[0x0][0x380] ;  /* 0x0000e000ff0eab82 */ /* 0x000e620000000a00 */
[-C--:B------:R-:W-:Y:S02]  /*0480*/  ISETP.NE.AND P1, PT, R18, R0.reuse, P1 ;  /* 0x000000001200720c */ /* 0x080fe40000f25270 */
[----:B---3--:R-:W-:-:S04]  /*0490*/  ISETP.NE.AND P4, PT, R19, R0, PT ;  /* 0x000000001300720c */ /* 0x008fc80003f85270 */
[----:B------:R-:W-:Y:S02]  /*04a0*/  ISETP.NE.AND P4, PT, R16, R0, P4 ;  /* 0x000000001000720c */ /* 0x000fe40002785270 */
[----:B--2---:R-:W-:Y:S01]  /*04b0*/  @!P3 ISETP.NE.AND P5, PT, R6, R24, PT ;  /* 0x000000180600b20c */ /* 0x004fe20003fa5270 */
[----:B0-----:R-:W-:-:S04]  /*04c0*/  @!P0 IMAD.WIDE.U32 R6, R7, 0x4, R22 ;  /* 0x0000000407068825 */ /* 0x001fc800078e0016 */
[----:B------:R-:W-:Y:S02]  /*04d0*/  @!P0 IMAD.WIDE.U32 R22, R27, 0x4, R22 ;  /* 0x000000041b168825 */ /* 0x000fe400078e0016 */
[----:B------:R-:W0:Y:S01]  /*04e0*/  @!P1 LDC.64 R26, c[0x0][0x380] ;  /* 0x0000e000ff1a9b82 */ /* 0x000e220000000a00 */
[----:B------:R-:W2:Y:S04]  /*04f0*/  @!P0 LDG.E R6, desc[UR14][R6.64] ;  /* 0x0000000e06068981 */ /* 0x000ea8000c1e1900 */
[----:B------:R3:W2:Y:S03]  /*0500*/  @!P0 LDG.E R7, desc[UR14][R22.64] ;  /* 0x0000000e16078981 */ /* 0x0006a6000c1e1900 */
[----:B---3--:R-:W3:Y:S01]  /*0510*/  @!P4 LDC.64 R22, c[0x0][0x380] ;  /* 0x0000e000ff16cb82 */ /* 0x008ee20000000a00 */
[----:B-1----:R-:W-:Y:S01]  /*0520*/  @!P2 IMAD.WIDE.U32 R8, R9, 0x4, R14 ;  /* 0x000000040908a825 */ /* 0x002fe200078e000e */
[----:B------:R-:W-:-:S03]  /*0530*/  ISETP.NE.AND P6, PT, R29, R0, PT ;  /* 0x000000001d00720c */ /* 0x000fc60003fc5270 */
[----:B------:R-:W-:Y:S01]  /*0540*/  IMAD.MOV.U32 R24, RZ, RZ, RZ ;  /* 0x000000ffff187224 */ /* 0x000fe200078e00ff */
[----:B------:R-:W-:Y:S01]  /*0550*/  @!P3 SEL R24, RZ, 0x1, P5 ;  /* 0x00000001ff18b807 */ /* 0x000fe20002800000 */
[----:B------:R-:W-:Y:S01]  /*0560*/  @!P2 IMAD.WIDE.U32 R14, R20, 0x4, R14 ;  /* 0x00000004140ea825 */ /* 0x000fe200078e000e */
[-C--:B------:R-:W-:Y:S01]  /*0570*/  ISETP.NE.AND P3, PT, R5, R0.reuse, PT ;  /* 0x000000000500720c */ /* 0x080fe20003f65270 */
[----:B------:R-:W4:Y:S01]  /*0580*/  @!P2 LDG.E R8, desc[UR14][R8.64] ;  /* 0x0000000e0808a981 */ /* 0x000f22000c1e1900 */
[-C--:B------:R-:W-:Y:S02]  /*0590*/  ISETP.NE.AND P6, PT, R17, R0.reuse, P6 ;  /* 0x000000001100720c */ /* 0x080fe400037c5270 */
[----:B------:R-:W-:Y:S01]  /*05a0*/  ISETP.NE.AND P3, PT, R21, R0, P3 ;  /* 0x000000001500720c */ /* 0x000fe20001f65270 */
[----:B------:R0:W4:Y:S02]  /*05b0*/  @!P2 LDG.E R9, desc[UR14][R14.64] ;  /* 0x0000000e0e09a981 */ /* 0x000124000c1e1900 */
[----:B0-----:R-:W-:-:S04]  /*05c0*/  @!P1 IMAD.WIDE.U32 R14, R18, 0x4, R26 ;  /* 0x00000004120e9825 */ /* 0x001fc800078e001a */
[----:B------:R-:W-:Y:S02]  /*05d0*/  @!P1 IMAD.WIDE.U32 R26, R25, 0x4, R26 ;  /* 0x00000004191a9825 */ /* 0x000fe400078e001a */
[----:B------:R3:W5:Y:S04]  /*05e0*/  @!P1 LDG.E R25, desc[UR14][R14.64] ;  /* 0x0000000e0e199981 */ /* 0x000768000c1e1900 */
[----:B------:R-:W5:Y:S01]  /*05f0*/  @!P1 LDG.E R26, desc[UR14][R26.64] ;  /* 0x0000000e1a1a9981 */ /* 0x000f62000c1e1900 */
[----:B---3--:R-:W-:-:S04]  /*0600*/  @!P4 IMAD.WIDE.U32 R14, R16, 0x4, R22 ;  /* 0x00000004100ec825 */ /* 0x008fc800078e0016 */
[----:B------:R-:W-:Y:S01]  /*0610*/  @!P4 IMAD.WIDE.U32 R22, R19, 0x4, R22 ;  /* 0x000000041316c825 */ /* 0x000fe200078e0016 */
[----:B------:R0:W3:Y:S01]  /*0620*/  @!P4 LDG.E R27, desc[UR14][R14.64] ;  /* 0x0000000e0e1bc981 */ /* 0x0000e2000c1e1900 */
[----:B------:R-:W1:Y:S04]  /*0630*/  @!P6 LDC.64 R18, c[0x0][0x380] ;  /* 0x0000e000ff12eb82 */ /* 0x000e680000000a00 */
[----:B------:R-:W3:Y:S04]  /*0640*/  @!P4 LDG.E R22, desc[UR14][R22.64] ;  /* 0x0000000e1616c981 */ /* 0x000ee8000c1e1900 */
[----:B0-----:R-:W0:Y:S01]  /*0650*/  @!P3 LDC.64 R14, c[0x0][0x380] ;  /* 0x0000e000ff0ebb82 */ /* 0x001e220000000a00 */
[----:B-1----:R-:W-:-:S04]  /*0660*/  @!P6 IMAD.WIDE.U32 R16, R17, 0x4, R18 ;  /* 0x000000041110e825 */ /* 0x002fc800078e0012 */
[----:B------:R-:W-:Y:S02]  /*0670*/  @!P6 IMAD.WIDE.U32 R18, R29, 0x4, R18 ;  /* 0x000000041d12e825 */ /* 0x000fe400078e0012 */
[----:B------:R-:W3:Y:S02]  /*0680*/  @!P6 LDG.E R16, desc[UR14][R16.64] ;  /* 0x0000000e1010e981 */ /* 0x000ee4000c1e1900 */
[--C-:B0-----:R-:W-:Y:S02]  /*0690*/  @!P3 IMAD.WIDE.U32 R20, R21, 0x4, R14.reuse ;  /* 0x000000041514b825 */ /* 0x101fe400078e000e */
[----:B------:R-:W3:Y:S02]  /*06a0*/  @!P6 LDG.E R19, desc[UR14][R18.64] ;  /* 0x0000000e1213e981 */ /* 0x000ee4000c1e1900 */
[----:B------:R-:W-:Y:S02]  /*06b0*/  @!P3 IMAD.WIDE.U32 R28, R5, 0x4, R14 ;  /* 0x00000004051cb825 */ /* 0x000fe400078e000e */
[----:B------:R-:W3:Y:S04]  /*06c0*/  @!P3 LDG.E R20, desc[UR14][R20.64] ;  /* 0x0000000e1414b981 */ /* 0x000ee8000c1e1900 */
[----:B------:R-:W3:Y:S01]  /*06d0*/  @!P3 LDG.E R29, desc[UR14][R28.64] ;  /* 0x0000000e1c1db981 */ /* 0x000ee2000c1e1900 */
[----:B------:R-:W-:Y:S01]  /*06e0*/  IMAD.MOV.U32 R5, RZ, RZ, RZ ;  /* 0x000000ffff057224 */ /* 0x000fe200078e00ff */
[----:B------:R-:W-:Y:S01]  /*06f0*/  UIADD3 UR9, UPT, UPT, UR9, 0x8, URZ ;  /* 0x0000000809097890 */ /* 0x000fe2000fffe0ff */
[----:B------:R-:W-:Y:S01]  /*0700*/  IADD3 R24, PT, PT, R24, R4, R3 ;  /* 0x0000000418187210 */ /* 0x000fe20007ffe003 */
[----:B------:R-:W-:-:S02]  /*0710*/  IMAD.MOV.U32 R3, RZ, RZ, RZ ;  /* 0x000000ffff037224 */ /* 0x000fc400078e00ff */
[----:B------:R-:W-:Y:S01]  /*0720*/  IMAD.MOV.U32 R4, RZ, RZ, RZ ;  /* 0x000000ffff047224 */ /* 0x000fe200078e00ff */
[----:B------:R-:W-:Y:S01]  /*0730*/  UISETP.NE.AND UP1, UPT, UR9, URZ, UPT ;  /* 0x000000ff0900728c */ /* 0x000fe2000bf25270 */
[----:B--2---:R-:W-:-:S04]  /*0740*/  @!P0 ISETP.NE.AND P5, PT, R6, R7, PT ;  /* 0x000000070600820c */ /* 0x004fc80003fa5270 */
[----:B------:R-:W-:Y:S01]  /*0750*/  @!P0 SEL R5, RZ, 0x1, P5 ;  /* 0x00000001ff058807 */ /* 0x000fe20002800000 */
[----:B------:R-:W-:Y:S01]  /*0760*/  IMAD.MOV.U32 R6, RZ, RZ, RZ ;  /* 0x000000ffff067224 */ /* 0x000fe200078e00ff */
[----:B----4-:R-:W-:-:S04]  /*0770*/  @!P2 ISETP.NE.AND P5, PT, R8, R9, PT ;  /* 0x000000090800a20c */ /* 0x010fc80003fa5270 */
[----:B------:R-:W-:-:S04]  /*0780*/  @!P2 SEL R6, RZ, 0x1, P5 ;  /* 0x00000001ff06a807 */ /* 0x000fc80002800000 */
[----:B------:R-:W-:Y:S02]  /*0790*/  IADD3 R5, PT, PT, R6, R5, R24 ;  /* 0x0000000506057210 */ /* 0x000fe40007ffe018 */
[----:B-----5:R-:W-:-:S04]  /*07a0*/  @!P1 ISETP.NE.AND P0, PT, R25, R26, PT ;  /* 0x0000001a1900920c */ /* 0x020fc80003f05270 */
[----:B------:R-:W-:Y:S02]  /*07b0*/  @!P1 SEL R3, RZ, 0x1, P0 ;  /* 0x00000001ff039807 */ /* 0x000fe40000000000 */
[----:B---3--:R-:W-:-:S04]  /*07c0*/  @!P4 ISETP.NE.AND P2, PT, R27, R22, PT ;  /* 0x000000161b00c20c */ /* 0x008fc80003f45270 */
[----:B------:R-:W-:Y:S02]  /*07d0*/  @!P4 SEL R4, RZ, 0x1, P2 ;  /* 0x00000001ff04c807 */ /* 0x000fe40001000000 */
[----:B------:R-:W-:Y:S02]  /*07e0*/  IADD3 R12, P2, PT, R12, 0x20, RZ ;  /* 0x000000200c0c7810 */ /* 0x000fe40007f5e0ff */
[----:B------:R-:W-:Y:S01]  /*07f0*/  IADD3 R5, PT, PT, R4, R3, R5 ;  /* 0x0000000304057210 */ /* 0x000fe20007ffe005 */
[----:B------:R-:W-:Y:S01]  /*0800*/  IMAD.MOV.U32 R3, RZ, RZ, RZ ;  /* 0x000000ffff037224 */ /* 0x000fe200078e00ff */
[----:B------:R-:W-:Y:S01]  /*0810*/  IADD3 R10, P4, PT, R10, 0x20, RZ ;  /* 0x000000200a0a7810 */ /* 0x000fe20007f9e0ff */
[----:B------:R-:W-:Y:S02]  /*0820*/  IMAD.MOV.U32 R4, RZ, RZ, RZ ;  /* 0x000000ffff047224 */ /* 0x000fe400078e00ff */
[----:B------:R-:W-:Y:S02]  /*0830*/  IMAD.X R13, RZ, RZ, R13, P2 ;  /* 0x000000ffff0d7224 */ /* 0x000fe400010e060d */
[----:B------:R-:W-:Y:S01]  /*0840*/  IMAD.X R11, RZ, RZ, R11, P4 ;  /* 0x000000ffff0b7224 */ /* 0x000fe200020e060b */
[----:B------:R-:W-:-:S04]  /*0850*/  @!P6 ISETP.NE.AND P0, PT, R16, R19, PT ;  /* 0x000000131000e20c */ /* 0x000fc80003f05270 */
[----:B------:R-:W-:Y:S02]  /*0860*/  @!P6 SEL R3, RZ, 0x1, P0 ;  /* 0x00000001ff03e807 */ /* 0x000fe40000000000 */
[----:B------:R-:W-:-:S04]  /*0870*/  @!P3 ISETP.NE.AND P1, PT, R20, R29, PT ;  /* 0x0000001d1400b20c */ /* 0x000fc80003f25270 */
[----:B------:R-:W-:-:S04]  /*0880*/  @!P3 SEL R4, RZ, 0x1, P1 ;  /* 0x00000001ff04b807 */ /* 0x000fc80000800000 */
[----:B------:R-:W-:Y:S01]  /*0890*/  IADD3 R3, PT, PT, R4, R3, R5 ;  /* 0x0000000304037210 */ /* 0x000fe20007ffe005 */
[----:B------:R-:W-:Y:S06]  /*08a0*/  BRA.U UP1, `(.L_x_2) ;  /* 0xfffffff901547547 */ /* 0x000fec000b83ffff */
.L_x_1:
[----:B------:R-:W-:Y:S05]  /*08b0*/  BRA.U !UP0, `(.L_x_0) ;  /* 0x0000000508d47547 */ /* 0x000fea000b800000 */
[----:B------:R-:W0:Y:S01]  /*08c0*/  LDCU UR4, c[0x0][0x398] ;  /* 0x00007300ff0477ac */ /* 0x000e220008000800 */
[----:B------:R-:W-:Y:S02]  /*08d0*/  UISETP.GE.U32.AND UP0, UPT, UR12, 0x4, UPT ;  /* 0x000000040c00788c */ /* 0x000fe4000bf06070 */
[----:B0-----:R-:W-:-:S04]  /*08e0*/  ULOP3.LUT UR5, UR4, 0x3, URZ, 0xc0, !UPT ;  /* 0x0000000304057892 */ /* 0x001fc8000f8ec0ff */
[----:B------:R-:W-:-:S03]  /*08f0*/  UISETP.NE.AND UP1, UPT, UR5, URZ, UPT ;  /* 0x000000ff0500728c */ /* 0x000fc6000bf25270 */
[----:B------:R-:W-:Y:S08]  /*0900*/  BRA.U !UP0, `(.L_x_3) ;  /* 0x0000000108e07547 */ /* 0x000ff0000b800000 */
[----:B------:R-:W0:Y:S08]  /*0910*/  LDC.64 R6, c[0x0][0x390] ;  /* 0x0000e400ff067b82 */ /* 0x000e300000000a00 */
[----:B------:R-:W1:Y:S01]  /*0920*/  LDC.64 R4, c[0x0][0x388] ;  /* 0x0000e200ff047b82 */ /* 0x000e620000000a00 */
[----:B0-----:R-:W-:-:S05]  /*0930*/  IMAD.WIDE.U32 R6, R2, 0x4, R6 ;  /* 0x0000000402067825 */ /* 0x001fca00078e0006 */
[----:B------:R-:W2:Y:S01]  /*0940*/  LDG.E R13, desc[UR14][R6.64] ;  /* 0x0000000e060d7981 */ /* 0x000ea2000c1e1900 */
[----:B-1----:R-:W-:-:S03]  /*0950*/  IMAD.WIDE.U32 R4, R2, 0x4, R4 ;  /* 0x0000000402047825 */ /* 0x002fc600078e0004 */
[----:B------:R-:W3:Y:S04]  /*0960*/  LDG.E R23, desc[UR14][R6.64+0x4] ;  /* 0x0000040e06177981 */ /* 0x000ee8000c1e1900 */
[----:B------:R-:W4:Y:S04]  /*0970*/  LDG.E R25, desc[UR14][R4.64] ;  /* 0x0000000e04197981 */ /* 0x000f28000c1e1900 */
        /* <DEDUP_REMOVED lines=8> */
[-C--:B-----5:R-:W-:Y:S02]  /*0a00*/  ISETP.NE.AND P2, PT, R21, R0.reuse, PT ;  /* 0x000000001500720c */ /* 0x0a0fe40003f45270 */
[-C--:B------:R-:W-:Y:S02]  /*0a10*/  ISETP.NE.AND P1, PT, R27, R0.reuse, P1 ;  /* 0x000000001b00720c */ /* 0x080fe40000f25270 */
[----:B------:R-:W-:-:S07]  /*0a20*/  ISETP.NE.AND P3, PT, R15, R0, PT ;  /* 0x000000000f00720c */ /* 0x000fce0003f65270 */
[----:B------:R-:W0:Y:S01]  /*0a30*/  @!P0 LDC.64 R18, c[0x0][0x380] ;  /* 0x0000e000ff128b82 */ /* 0x000e220000000a00 */
[-C--:B------:R-:W-:Y:S02]  /*0a40*/  ISETP.NE.AND P2, PT, R11, R0.reuse, P2 ;  /* 0x000000000b00720c */ /* 0x080fe40001745270 */
[----:B------:R-:W-:-:S05]  /*0a50*/  ISETP.NE.AND P3, PT, R17, R0, P3 ;  /* 0x000000001100720c */ /* 0x000fca0001f65270 */
[----:B------:R-:W1:Y:S08]  /*0a60*/  @!P1 LDC.64 R8, c[0x0][0x380] ;  /* 0x0000e000ff089b82 */ /* 0x000e700000000a00 */
[----:B------:R-:W2:Y:S08]  /*0a70*/  @!P2 LDC.64 R4, c[0x0][0x380] ;  /* 0x0000e000ff04ab82 */ /* 0x000eb00000000a00 */
[----:B------:R-:W3:Y:S01]  /*0a80*/  @!P3 LDC.64 R6, c[0x0][0x380] ;  /* 0x0000e000ff06bb82 */ /* 0x000ee20000000a00 */
[----:B0-----:R-:W-:-:S04]  /*0a90*/  @!P0 IMAD.WIDE.U32 R24, R25, 0x4, R18 ;  /* 0x0000000419188825 */ /* 0x001fc800078e0012 */
[----:B------:R-:W-:Y:S01]  /*0aa0*/  @!P0 IMAD.WIDE.U32 R18, R13, 0x4, R18 ;  /* 0x000000040d128825 */ /* 0x000fe200078e0012 */
[----:B------:R-:W4:Y:S03]  /*0ab0*/  @!P0 LDG.E R14, desc[UR14][R24.64] ;  /* 0x0000000e180e8981 */ /* 0x000f26000c1e1900 */
[--C-:B-1----:R-:W-:Y:S02]  /*0ac0*/  @!P1 IMAD.WIDE.U32 R12, R27, 0x4, R8.reuse ;  /* 0x000000041b0c9825 */ /* 0x102fe400078e0008 */
[----:B------:R-:W4:Y:S02]  /*0ad0*/  @!P0 LDG.E R19, desc[UR14][R18.64] ;  /* 0x0000000e12138981 */ /* 0x000f24000c1e1900 */
[----:B------:R-:W-:Y:S02]  /*0ae0*/  @!P1 IMAD.WIDE.U32 R8, R23, 0x4, R8 ;  /* 0x0000000417089825 */ /* 0x000fe400078e0008 */
[----:B------:R-:W5:Y:S02]  /*0af0*/  @!P1 LDG.E R12, desc[UR14][R12.64] ;  /* 0x0000000e0c0c9981 */ /* 0x000f64000c1e1900 */
[----:B--2---:R-:W-:-:S02]  /*0b00*/  @!P2 IMAD.WIDE.U32 R10, R11, 0x4, R4 ;  /* 0x000000040b0aa825 */ /* 0x004fc400078e0004 */
[----:B------:R0:W5:Y:S02]  /*0b10*/  @!P1 LDG.E R9, desc[UR14][R8.64] ;  /* 0x0000000e08099981 */ /* 0x000164000c1e1900 */
[----:B------:R-:W-:Y:S02]  /*0b20*/  @!P2 IMAD.WIDE.U32 R4, R21, 0x4, R4 ;  /* 0x000000041504a825 */ /* 0x000fe400078e0004 */
[----:B------:R-:W2:Y:S02]  /*0b30*/  @!P2 LDG.E R10, desc[UR14][R10.64] ;  /* 0x0000000e0a0aa981 */ /* 0x000ea4000c1e1900 */
[--C-:B---3--:R-:W-:Y:S02]  /*0b40*/  @!P3 IMAD.WIDE.U32 R16, R17, 0x4, R6.reuse ;  /* 0x000000041110b825 */ /* 0x108fe400078e0006 */
[----:B------:R1:W2:Y:S02]  /*0b50*/  @!P2 LDG.E R5, desc[UR14][R4.64] ;  /* 0x0000000e0405a981 */ /* 0x0002a4000c1e1900 */
[----:B------:R-:W-:-:S02]  /*0b60*/  @!P3 IMAD.WIDE.U32 R6, R15, 0x4, R6 ;  /* 0x000000040f06b825 */ /* 0x000fc400078e0006 */
[----:B------:R-:W3:Y:S04]  /*0b70*/  @!P3 LDG.E R16, desc[UR14][R16.64] ;  /* 0x0000000e1010b981 */ /* 0x000ee8000c1e1900 */
[----:B------:R-:W3:Y:S01]  /*0b80*/  @!P3 LDG.E R7, desc[UR14][R6.64] ;  /* 0x0000000e0607b981 */ /* 0x000ee2000c1e1900 */
[----:B0-----:R-:W-:Y:S02]  /*0b90*/  IMAD.MOV.U32 R8, RZ, RZ, RZ ;  /* 0x000000ffff087224 */ /* 0x001fe400078e00ff */
[----:B-1----:R-:W-:Y:S02]  /*0ba0*/  IMAD.MOV.U32 R4, RZ, RZ, RZ ;  /* 0x000000ffff047224 */ /* 0x002fe400078e00ff */
[----:B------:R-:W-:Y:S01]  /*0bb0*/  VIADD R2, R2, 0x4 ;  /* 0x0000000402027836 */ /* 0x000fe20000000000 */
[----:B----4-:R-:W-:Y:S01]  /*0bc0*/  @!P0 ISETP.NE.AND P4, PT, R14, R19, PT ;  /* 0x000000130e00820c */ /* 0x010fe20003f85270 */
[----:B------:R-:W-:-:S03]  /*0bd0*/  IMAD.MOV.U32 R14, RZ, RZ, RZ ;  /* 0x000000ffff0e7224 */ /* 0x000fc600078e00ff */
[----:B------:R-:W-:Y:S02]  /*0be0*/  @!P0 SEL R14, RZ, 0x1, P4 ;  /* 0x00000001ff0e8807 */ /* 0x000fe40002000000 */
[----:B-----5:R-:W-:-:S03]  /*0bf0*/  @!P1 ISETP.NE.AND P0, PT, R12, R9, PT ;  /* 0x000000090c00920c */ /* 0x020fc60003f05270 */
[----:B------:R-:W-:Y:S02]  /*0c00*/  IMAD.IADD R14, R3, 0x1, R14 ;  /* 0x00000001030e7824 */ /* 0x000fe400078e020e */
[----:B------:R-:W-:Y:S01]  /*0c10*/  IMAD.MOV.U32 R3, RZ, RZ, RZ ;  /* 0x000000ffff037224 */ /* 0x000fe200078e00ff */
[----:B------:R-:W-:Y:S02]  /*0c20*/  @!P1 SEL R3, RZ, 0x1, P0 ;  /* 0x00000001ff039807 */ /* 0x000fe40000000000 */
[----:B--2---:R-:W-:-:S04]  /*0c30*/  @!P2 ISETP.NE.AND P4, PT, R10, R5, PT ;  /* 0x000000050a00a20c */ /* 0x004fc80003f85270 */
[----:B------:R-:W-:Y:S02]  /*0c40*/  @!P2 SEL R8, RZ, 0x1, P4 ;  /* 0x00000001ff08a807 */ /* 0x000fe40002000000 */
[----:B---3--:R-:W-:Y:S02]  /*0c50*/  @!P3 ISETP.NE.AND P5, PT, R16, R7, PT ;  /* 0x000000071000b20c */ /* 0x008fe40003fa5270 */
[----:B------:R-:W-:Y:S02]  /*0c60*/  IADD3 R3, PT, PT, R8, R3, R14 ;  /* 0x0000000308037210 */ /* 0x000fe40007ffe00e */
[----:B------:R-:W-:-:S05]  /*0c70*/  @!P3 SEL R4, RZ, 0x1, P5 ;  /* 0x00000001ff04b807 */ /* 0x000fca0002800000 */
[----:B------:R-:W-:-:S07]  /*0c80*/  IMAD.IADD R3, R3, 0x1, R4 ;  /* 0x0000000103037824 */ /* 0x000fce00078e0204 */
.L_x_3:
[----:B------:R-:W-:Y:S05]  /*0c90*/  BRA.U !UP1, `(.L_x_0) ;  /* 0x0000000109dc7547 */ /* 0x000fea000b800000 */
[----:B------:R-:W-:Y:S02]  /*0ca0*/  UISETP.NE.AND UP0, UPT, UR5, 0x1, UPT ;  /* 0x000000010500788c */ /* 0x000fe4000bf05270 */
[----:B------:R-:W-:-:S04]  /*0cb0*/  ULOP3.LUT UR4, UR4, 0x1, URZ, 0xc0, !UPT ;  /* 0x0000000104047892 */ /* 0x000fc8000f8ec0ff */
[----:B------:R-:W-:-:S03]  /*0cc0*/  UISETP.NE.U32.AND UP1, UPT, UR4, 0x1, UPT ;  /* 0x000000010400788c */ /* 0x000fc6000bf25070 */
        /* <DEDUP_REMOVED lines=8> */
[----:B------:R-:W5:Y:S01]  /*0d50*/  LDG.E R17, desc[UR14][R12.64+0x4] ;  /* 0x0000040e0c117981 */ /* 0x000f62000c1e1900 */
[-C--:B--2---:R-:W-:Y:S02]  /*0d60*/  ISETP.NE.AND P0, PT, R15, R0.reuse, PT ;  /* 0x000000000f00720c */ /* 0x084fe40003f05270 */
[----:B---3--:R-:W-:-:S02]  /*0d70*/  ISETP.NE.AND P1, PT, R19, R0, PT ;  /* 0x000000001300720c */ /* 0x008fc40003f25270 */
[-C--:B----4-:R-:W-:Y:S02]  /*0d80*/  ISETP.NE.AND P0, PT, R5, R0.reuse, P0 ;  /* 0x000000000500720c */ /* 0x090fe40000705270 */
[----:B-----5:R-:W-:-:S11]  /*0d90*/  ISETP.NE.AND P1, PT, R17, R0, P1 ;  /* 0x000000001100720c */ /* 0x020fd60000f25270 */
[----:B------:R-:W0:Y:S08]  /*0da0*/  @!P0 LDC.64 R6, c[0x0][0x380] ;  /* 0x0000e000ff068b82 */ /* 0x000e300000000a00 */
[----:B------:R-:W1:Y:S01]  /*0db0*/  @!P1 LDC.64 R10, c[0x0][0x380] ;  /* 0x0000e000ff0a9b82 */ /* 0x000e620000000a00 */
[----:B0-----:R-:W-:-:S04]  /*0dc0*/  @!P0 IMAD.WIDE.U32 R4, R5, 0x4, R6 ;  /* 0x0000000405048825 */ /* 0x001fc800078e0006 */
[----:B------:R-:W-:Y:S02]  /*0dd0*/  @!P0 IMAD.WIDE.U32 R6, R15, 0x4, R6 ;  /* 0x000000040f068825 */ /* 0x000fe400078e0006 */
[----:B------:R-:W2:Y:S02]  /*0de0*/  @!P0 LDG.E R4, desc[UR14][R4.64] ;  /* 0x0000000e04048981 */ /* 0x000ea4000c1e1900 */
[--C-:B-1----:R-:W-:Y:S02]  /*0df0*/  @!P1 IMAD.WIDE.U32 R8, R17, 0x4, R10.reuse ;  /* 0x0000000411089825 */ /* 0x102fe400078e000a */
[----:B------:R-:W2:Y:S02]  /*0e00*/  @!P0 LDG.E R7, desc[UR14][R6.64] ;  /* 0x0000000e06078981 */ /* 0x000ea4000c1e1900 */
[----:B------:R-:W-:Y:S02]  /*0e10*/  @!P1 IMAD.WIDE.U32 R10, R19, 0x4, R10 ;  /* 0x00000004130a9825 */ /* 0x000fe400078e000a */
[----:B------:R-:W3:Y:S04]  /*0e20*/  @!P1 LDG.E R8, desc[UR14][R8.64] ;  /* 0x0000000e08089981 */ /* 0x000ee8000c1e1900 */
[----:B------:R-:W3:Y:S01]  /*0e30*/  @!P1 LDG.E R11, desc[UR14][R10.64] ;  /* 0x0000000e0a0b9981 */ /* 0x000ee2000c1e1900 */
[----:B------:R-:W-:Y:S01]  /*0e40*/  CS2R R12, SRZ ;  /* 0x00000000000c7805 */ /* 0x000fe2000001ff00 */
[----:B------:R-:W-:Y:S01]  /*0e50*/  VIADD R2, R2, 0x2 ;  /* 0x0000000202027836 */ /* 0x000fe20000000000 */
[----:B--2---:R-:W-:-:S04]  /*0e60*/  @!P0 ISETP.NE.AND P2, PT, R4, R7, PT ;  /* 0x000000070400820c */ /* 0x004fc80003f45270 */
[----:B------:R-:W-:Y:S02]  /*0e70*/  @!P0 SEL R12, RZ, 0x1, P2 ;  /* 0x00000001ff0c8807 */ /* 0x000fe40001000000 */
[----:B---3--:R-:W-:-:S03]  /*0e80*/  @!P1 ISETP.NE.AND P3, PT, R8, R11, PT ;  /* 0x0000000b0800920c */ /* 0x008fc60003f65270 */
[----:B------:R-:W-:Y:S01]  /*0e90*/  IMAD.IADD R12, R3, 0x1, R12 ;  /* 0x00000001030c7824 */ /* 0x000fe200078e020c */
[----:B------:R-:W-:-:S05]  /*0ea0*/  @!P1 SEL R13, RZ, 0x1, P3 ;  /* 0x00000001ff0d9807 */ /* 0x000fca0001800000 */
[----:B------:R-:W-:-:S07]  /*0eb0*/  IMAD.IADD R3, R12, 0x1, R13 ;  /* 0x000000010c037824 */ /* 0x000fce00078e020d */
.L_x_4:
[----:B------:R-:W-:Y:S05]  /*0ec0*/  BRA.U UP1, `(.L_x_0) ;  /* 0x0000000101507547 */ /* 0x000fea000b800000 */
[----:B------:R-:W0:Y:S08]  /*0ed0*/  LDC.64 R4, c[0x0][0x388] ;  /* 0x0000e200ff047b82 */ /* 0x000e300000000a00 */
[----:B------:R-:W1:Y:S01]  /*0ee0*/  LDC.64 R6, c[0x0][0x390] ;  /* 0x0000e400ff067b82 */ /* 0x000e620000000a00 */
[----:B0-----:R-:W-:-:S06]  /*0ef0*/  IMAD.WIDE.U32 R4, R2, 0x4, R4 ;  /* 0x0000000402047825 */ /* 0x001fcc00078e0004 */
[----:B------:R-:W2:Y:S01]  /*0f00*/  LDG.E R5, desc[UR14][R4.64] ;  /* 0x0000000e04057981 */ /* 0x000ea2000c1e1900 */
[----:B-1----:R-:W-:-:S05]  /*0f10*/  IMAD.WIDE.U32 R6, R2, 0x4, R6 ;  /* 0x0000000402067825 */ /* 0x002fca00078e0006 */
[----:B------:R-:W3:Y:S01]  /*0f20*/  LDG.E R9, desc[UR14][R6.64] ;  /* 0x0000000e06097981 */ /* 0x000ee2000c1e1900 */
[----:B------:R-:W-:Y:S01]  /*0f30*/  BSSY.RECONVERGENT B0, `(.L_x_5) ;  /* 0x000000c000007945 */ /* 0x000fe20003800200 */
[----:B------:R-:W-:Y:S01]  /*0f40*/  IMAD.MOV.U32 R2, RZ, RZ, RZ ;  /* 0x000000ffff027224 */ /* 0x000fe200078e00ff */
[-C--:B--2---:R-:W-:Y:S02]  /*0f50*/  ISETP.NE.AND P1, PT, R5, R0.reuse, PT ;  /* 0x000000000500720c */ /* 0x084fe40003f25270 */
[----:B---3--:R-:W-:-:S13]  /*0f60*/  ISETP.NE.AND P0, PT, R9, R0, PT ;  /* 0x000000000900720c */ /* 0x008fda0003f05270 */
[----:B------:R-:W-:Y:S05]  /*0f70*/  @P0 BRA P1, `(.L_x_6) ;  /* 0x00000000001c0947 */ /* 0x000fea0000800000 */
[----:B------:R-:W0:Y:S02]  /*0f80*/  LDC.64 R6, c[0x0][0x380] ;  /* 0x0000e000ff067b82 */ /* 0x000e240000000a00 */
[----:B0-----:R-:W-:-:S04]  /*0f90*/  IMAD.WIDE.U32 R4, R5, 0x4, R6 ;  /* 0x0000000405047825 */ /* 0x001fc800078e0006 */
[----:B------:R-:W-:Y:S02]  /*0fa0*/  IMAD.WIDE.U32 R6, R9, 0x4, R6 ;  /* 0x0000000409067825 */ /* 0x000fe400078e0006 */
[----:B------:R-:W2:Y:S04]  /*0fb0*/  LDG.E R4, desc[UR14][R4.64] ;  /* 0x0000000e04047981 */ /* 0x000ea8000c1e1900 */
[----:B------:R-:W2:Y:S02]  /*0fc0*/  LDG.E R7, desc[UR14][R6.64] ;  /* 0x0000000e06077981 */ /* 0x000ea4000c1e1900 */
[----:B--2---:R-:W-:-:S04]  /*0fd0*/  ISETP.NE.AND P0, PT, R4, R7, PT ;  /* 0x000000070400720c */ /* 0x004fc80003f05270 */
[----:B------:R-:W-:-:S09]  /*0fe0*/  SEL R2, RZ, 0x1, P0 ;  /* 0x00000001ff027807 */ /* 0x000fd20000000000 */
.L_x_6:
[----:B------:R-:W-:Y:S05]  /*0ff0*/  BSYNC.RECONVERGENT B0 ;  /* 0x0000000000007941 */ /* 0x000fea0003800200 */
.L_x_5:
[----:B------:R-:W-:-:S07]  /*1000*/  IMAD.IADD R3, R3, 0x1, R2 ;  /* 0x0000000103037824 */ /* 0x000fce00078e0202 */
.L_x_0:
[----:B------:R-:W0:Y:S02]  /*1010*/  LDC.64 R4, c[0x0][0x3a0] ;  /* 0x0000e800ff047b82 */ /* 0x000e240000000a00 */
[----:B0-----:R-:W-:-:S05]  /*1020*/  IMAD.WIDE R4, R0, 0x4, R4 ;  /* 0x0000000400047825 */ /* 0x001fca00078e0204 */
[----:B------:R-:W-:Y:S01]  /*1030*/  STG.E desc[UR14][R4.64], R3 ;  /* 0x0000000304007986 */ /* 0x000fe2000c10190e */
[----:B------:R-:W-:Y:S05]  /*1040*/  EXIT ;  /* 0x000000000000794d */ /* 0x000fea0003800000 */
.L_x_7:
[----:B------:R-:W-:-:S00]  /*1050*/  BRA `(.L_x_7) ;  /* 0xfffffffc00fc7947 */ /* 0x000fc0000383ffff */
[----:B------:R-:W-:-:S00]  /*1060*/  NOP ;  /* 0x0000000000007918 */ /* 0x000fc00000000000 */
        /* <DEDUP_REMOVED lines=9> */
.L_x_152:


//--------------------- .text.compute_order_parameter_kernel --------------------------
	.section	.text.compute_order_parameter_kernel,"ax",@progbits
	.align	128
        .global         compute_order_parameter_kernel
        .type           compute_order_parameter_kernel,@function
        .size           compute_order_parameter_kernel,(.L_x_147 - compute_order_parameter_kernel)
        .other          compute_order_parameter_kernel,@"STO_CUDA_ENTRY STV_DEFAULT"
compute_order_parameter_kernel:
.text.compute_order_parameter_kernel:
[----:B------:R-:W0:Y:S01]  /*0000*/  LDC R1, c[0x0][0x37c] ;  /* 0x0000df00ff017b82 */ /* 0x000e220000000800 */
[----:B------:R-:W1:Y:S07]  /*0010*/  S2R R16, SR_TID.X ;  /* 0x0000000000107919 */ /* 0x000e6e0000002100 */
[----:B------:R-:W2:Y:S01]  /*0020*/  S2UR UR6, SR_CgaCtaId ;  /* 0x00000000000679c3 */ /* 0x000ea20000008800 */
[----:B------:R-:W-:Y:S01]  /*0030*/  UMOV UR4, 0x400 ;  /* 0x0000040000047882 */ /* 0x000fe20000000000 */
[----:B------:R-:W3:Y:S01]  /*0040*/  LDCU UR9, c[0x0][0x398] ;  /* 0x00007300ff0977ac */ /* 0x000ee20008000800 */
[----:B------:R-:W-:Y:S01]  /*0050*/  BSSY.RECONVERGENT B0, `(.L_x_8) ;  /* 0x000008b000007945 */ /* 0x000fe20003800200 */
[----:B0-----:R-:W-:Y:S01]  /*0060*/  VIADD R1, R1, 0xffffffd8 ;  /* 0xffffffd801017836 */ /* 0x001fe20000000000 */
[----:B------:R-:W-:-:S03]  /*0070*/  UIADD3 UR5, UPT, UPT, UR4, 0x800, URZ ;  /* 0x0000080004057890 */ /* 0x000fc6000fffe0ff */
[----:B------:R-:W0:Y:S08]  /*0080*/  S2UR UR8, SR_CTAID.X ;  /* 0x00000000000879c3 */ /* 0x000e300000002500 */
[----:B------:R-:W0:Y:S01]  /*0090*/  LDC R3, c[0x0][0x360] ;  /* 0x0000d800ff037b82 */ /* 0x000e220000000800 */
[----:B--2---:R-:W-:Y:S02]  /*00a0*/  ULEA UR4, UR6, UR4, 0x18 ;  /* 0x0000000406047291 */ /* 0x004fe4000f8ec0ff */
[----:B------:R-:W-:Y:S01]  /*00b0*/  ULEA UR5, UR6, UR5, 0x18 ;  /* 0x0000000506057291 */ /* 0x000fe2000f8ec0ff */
[----:B------:R-:W2:Y:S03]  /*00c0*/  LDCU.64 UR6, c[0x0][0x358] ;  /* 0x00006b00ff0677ac */ /* 0x000ea60008000a00 */
[----:B-1----:R-:W-:-:S02]  /*00d0*/  LEA R2, R16, UR4, 0x3 ;  /* 0x0000000410027c11 */ /* 0x002fc4000f8e18ff */
[----:B------:R-:W-:-:S03]  /*00e0*/  LEA R0, R16, UR5, 0x3 ;  /* 0x0000000510007c11 */ /* 0x000fc6000f8e18ff */
[----:B------:R1:W-:Y:S04]  /*00f0*/  STS.64 [R2], RZ ;  /* 0x000000ff02007388 */ /* 0x0003e80000000a00 */
[----:B------:R1:W-:Y:S01]  /*0100*/  STS.64 [R0], RZ ;  /* 0x000000ff00007388 */ /* 0x0003e20000000a00 */
[----:B0-----:R-:W-:-:S05]  /*0110*/  IMAD R5, R3, UR8, R16 ;  /* 0x0000000803057c24 */ /* 0x001fca000f8e0210 */
[----:B---3--:R-:W-:-:S13]  /*0120*/  ISETP.GE.AND P0, PT, R5, UR9, PT ;  /* 0x0000000905007c0c */ /* 0x008fda000bf06270 */
[----:B-12---:R-:W-:Y:S05]  /*0130*/  @P0 BRA `(.L_x_9) ;  /* 0x0000000400f00947 */ /* 0x006fea0003800000 */
[----:B------:R-:W0:Y:S02]  /*0140*/  LDC.64 R18, c[0x0][0x380] ;  /* 0x0000e000ff127b82 */ /* 0x000e240000000a00 */
[----:B0-----:R-:W-:-:S06]  /*0150*/  IMAD.WIDE R18, R5, 0x8, R18 ;  /* 0x0000000805127825 */ /* 0x001fcc00078e0212 */
[----:B------:R-:W2:Y:S01]  /*0160*/  LDG.E.64 R18, desc[UR6][R18.64] ;  /* 0x0000000612127981 */ /* 0x000ea2000c1e1b00 */
[----:B------:R-:W-:Y:S01]  /*0170*/  BSSY.RECONVERGENT B1, `(.L_x_10) ;  /* 0x000001f000017945 */ /* 0x000fe20003800200 */
[----:B--2---:R-:W-:-:S14]  /*0180*/  DSETP.NEU.AND P0, PT, |R18|, +INF , PT ;  /* 0x7ff000001200742a */ /* 0x004fdc0003f0d200 */
[----:B------:R-:W-:Y:S01]  /*0190*/  @!P0 DMUL R20, RZ, R18 ;  /* 0x00000012ff148228 */ /* 0x000fe20000000000 */
[----:B------:R-:W-:Y:S01]  /*01a0*/  @!P0 IMAD.MOV.U32 R17, RZ, RZ, 0x1 ;  /* 0x00000001ff118424 */ /* 0x000fe200078e00ff */
[----:B------:R-:W-:Y:S09]  /*01b0*/  @!P0 BRA `(.L_x_11) ;  /* 0x0000000000688947 */ /* 0x000ff20003800000 */
[----:B------:R-:W-:Y:S01]  /*01c0*/  UMOV UR4, 0x6dc9c883 ;  /* 0x6dc9c88300047882 */ /* 0x000fe20000000000 */
[----:B------:R-:W-:Y:S01]  /*01d0*/  UMOV UR5, 0x3fe45f30 ;  /* 0x3fe45f3000057882 */ /* 0x000fe20000000000 */
[C---:B------:R-:W-:Y:S01]  /*01e0*/  DSETP.GE.AND P0, PT, |R18|.reuse, 2.14748364800000000000e+09, PT ;  /* 0x41e000001200742a */ /* 0x040fe20003f06200 */
[----:B------:R-:W-:Y:S01]  /*01f0*/  BSSY.RECONVERGENT B2, `(.L_x_12) ;  /* 0x0000015000027945 */ /* 0x000fe20003800200 */
[----:B------:R-:W-:Y:S01]  /*0200*/  DMUL R4, R18, UR4 ;  /* 0x0000000412047c28 */ /* 0x000fe20008000000 */
[----:B------:R-:W-:Y:S01]  /*0210*/  UMOV UR4, 0x54442d18 ;  /* 0x54442d1800047882 */ /* 0x000fe20000000000 */
[----:B------:R-:W-:-:S08]  /*0220*/  UMOV UR5, 0x3ff921fb ;  /* 0x3ff921fb00057882 */ /* 0x000fd00000000000 */
[----:B------:R-:W0:Y:S08]  /*0230*/  F2I.F64 R4, R4 ;  /* 0x0000000400047311 */ /* 0x000e300000301100 */
[----:B0-----:R-:W0:Y:S02]  /*0240*/  I2F.F64 R20, R4 ;  /* 0x0000000400147312 */ /* 0x001e240000201c00 */
[----:B0-----:R-:W-:Y:S01]  /*0250*/  DFMA R6, R20, -UR4, R18 ;  /* 0x8000000414067c2b */ /* 0x001fe20008000012 */
[----:B------:R-:W-:Y:S01]  /*0260*/  UMOV UR4, 0x33145c00 ;  /* 0x33145c0000047882 */ /* 0x000fe20000000000 */
[----:B------:R-:W-:-:S06]  /*0270*/  UMOV UR5, 0x3c91a626 ;  /* 0x3c91a62600057882 */ /* 0x000fcc0000000000 */
[----:B------:R-:W-:Y:S01]  /*0280*/  DFMA R6, R20, -UR4, R6 ;  /* 0x8000000414067c2b */ /* 0x000fe20008000006 */
[----:B------:R-:W-:Y:S01]  /*0290*/  UMOV UR4, 0x252049c0 ;  /* 0x252049c000047882 */ /* 0x000fe20000000000 */
[----:B------:R-:W-:-:S06]  /*02a0*/  UMOV UR5, 0x397b839a ;  /* 0x397b839a00057882 */ /* 0x000fcc0000000000 */
[----:B------:R-:W-:Y:S01]  /*02b0*/  DFMA R20, R20, -UR4, R6 ;  /* 0x8000000414147c2b */ /* 0x000fe20008000006 */
[----:B------:R-:W-:Y:S10]  /*02c0*/  @!P0 BRA `(.L_x_13) ;  /* 0x00000000001c8947 */ /* 0x000ff40003800000 */
[----:B------:R-:W-:Y:S01]  /*02d0*/  IMAD.MOV.U32 R14, RZ, RZ, R18 ;  /* 0x000000ffff0e7224 */ /* 0x000fe200078e0012 */
[----:B------:R-:W-:Y:S01]  /*02e0*/  MOV R4, 0x310 ;  /* 0x0000031000047802 */ /* 0x000fe20000000f00 */
[----:B------:R-:W-:-:S07]  /*02f0*/  IMAD.MOV.U32 R5, RZ, RZ, R19 ;  /* 0x000000ffff057224 */ /* 0x000fce00078e0013 */
[----:B------:R-:W-:Y:S05]  /*0300*/  CALL.REL.NOINC `($compute_order_parameter_kernel$__internal_trig_reduction_slowpathd) ;  /* 0x0000000800087944 */ /* 0x000fea0003c00000 */
[----:B------:R-:W-:Y:S02]  /*0310*/  IMAD.MOV.U32 R4, RZ, RZ, R7 ;  /* 0x000000ffff047224 */ /* 0x000fe400078e0007 */
[----:B------:R-:W-:Y:S02]  /*0320*/  IMAD.MOV.U32 R20, RZ, RZ, R14 ;  /* 0x000000ffff147224 */ /* 0x000fe400078e000e */
[----:B------:R-:W-:-:S07]  /*0330*/  IMAD.MOV.U32 R21, RZ, RZ, R15 ;  /* 0x000000ffff157224 */ /* 0x000fce00078e000f */
.L_x_13:
[----:B------:R-:W-:Y:S05]  /*0340*/  BSYNC.RECONVERGENT B2 ;  /* 0x0000000000027941 */ /* 0x000fea0003800200 */
.L_x_12:
[----:B------:R-:W-:-:S07]  /*0350*/  VIADD R17, R4, 0x1 ;  /* 0x0000000104117836 */ /* 0x000fce0000000000 */
.L_x_11:
[----:B------:R-:W-:Y:S05]  /*0360*/  BSYNC.RECONVERGENT B1 ;  /* 0x0000000000017941 */ /* 0x000fea0003800200 */
.L_x_10:
[----:B------:R-:W0:Y:S01]  /*0370*/  LDCU.64 UR4, c[0x4][0x50] ;  /* 0x01000a00ff0477ac */ /* 0x000e220008000a00 */
[----:B------:R-:W-:-:S05]  /*0380*/  IMAD.SHL.U32 R4, R17, 0x40, RZ ;  /* 0x0000004011047824 */ /* 0x000fca00078e00ff */
[----:B------:R-:W-:-:S04]  /*0390*/  LOP3.LUT R4, R4, 0x40, RZ, 0xc0, !PT ;  /* 0x0000004004047812 */ /* 0x000fc800078ec0ff */
[----:B0-----:R-:W-:-:S05]  /*03a0*/  IADD3 R26, P0, PT, R4, UR4, RZ ;  /* 0x00000004041a7c10 */ /* 0x001fca000ff1e0ff */
[----:B------:R-:W-:-:S05]  /*03b0*/  IMAD.X R27, RZ, RZ, UR5, P0 ;  /* 0x00000005ff1b7e24 */ /* 0x000fca00080e06ff */
[----:B------:R-:W2:Y:S04]  /*03c0*/  LDG.E.128.CONSTANT R4, desc[UR6][R26.64] ;  /* 0x000000061a047981 */ /* 0x000ea8000c1e9d00 */
[----:B------:R-:W3:Y:S04]  /*03d0*/  LDG.E.128.CONSTANT R8, desc[UR6][R26.64+0x10] ;  /* 0x000010061a087981 */ /* 0x000ee8000c1e9d00 */
[----:B------:R-:W4:Y:S01]  /*03e0*/  LDG.E.128.CONSTANT R12, desc[UR6][R26.64+0x20] ;  /* 0x000020061a0c7981 */ /* 0x000f22000c1e9d00 */
[----:B------:R-:W-:Y:S01]  /*03f0*/  LOP3.LUT R22, R17, 0x1, RZ, 0xc0, !PT ;  /* 0x0000000111167812 */ /* 0x000fe200078ec0ff */
[----:B------:R-:W-:Y:S01]  /*0400*/  IMAD.MOV.U32 R24, RZ, RZ, 0x20fd8164 ;  /* 0x20fd8164ff187424 */ /* 0x000fe200078e00ff */
[----:B------:R-:W-:Y:S01]  /*0410*/  BSSY.RECONVERGENT B1, `(.L_x_14) ;  /* 0x0000030000017945 */ /* 0x000fe20003800200 */
[----:B------:R-:W-:Y:S01]  /*0420*/  IMAD.MOV.U32 R25, RZ, RZ, 0x3da8ff83 ;  /* 0x3da8ff83ff197424 */ /* 0x000fe200078e00ff */
[----:B------:R-:W-:Y:S01]  /*0430*/  ISETP.NE.U32.AND P0, PT, R22, 0x1, PT ;  /* 0x000000011600780c */ /* 0x000fe20003f05070 */
[----:B------:R-:W-:-:S03]  /*0440*/  DMUL R22, R20, R20 ;  /* 0x0000001414167228 */ /* 0x000fc60000000000 */
[----:B------:R-:W-:Y:S02]  /*0450*/  FSEL R24, R24, -8.06006814911005101289e+34, !P0 ;  /* 0xf9785eba18187808 */ /* 0x000fe40004000000 */
[----:B------:R-:W-:-:S06]  /*0460*/  FSEL R25, -R25, 0.11223486810922622681, !P0 ;  /* 0x3de5db6519197808 */ /* 0x000fcc0004000100 */
[----:B--2---:R-:W-:-:S08]  /*0470*/  DFMA R4, R22, R24, R4 ;  /* 0x000000181604722b */ /* 0x004fd00000000004 */
[----:B------:R-:W-:-:S08]  /*0480*/  DFMA R4, R22, R4, R6 ;  /* 0x000000041604722b */ /* 0x000fd00000000006 */
[----:B---3--:R-:W-:-:S08]  /*0490*/  DFMA R4, R22, R4, R8 ;  /* 0x000000041604722b */ /* 0x008fd00000000008 */
[----:B------:R-:W-:-:S08]  /*04a0*/  DFMA R4, R22, R4, R10 ;  /* 0x000000041604722b */ /* 0x000fd0000000000a */
[----:B----4-:R-:W-:-:S08]  /*04b0*/  DFMA R4, R22, R4, R12 ;  /* 0x000000041604722b */ /* 0x010fd0000000000c */
[----:B------:R-:W-:-:S08]  /*04c0*/  DFMA R4, R22, R4, R14 ;  /* 0x000000041604722b */ /* 0x000fd0000000000e */
[----:B------:R-:W-:Y:S02]  /*04d0*/  DFMA R20, R4, R20, R20 ;  /* 0x000000140414722b */ /* 0x000fe40000000014 */
[----:B------:R-:W-:-:S10]  /*04e0*/  DFMA R4, R22, R4, 1 ;  /* 0x3ff000001604742b */ /* 0x000fd40000000004 */
[----:B------:R-:W-:Y:S02]  /*04f0*/  FSEL R6, R4, R20, !P0 ;  /* 0x0000001404067208 */ /* 0x000fe40004000000 */
[----:B------:R-:W-:Y:S02]  /*0500*/  FSEL R7, R5, R21, !P0 ;  /* 0x0000001505077208 */ /* 0x000fe40004000000 */
[----:B------:R-:W-:-:S04]  /*0510*/  LOP3.LUT P0, RZ, R17, 0x2, RZ, 0xc0, !PT ;  /* 0x0000000211ff7812 */ /* 0x000fc8000780c0ff */
[----:B------:R-:W-:-:S10]  /*0520*/  DADD R4, RZ, -R6 ;  /* 0x00000000ff047229 */ /* 0x000fd40000000806 */
[----:B------:R-:W-:Y:S02]  /*0530*/  FSEL R4, R6, R4, !P0 ;  /* 0x0000000406047208 */ /* 0x000fe40004000000 */
[----:B------:R-:W-:Y:S01]  /*0540*/  FSEL R5, R7, R5, !P0 ;  /* 0x0000000507057208 */ /* 0x000fe20004000000 */
[----:B------:R-:W-:-:S04]  /*0550*/  DSETP.NEU.AND P0, PT, |R18|, +INF , PT ;  /* 0x7ff000001200742a */ /* 0x000fc80003f0d200 */
[----:B------:R0:W-:Y:S10]  /*0560*/  STS.64 [R2], R4 ;  /* 0x0000000402007388 */ /* 0x0001f40000000a00 */
[----:B------:R-:W-:Y:S01]  /*0570*/  @!P0 DMUL R20, RZ, R18 ;  /* 0x00000012ff148228 */ /* 0x000fe20000000000 */
[----:B------:R-:W-:Y:S01]  /*0580*/  @!P0 IMAD.MOV.U32 R17, RZ, RZ, RZ ;  /* 0x000000ffff118224 */ /* 0x000fe200078e00ff */
[----:B0-----:R-:W-:Y:S09]  /*0590*/  @!P0 BRA `(.L_x_15) ;  /* 0x00000000005c8947 */ /* 0x001ff20003800000 */
[----:B------:R-:W-:Y:S01]  /*05a0*/  UMOV UR4, 0x6dc9c883 ;  /* 0x6dc9c88300047882 */ /* 0x000fe20000000000 */
[----:B------:R-:W-:Y:S01]  /*05b0*/  UMOV UR5, 0x3fe45f30 ;  /* 0x3fe45f3000057882 */ /* 0x000fe20000000000 */
[C---:B------:R-:W-:Y:S02]  /*05c0*/  DSETP.GE.AND P0, PT, |R18|.reuse, 2.14748364800000000000e+09, PT ;  /* 0x41e000001200742a */ /* 0x040fe40003f06200 */
[----:B------:R-:W-:Y:S01]  /*05d0*/  DMUL R4, R18, UR4 ;  /* 0x0000000412047c28 */ /* 0x000fe20008000000 */
[----:B------:R-:W-:Y:S01]  /*05e0*/  UMOV UR4, 0x54442d18 ;  /* 0x54442d1800047882 */ /* 0x000fe20000000000 */
[----:B------:R-:W-:-:S04]  /*05f0*/  UMOV UR5, 0x3ff921fb ;  /* 0x3ff921fb00057882 */ /* 0x000fc80000000000 */
        /* <DEDUP_REMOVED lines=17> */
.L_x_15:
[----:B------:R-:W-:Y:S05]  /*0710*/  BSYNC.RECONVERGENT B1 ;  /* 0x0000000000017941 */ /* 0x000fea0003800200 */
.L_x_14:
        /* <DEDUP_REMOVED lines=9> */
[----:B------:R-:W-:-:S02]  /*07b0*/  IMAD.MOV.U32 R22, RZ, RZ, 0x20fd8164 ;  /* 0x20fd8164ff167424 */ /* 0x000fc400078e00ff */
        /* <DEDUP_REMOVED lines=18> */
[----:B------:R-:W-:-:S05]  /*08e0*/  FSEL R5, R7, R5, !P0 ;  /* 0x0000000507057208 */ /* 0x000fca0004000000 */
[----:B------:R0:W-:Y:S02]  /*08f0*/  STS.64 [R0], R4 ;  /* 0x0000000400007388 */ /* 0x0001e40000000a00 */
.L_x_9:
[----:B------:R-:W-:Y:S05]  /*0900*/  BSYNC.RECONVERGENT B0 ;  /* 0x0000000000007941 */ /* 0x000fea0003800200 */
.L_x_8:
[----:B------:R-:W-:Y:S01]  /*0910*/  BAR.SYNC.DEFER_BLOCKING 0x0 ;  /* 0x0000000000007b1d */ /* 0x000fe20000010000 */
[----:B------:R-:W-:-:S13]  /*0920*/  ISETP.GE.U32.AND P0, PT, R3, 0x2, PT ;  /* 0x000000020300780c */ /* 0x000fda0003f06070 */
[----:B------:R-:W-:Y:S05]  /*0930*/  @!P0 BRA `(.L_x_16) ;  /* 0x00000000004c8947 */ /* 0x000fea0003800000 */
.L_x_19:
[----:B------:R-:W-:Y:S01]  /*0940*/  SHF.R.U32.HI R13, RZ, 0x1, R3 ;  /* 0x00000001ff0d7819 */ /* 0x000fe20000011603 */
[----:B------:R-:W-:Y:S03]  /*0950*/  BSSY.RECONVERGENT B0, `(.L_x_17) ;  /* 0x000000d000007945 */ /* 0x000fe60003800200 */
[----:B------:R-:W-:-:S13]  /*0960*/  ISETP.GE.U32.AND P0, PT, R16, R13, PT ;  /* 0x0000000d1000720c */ /* 0x000fda0003f06070 */
[----:B-1----:R-:W-:Y:S05]  /*0970*/  @P0 BRA `(.L_x_18) ;  /* 0x0000000000280947 */ /* 0x002fea0003800000 */
[C---:B------:R-:W-:Y:S01]  /*0980*/  IMAD R10, R13.reuse, 0x8, R2 ;  /* 0x000000080d0a7824 */ /* 0x040fe200078e0202 */
[----:B------:R-:W-:Y:S01]  /*0990*/  LDS.64 R6, [R2] ;  /* 0x0000000002067984 */ /* 0x000fe20000000a00 */
[----:B------:R-:W-:-:S03]  /*09a0*/  IMAD R11, R13, 0x8, R0 ;  /* 0x000000080d0b7824 */ /* 0x000fc600078e0200 */
[----:B0-----:R-:W0:Y:S02]  /*09b0*/  LDS.64 R4, [R10] ;  /* 0x000000000a047984 */ /* 0x001e240000000a00 */
[----:B0-----:R-:W-:-:S07]  /*09c0*/  DADD R4, R4, R6 ;  /* 0x0000000004047229 */ /* 0x001fce0000000006 */
[----:B------:R-:W-:Y:S04]  /*09d0*/  STS.64 [R2], R4 ;  /* 0x0000000402007388 */ /* 0x000fe80000000a00 */
[----:B------:R-:W-:Y:S04]  /*09e0*/  LDS.64 R6, [R11] ;  /* 0x000000000b067984 */ /* 0x000fe80000000a00 */
[----:B------:R-:W0:Y:S02]  /*09f0*/  LDS.64 R8, [R0] ;  /* 0x0000000000087984 */ /* 0x000e240000000a00 */
[----:B0-----:R-:W-:-:S07]  /*0a00*/  DADD R6, R6, R8 ;  /* 0x0000000006067229 */ /* 0x001fce0000000008 */
[----:B------:R1:W-:Y:S04]  /*0a10*/  STS.64 [R0], R6 ;  /* 0x0000000600007388 */ /* 0x0003e80000000a00 */
.L_x_18:
[----:B------:R-:W-:Y:S05]  /*0a20*/  BSYNC.RECONVERGENT B0 ;  /* 0x0000000000007941 */ /* 0x000fea0003800200 */
.L_x_17:
[----:B------:R-:W-:Y:S01]  /*0a30*/  BAR.SYNC.DEFER_BLOCKING 0x0 ;  /* 0x0000000000007b1d */ /* 0x000fe20000010000 */
[----:B------:R-:W-:Y:S01]  /*0a40*/  ISETP.GT.U32.AND P0, PT, R3, 0x3, PT ;  /* 0x000000030300780c */ /* 0x000fe20003f04070 */
[----:B------:R-:W-:-:S12]  /*0a50*/  IMAD.MOV.U32 R3, RZ, RZ, R13 ;  /* 0x000000ffff037224 */ /* 0x000fd800078e000d */
[----:B------:R-:W-:Y:S05]  /*0a60*/  @P0 BRA `(.L_x_19) ;  /* 0xfffffffc00b40947 */ /* 0x000fea000383ffff */
.L_x_16:
[----:B------:R-:W-:-:S13]  /*0a70*/  ISETP.NE.AND P0, PT, R16, RZ, PT ;  /* 0x000000ff1000720c */ /* 0x000fda0003f05270 */
[----:B------:R-:W-:Y:S05]  /*0a80*/  @P0 EXIT ;  /* 0x000000000000094d */ /* 0x000fea0003800000 */
[----:B------:R-:W2:Y:S01]  /*0a90*/  S2UR UR5, SR_CgaCtaId ;  /* 0x00000000000579c3 */ /* 0x000ea20000008800 */
[----:B------:R-:W-:-:S07]  /*0aa0*/  UMOV UR4, 0x400 ;  /* 0x0000040000047882 */ /* 0x000fce0000000000 */
[----:B0-----:R-:W0:Y:S08]  /*0ab0*/  LDC.64 R4, c[0x0][0x388] ;  /* 0x0000e200ff047b82 */ /* 0x001e300000000a00 */
[----:B------:R-:W3:Y:S01]  /*0ac0*/  LDC.64 R8, c[0x0][0x390] ;  /* 0x0000e400ff087b82 */ /* 0x000ee20000000a00 */
[----:B--2---:R-:W-:-:S09]  /*0ad0*/  ULEA UR4, UR5, UR4, 0x18 ;  /* 0x0000000405047291 */ /* 0x004fd2000f8ec0ff */
[----:B------:R-:W0:Y:S04]  /*0ae0*/  LDS.64 R2, [UR4] ;  /* 0x00000004ff027984 */ /* 0x000e280008000a00 */
[----:B-1----:R-:W3:Y:S04]  /*0af0*/  LDS.64 R6, [UR4+0x800] ;  /* 0x00080004ff067984 */ /* 0x002ee80008000a00 */
[----:B0-----:R-:W-:Y:S04]  /*0b00*/  REDG.E.ADD.F64.RN.STRONG.GPU desc[UR6][R4.64], R2 ;  /* 0x00000002040079a6 */ /* 0x001fe8000c12ff06 */
[----:B---3--:R-:W-:Y:S01]  /*0b10*/  REDG.E.ADD.F64.RN.STRONG.GPU desc[UR6][R8.64], R6 ;  /* 0x00000006080079a6 */ /* 0x008fe2000c12ff06 */
[----:B------:R-:W-:Y:S05]  /*0b20*/  EXIT ;  /* 0x000000000000794d */ /* 0x000fea0003800000 */
        .type           $compute_order_parameter_kernel$__internal_trig_reduction_slowpathd,@function
        .size           $compute_order_parameter_kernel$__internal_trig_reduction_slowpathd,(.L_x_147 - $compute_order_parameter_kernel$__internal_trig_reduction_slowpathd)
$compute_order_parameter_kernel$__internal_trig_reduction_slowpathd:
[--C-:B------:R-:W-:Y:S01]  /*0b30*/  SHF.R.U32.HI R6, RZ, 0x14, R5.reuse ;  /* 0x00000014ff067819 */ /* 0x100fe20000011605 */
[----:B------:R-:W-:Y:S02]  /*0b40*/  IMAD.MOV.U32 R15, RZ, RZ, R5 ;  /* 0x000000ffff0f7224 */ /* 0x000fe400078e0005 */
[----:B------:R-:W-:Y:S01]  /*0b50*/  IMAD.MOV.U32 R7, RZ, RZ, RZ ;  /* 0x000000ffff077224 */ /* 0x000fe200078e00ff */
[----:B------:R-:W-:-:S04]  /*0b60*/  LOP3.LUT R8, R6, 0x7ff, RZ, 0xc0, !PT ;  /* 0x000007ff06087812 */ /* 0x000fc800078ec0ff */
[----:B------:R-:W-:-:S13]  /*0b70*/  ISETP.NE.AND P0, PT, R8, 0x7ff, PT ;  /* 0x000007ff0800780c */ /* 0x000fda0003f05270 */
[----:B------:R-:W-:Y:S05]  /*0b80*/  @!P0 BRA `(.L_x_20) ;  /* 0x0000000800488947 */ /* 0x000fea0003800000 */
[----:B------:R-:W-:Y:S01]  /*0b90*/  VIADD R8, R8, 0xfffffc00 ;  /* 0xfffffc0008087836 */ /* 0x000fe20000000000 */
[----:B------:R-:W-:Y:S01]  /*0ba0*/  BSSY.RECONVERGENT B3, `(.L_x_21) ;  /* 0x000002f000037945 */ /* 0x000fe20003800200 */
[----:B------:R-:W-:-:S03]  /*0bb0*/  CS2R R12, SRZ ;  /* 0x00000000000c7805 */ /* 0x000fc6000001ff00 */
[----:B------:R-:W-:Y:S02]  /*0bc0*/  SHF.R.U32.HI R7, RZ, 0x6, R8 ;  /* 0x00000006ff077819 */ /* 0x000fe40000011608 */
[----:B------:R-:W-:Y:S02]  /*0bd0*/  ISETP.GE.U32.AND P0, PT, R8, 0x80, PT ;  /* 0x000000800800780c */ /* 0x000fe40003f06070 */
[C---:B------:R-:W-:Y:S02]  /*0be0*/  IADD3 R8, PT, PT, -R7.reuse, 0x13, RZ ;  /* 0x0000001307087810 */ /* 0x040fe40007ffe1ff */
[----:B------:R-:W-:Y:S02]  /*0bf0*/  IADD3 R23, PT, PT, -R7, 0xf, RZ ;  /* 0x0000000f07177810 */ /* 0x000fe40007ffe1ff */
[----:B------:R-:W-:-:S04]  /*0c00*/  SEL R8, R8, 0x12, P0 ;  /* 0x0000001208087807 */ /* 0x000fc80000000000 */
[----:B------:R-:W-:-:S13]  /*0c10*/  ISETP.GE.AND P0, PT, R23, R8, PT ;  /* 0x000000081700720c */ /* 0x000fda0003f06270 */
[----:B------:R-:W-:Y:S05]  /*0c20*/  @P0 BRA `(.L_x_22) ;  /* 0x0000000000980947 */ /* 0x000fea0003800000 */
[----:B------:R-:W0:Y:S01]  /*0c30*/  LDC.64 R10, c[0x0][0x358] ;  /* 0x0000d600ff0a7b82 */ /* 0x000e220000000a00 */
[C---:B------:R-:W-:Y:S01]  /*0c40*/  SHF.L.U64.HI R9, R14.reuse, 0xb, R15 ;  /* 0x0000000b0e097819 */ /* 0x040fe2000001020f */
[----:B------:R-:W-:Y:S01]  /*0c50*/  BSSY.RECONVERGENT B4, `(.L_x_23) ;  /* 0x0000022000047945 */ /* 0x000fe20003800200 */
[----:B------:R-:W-:Y:S01]  /*0c60*/  IMAD.SHL.U32 R17, R14, 0x800, RZ ;  /* 0x000008000e117824 */ /* 0x000fe200078e00ff */
[----:B------:R-:W-:Y:S01]  /*0c70*/  IADD3 R21, PT, PT, RZ, -R7, -R8 ;  /* 0x80000007ff157210 */ /* 0x000fe20007ffe808 */
[----:B------:R-:W-:Y:S01]  /*0c80*/  IMAD.MOV.U32 R20, RZ, RZ, RZ ;  /* 0x000000ffff147224 */ /* 0x000fe200078e00ff */
[----:B------:R-:W-:Y:S02]  /*0c90*/  CS2R R12, SRZ ;  /* 0x00000000000c7805 */ /* 0x000fe4000001ff00 */
[----:B------:R-:W-:-:S07]  /*0ca0*/  LOP3.LUT R9, R9, 0x80000000, RZ, 0xfc, !PT ;  /* 0x8000000009097812 */ /* 0x000fce00078efcff */
.L_x_24:
[----:B------:R-:W1:Y:S01]  /*0cb0*/  LDC.64 R14, c[0x4][0x48] ;  /* 0x01001200ff0e7b82 */ /* 0x000e620000000a00 */
[----:B0-----:R-:W-:Y:S02]  /*0cc0*/  R2UR UR4, R10 ;  /* 0x000000000a0472ca */ /* 0x001fe400000e0000 */
[----:B------:R-:W-:Y:S01]  /*0cd0*/  R2UR UR5, R11 ;  /* 0x000000000b0572ca */ /* 0x000fe200000e0000 */
[----:B-1----:R-:W-:-:S12]  /*0ce0*/  IMAD.WIDE R14, R23, 0x8, R14 ;  /* 0x00000008170e7825 */ /* 0x002fd800078e020e */
[----:B------:R-:W2:Y:S01]  /*0cf0*/  LDG.E.64.CONSTANT R14, desc[UR4][R14.64] ;  /* 0x000000040e0e7981 */ /* 0x000ea2000c1e9b00 */
[----:B------:R-:W-:Y:S02]  /*0d00*/  VIADD R21, R21, 0x1 ;  /* 0x0000000115157836 */ /* 0x000fe40000000000 */
[----:B------:R-:W-:Y:S02]  /*0d10*/  VIADD R23, R23, 0x1 ;  /* 0x0000000117177836 */ /* 0x000fe40000000000 */
[----:B--2---:R-:W-:-:S04]  /*0d20*/  IMAD.WIDE.U32 R12, P2, R14, R17, R12 ;  /* 0x000000110e0c7225 */ /* 0x004fc8000784000c */
[----:B------:R-:W-:Y:S02]  /*0d30*/  IMAD R25, R14, R9, RZ ;  /* 0x000000090e197224 */ /* 0x000fe400078e02ff */
[CC--:B------:R-:W-:Y:S02]  /*0d40*/  IMAD R22, R15.reuse, R17.reuse, RZ ;  /* 0x000000110f167224 */ /* 0x0c0fe400078e02ff */
[----:B------:R-:W-:Y:S01]  /*0d50*/  IMAD.HI.U32 R27, R15, R17, RZ ;  /* 0x000000110f1b7227 */ /* 0x000fe200078e00ff */
[----:B------:R-:W-:-:S03]  /*0d60*/  IADD3 R13, P0, PT, R25, R13, RZ ;  /* 0x0000000d190d7210 */ /* 0x000fc60007f1e0ff */
[----:B------:R-:W-:Y:S01]  /*0d70*/  IMAD R25, R20, 0x8, R1 ;  /* 0x0000000814197824 */ /* 0x000fe200078e0201 */
[----:B------:R-:W-:Y:S01]  /*0d80*/  IADD3 R13, P1, PT, R22, R13, RZ ;  /* 0x0000000d160d7210 */ /* 0x000fe20007f3e0ff */
[----:B------:R-:W-:-:S04]  /*0d90*/  IMAD.HI.U32 R22, R14, R9, RZ ;  /* 0x000000090e167227 */ /* 0x000fc800078e00ff */
[----:B------:R-:W-:Y:S01]  /*0da0*/  IMAD.X R14, RZ, RZ, R22, P2 ;  /* 0x000000ffff0e7224 */ /* 0x000fe200010e0616 */
[----:B------:R0:W-:Y:S01]  /*0db0*/  STL.64 [R25], R12 ;  /* 0x0000000c19007387 */ /* 0x0001e20000100a00 */
[----:B------:R-:W-:-:S03]  /*0dc0*/  IMAD.HI.U32 R22, R15, R9, RZ ;  /* 0x000000090f167227 */ /* 0x000fc600078e00ff */
[----:B------:R-:W-:Y:S01]  /*0dd0*/  IADD3.X R14, P0, PT, R27, R14, RZ, P0, !PT ;  /* 0x0000000e1b0e7210 */ /* 0x000fe2000071e4ff */
[----:B------:R-:W-:Y:S02]  /*0de0*/  IMAD R15, R15, R9, RZ ;  /* 0x000000090f0f7224 */ /* 0x000fe400078e02ff */
[----:B------:R-:W-:-:S03]  /*0df0*/  VIADD R20, R20, 0x1 ;  /* 0x0000000114147836 */ /* 0x000fc60000000000 */
[----:B------:R-:W-:Y:S01]  /*0e00*/  IADD3.X R15, P1, PT, R15, R14, RZ, P1, !PT ;  /* 0x0000000e0f0f7210 */ /* 0x000fe20000f3e4ff */
[----:B------:R-:W-:Y:S01]  /*0e10*/  IMAD.X R14, RZ, RZ, R22, P0 ;  /* 0x000000ffff0e7224 */ /* 0x000fe200000e0616 */
[----:B------:R-:W-:-:S03]  /*0e20*/  ISETP.NE.AND P0, PT, R21, -0xf, PT ;  /* 0xfffffff11500780c */ /* 0x000fc60003f05270 */
[----:B------:R-:W-:Y:S02]  /*0e30*/  IMAD.X R14, RZ, RZ, R14, P1 ;  /* 0x000000ffff0e7224 */ /* 0x000fe400008e060e */
[----:B0-----:R-:W-:Y:S02]  /*0e40*/  IMAD.MOV.U32 R12, RZ, RZ, R15 ;  /* 0x000000ffff0c7224 */ /* 0x001fe400078e000f */
[----:B------:R-:W-:-:S06]  /*0e50*/  IMAD.MOV.U32 R13, RZ, RZ, R14 ;  /* 0x000000ffff0d7224 */ /* 0x000fcc00078e000e */
[----:B------:R-:W-:Y:S05]  /*0e60*/  @P0 BRA `(.L_x_24) ;  /* 0xfffffffc00900947 */ /* 0x000fea000383ffff */
[----:B------:R-:W-:Y:S05]  /*0e70*/  BSYNC.RECONVERGENT B4 ;  /* 0x0000000000047941 */ /* 0x000fea0003800200 */
.L_x_23:
[----:B------:R-:W-:-:S07]  /*0e80*/  IMAD.MOV.U32 R23, RZ, RZ, R8 ;  /* 0x000000ffff177224 */ /* 0x000fce00078e0008 */
.L_x_22:
[----:B------:R-:W-:Y:S05]  /*0e90*/  BSYNC.RECONVERGENT B3 ;  /* 0x0000000000037941 */ /* 0x000fea0003800200 */
.L_x_21:
[----:B------:R-:W-:Y:S01]  /*0ea0*/  LOP3.LUT P0, R25, R6, 0x3f, RZ, 0xc0, !PT ;  /* 0x0000003f06197812 */ /* 0x000fe2000780c0ff */
[----:B------:R-:W-:-:S04]  /*0eb0*/  IMAD.IADD R6, R7, 0x1, R23 ;  /* 0x0000000107067824 */ /* 0x000fc800078e0217 */
[----:B------:R-:W-:-:S05]  /*0ec0*/  IMAD.U32 R27, R6, 0x8, R1 ;  /* 0x00000008061b7824 */ /* 0x000fca00078e0001 */
[----:B------:R0:W-:Y:S04]  /*0ed0*/  STL.64 [R27+-0x78], R12 ;  /* 0xffff880c1b007387 */ /* 0x0001e80000100a00 */
[----:B------:R-:W2:Y:S04]  /*0ee0*/  @P0 LDL.64 R14, [R1+0x8] ;  /* 0x00000800010e0983 */ /* 0x000ea80000100a00 */
[----:B------:R-:W3:Y:S04]  /*0ef0*/  LDL.64 R8, [R1+0x10] ;  /* 0x0000100001087983 */ /* 0x000ee80000100a00 */
[----:B------:R-:W4:Y:S01]  /*0f00*/  LDL.64 R6, [R1+0x18] ;  /* 0x0000180001067983 */ /* 0x000f220000100a00 */
[----:B------:R-:W-:Y:S01]  /*0f10*/  @P0 LOP3.LUT R10, R25, 0x3f, RZ, 0x3c, !PT ;  /* 0x0000003f190a0812 */ /* 0x000fe200078e3cff */
[----:B------:R-:W-:Y:S01]  /*0f20*/  BSSY.RECONVERGENT B3, `(.L_x_25) ;  /* 0x0000034000037945 */ /* 0x000fe20003800200 */
[----:B--2---:R-:W-:-:S02]  /*0f30*/  @P0 SHF.R.U64 R11, R14, 0x1, R15 ;  /* 0x000000010e0b0819 */ /* 0x004fc4000000120f */
[----:B------:R-:W-:Y:S02]  /*0f40*/  @P0 SHF.R.U32.HI R15, RZ, 0x1, R15 ;  /* 0x00000001ff0f0819 */ /* 0x000fe4000001160f */
[CC--:B---3--:R-:W-:Y:S02]  /*0f50*/  @P0 SHF.L.U32 R14, R8.reuse, R25.reuse, RZ ;  /* 0x00000019080e0219 */ /* 0x0c8fe400000006ff */
[----:B------:R-:W-:Y:S02]  /*0f60*/  @P0 SHF.R.U64 R11, R11, R10, R15 ;  /* 0x0000000a0b0b0219 */ /* 0x000fe4000000120f */
[--C-:B------:R-:W-:Y:S02]  /*0f70*/  @P0 SHF.R.U32.HI R23, RZ, 0x1, R9.reuse ;  /* 0x00000001ff170819 */ /* 0x100fe40000011609 */
[C-C-:B------:R-:W-:Y:S02]  /*0f80*/  @P0 SHF.R.U64 R21, R8.reuse, 0x1, R9.reuse ;  /* 0x0000000108150819 */ /* 0x140fe40000001209 */
[----:B------:R-:W-:-:S02]  /*0f90*/  @P0 SHF.L.U64.HI R17, R8, R25, R9 ;  /* 0x0000001908110219 */ /* 0x000fc40000010209 */
[-C--:B0-----:R-:W-:Y:S02]  /*0fa0*/  @P0 SHF.R.U32.HI R12, RZ, R10.reuse, R15 ;  /* 0x0000000aff0c0219 */ /* 0x081fe4000001160f */
[----:B------:R-:W-:Y:S02]  /*0fb0*/  @P0 LOP3.LUT R8, R14, R11, RZ, 0xfc, !PT ;  /* 0x0000000b0e080212 */ /* 0x000fe400078efcff */
[-C--:B----4-:R-:W-:Y:S02]  /*0fc0*/  @P0 SHF.L.U32 R13, R6, R25.reuse, RZ ;  /* 0x00000019060d0219 */ /* 0x090fe400000006ff */
[--C-:B------:R-:W-:Y:S02]  /*0fd0*/  @P0 SHF.R.U64 R20, R21, R10, R23.reuse ;  /* 0x0000000a15140219 */ /* 0x100fe40000001217 */
[----:B------:R-:W-:Y:S02]  /*0fe0*/  @P0 LOP3.LUT R9, R17, R12, RZ, 0xfc, !PT ;  /* 0x0000000c11090212 */ /* 0x000fe400078efcff */
[----:B------:R-:W-:Y:S01]  /*0ff0*/  @P0 SHF.R.U32.HI R23, RZ, R10, R23 ;  /* 0x0000000aff170219 */ /* 0x000fe20000011617 */
[----:B------:R-:W-:Y:S01]  /*1000*/  IMAD.SHL.U32 R10, R8, 0x4, RZ ;  /* 0x00000004080a7824 */ /* 0x000fe200078e00ff */
[----:B------:R-:W-:-:S02]  /*1010*/  @P0 SHF.L.U64.HI R12, R6, R25, R7 ;  /* 0x00000019060c0219 */ /* 0x000fc40000010207 */
[----:B------:R-:W-:Y:S02]  /*1020*/  @P0 LOP3.LUT R6, R13, R20, RZ, 0xfc, !PT ;  /* 0x000000140d060212 */ /* 0x000fe400078efcff */
[----:B------:R-:W-:Y:S02]  /*1030*/  SHF.L.U64.HI R15, R8, 0x2, R9 ;  /* 0x00000002080f7819 */ /* 0x000fe40000010209 */
[----:B------:R-:W-:Y:S02]  /*1040*/  @P0 LOP3.LUT R7, R12, R23, RZ, 0xfc, !PT ;  /* 0x000000170c070212 */ /* 0x000fe400078efcff */
[----:B------:R-:W-:Y:S02]  /*1050*/  SHF.L.W.U32.HI R9, R9, 0x2, R6 ;  /* 0x0000000209097819 */ /* 0x000fe40000010e06 */
[----:B------:R-:W-:Y:S02]  /*1060*/  IADD3 RZ, P0, PT, RZ, -R10, RZ ;  /* 0x8000000affff7210 */ /* 0x000fe40007f1e0ff */
[----:B------:R-:W-:-:S02]  /*1070*/  LOP3.LUT R8, RZ, R15, RZ, 0x33, !PT ;  /* 0x0000000fff087212 */ /* 0x000fc400078e33ff */
[----:B------:R-:W-:Y:S02]  /*1080*/  SHF.L.W.U32.HI R6, R6, 0x2, R7 ;  /* 0x0000000206067819 */ /* 0x000fe40000010e07 */
[----:B------:R-:W-:Y:S02]  /*1090*/  LOP3.LUT R11, RZ, R9, RZ, 0x33, !PT ;  /* 0x00000009ff0b7212 */ /* 0x000fe400078e33ff */
[----:B------:R-:W-:Y:S02]  /*10a0*/  IADD3.X R12, P0, PT, RZ, R8, RZ, P0, !PT ;  /* 0x00000008ff0c7210 */ /* 0x000fe4000071e4ff */
[----:B------:R-:W-:Y:S02]  /*10b0*/  LOP3.LUT R8, RZ, R6, RZ, 0x33, !PT ;  /* 0x00000006ff087212 */ /* 0x000fe400078e33ff */
[----:B------:R-:W-:Y:S02]  /*10c0*/  IADD3.X R14, P1, PT, RZ, R11, RZ, P0, !PT ;  /* 0x0000000bff0e7210 */ /* 0x000fe4000073e4ff */
[----:B------:R-:W-:-:S03]  /*10d0*/  ISETP.GT.U32.AND P2, PT, R9, -0x1, PT ;  /* 0xffffffff0900780c */ /* 0x000fc60003f44070 */
[----:B------:R-:W-:Y:S01]  /*10e0*/  IMAD.X R11, RZ, RZ, R8, P1 ;  /* 0x000000ffff0b7224 */ /* 0x000fe200008e0608 */
[----:B------:R-:W-:-:S04]  /*10f0*/  ISETP.GT.AND.EX P0, PT, R6, -0x1, PT, P2 ;  /* 0xffffffff0600780c */ /* 0x000fc80003f04320 */
[----:B------:R-:W-:Y:S02]  /*1100*/  SEL R8, R6, R11, P0 ;  /* 0x0000000b06087207 */ /* 0x000fe40000000000 */
[----:B------:R-:W-:Y:S02]  /*1110*/  SEL R11, R9, R14, P0 ;  /* 0x0000000e090b7207 */ /* 0x000fe40000000000 */
[----:B------:R-:W-:Y:S02]  /*1120*/  ISETP.NE.U32.AND P1, PT, R8, RZ, PT ;  /* 0x000000ff0800720c */ /* 0x000fe40003f25070 */
[----:B------:R-:W-:Y:S02]  /*1130*/  SEL R15, R15, R12, P0 ;  /* 0x0000000c0f0f7207 */ /* 0x000fe40000000000 */
[----:B------:R-:W-:Y:S01]  /*1140*/  SEL R13, R11, R8, !P1 ;  /* 0x000000080b0d7207 */ /* 0x000fe20004800000 */
[----:B------:R-:W-:-:S05]  /*1150*/  @!P0 IMAD.MOV R10, RZ, RZ, -R10 ;  /* 0x000000ffff0a8224 */ /* 0x000fca00078e0a0a */
[----:B------:R-:W0:Y:S02]  /*1160*/  FLO.U32 R13, R13 ;  /* 0x0000000d000d7300 */ /* 0x000e2400000e0000 */
[C---:B0-----:R-:W-:Y:S02]  /*1170*/  IADD3 R14, PT, PT, -R13.reuse, 0x1f, RZ ;  /* 0x0000001f0d0e7810 */ /* 0x041fe40007ffe1ff */
[----:B------:R-:W-:-:S03]  /*1180*/  IADD3 R9, PT, PT, -R13, 0x3f, RZ ;  /* 0x0000003f0d097810 */ /* 0x000fc60007ffe1ff */
[----:B------:R-:W-:-:S05]  /*1190*/  @P1 IMAD.MOV R9, RZ, RZ, R14 ;  /* 0x000000ffff091224 */ /* 0x000fca00078e020e */
[----:B------:R-:W-:-:S13]  /*11a0*/  ISETP.NE.AND P1, PT, R9, RZ, PT ;  /* 0x000000ff0900720c */ /* 0x000fda0003f25270 */
[----:B------:R-:W-:Y:S05]  /*11b0*/  @!P1 BRA `(.L_x_26) ;  /* 0x0000000000289947 */ /* 0x000fea0003800000 */
[--C-:B------:R-:W-:Y:S02]  /*11c0*/  SHF.R.U64 R13, R10, 0x1, R15.reuse ;  /* 0x000000010a0d7819 */ /* 0x100fe4000000120f */
[C---:B------:R-:W-:Y:S02]  /*11d0*/  LOP3.LUT R10, R9.reuse, 0x3f, RZ, 0xc0, !PT ;  /* 0x0000003f090a7812 */ /* 0x040fe400078ec0ff */
[----:B------:R-:W-:Y:S02]  /*11e0*/  SHF.R.U32.HI R15, RZ, 0x1, R15 ;  /* 0x00000001ff0f7819 */ /* 0x000fe4000001160f */
[----:B------:R-:W-:Y:S02]  /*11f0*/  LOP3.LUT R12, R9, 0x3f, RZ, 0xc, !PT ;  /* 0x0000003f090c7812 */ /* 0x000fe400078e0cff */
[CC--:B------:R-:W-:Y:S02]  /*1200*/  SHF.L.U64.HI R17, R11.reuse, R10.reuse, R8 ;  /* 0x0000000a0b117219 */ /* 0x0c0fe40000010208 */
[----:B------:R-:W-:-:S02]  /*1210*/  SHF.L.U32 R10, R11, R10, RZ ;  /* 0x0000000a0b0a7219 */ /* 0x000fc400000006ff */
[-CC-:B------:R-:W-:Y:S02]  /*1220*/  SHF.R.U64 R11, R13, R12.reuse, R15.reuse ;  /* 0x0000000c0d0b7219 */ /* 0x180fe4000000120f */
[----:B------:R-:W-:Y:S02]  /*1230*/  SHF.R.U32.HI R8, RZ, R12, R15 ;  /* 0x0000000cff087219 */ /* 0x000fe4000001160f */
[----:B------:R-:W-:Y:S02]  /*1240*/  LOP3.LUT R11, R10, R11, RZ, 0xfc, !PT ;  /* 0x0000000b0a0b7212 */ /* 0x000fe400078efcff */
[----:B------:R-:W-:-:S07]  /*1250*/  LOP3.LUT R8, R17, R8, RZ, 0xfc, !PT ;  /* 0x0000000811087212 */ /* 0x000fce00078efcff */
.L_x_26:
[----:B------:R-:W-:Y:S05]  /*1260*/  BSYNC.RECONVERGENT B3 ;  /* 0x0000000000037941 */ /* 0x000fea0003800200 */
.L_x_25:
[----:B------:R-:W-:Y:S01]  /*1270*/  IMAD.WIDE.U32 R12, R11, 0x2168c235, RZ ;  /* 0x2168c2350b0c7825 */ /* 0x000fe200078e00ff */
[----:B------:R-:W-:-:S03]  /*1280*/  SHF.R.U32.HI R7, RZ, 0x1e, R7 ;  /* 0x0000001eff077819 */ /* 0x000fc60000011607 */
[----:B------:R-:W-:Y:S01]  /*1290*/  IMAD.MOV.U32 R14, RZ, RZ, R13 ;  /* 0x000000ffff0e7224 */ /* 0x000fe200078e000d */
[----:B------:R-:W-:Y:S01]  /*12a0*/  IADD3 RZ, P1, PT, R12, R12, RZ ;  /* 0x0000000c0cff7210 */ /* 0x000fe20007f3e0ff */
[----:B------:R-:W-:Y:S01]  /*12b0*/  IMAD.MOV.U32 R15, RZ, RZ, RZ ;  /* 0x000000ffff0f7224 */ /* 0x000fe200078e00ff */
[----:B------:R-:W-:Y:S01]  /*12c0*/  LEA.HI R7, R6, R7, RZ, 0x1 ;  /* 0x0000000706077211 */ /* 0x000fe200078f08ff */
[----:B------:R-:W-:-:S04]  /*12d0*/  IMAD.HI.U32 R13, R8, -0x36f0255e, RZ ;  /* 0xc90fdaa2080d7827 */ /* 0x000fc800078e00ff */
[----:B------:R-:W-:-:S04]  /*12e0*/  IMAD.WIDE.U32 R10, R11, -0x36f0255e, R14 ;  /* 0xc90fdaa20b0a7825 */ /* 0x000fc800078e000e */
[C---:B------:R-:W-:Y:S02]  /*12f0*/  IMAD R15, R8.reuse, -0x36f0255e, RZ ;  /* 0xc90fdaa2080f7824 */ /* 0x040fe400078e02ff */
[----:B------:R-:W-:-:S04]  /*1300*/  IMAD.WIDE.U32 R10, P2, R8, 0x2168c235, R10 ;  /* 0x2168c235080a7825 */ /* 0x000fc8000784000a */
[----:B------:R-:W-:Y:S01]  /*1310*/  IMAD.X R8, RZ, RZ, R13, P2 ;  /* 0x000000ffff087224 */ /* 0x000fe200010e060d */
[----:B------:R-:W-:Y:S02]  /*1320*/  IADD3 R11, P2, PT, R15, R11, RZ ;  /* 0x0000000b0f0b7210 */ /* 0x000fe40007f5e0ff */
[----:B------:R-:W-:Y:S02]  /*1330*/  IADD3.X RZ, P1, PT, R10, R10, RZ, P1, !PT ;  /* 0x0000000a0aff7210 */ /* 0x000fe40000f3e4ff */
[C---:B------:R-:W-:Y:S01]  /*1340*/  ISETP.GT.U32.AND P3, PT, R11.reuse, RZ, PT ;  /* 0x000000ff0b00720c */ /* 0x040fe20003f64070 */
[----:B------:R-:W-:Y:S01]  /*1350*/  IMAD.X R8, RZ, RZ, R8, P2 ;  /* 0x000000ffff087224 */ /* 0x000fe200010e0608 */
[----:B------:R-:W-:-:S04]  /*1360*/  IADD3.X R10, P2, PT, R11, R11, RZ, P1, !PT ;  /* 0x0000000b0b0a7210 */ /* 0x000fc80000f5e4ff */
[C---:B------:R-:W-:Y:S01]  /*1370*/  ISETP.GT.AND.EX P1, PT, R8.reuse, RZ, PT, P3 ;  /* 0x000000ff0800720c */ /* 0x040fe20003f24330 */
[----:B------:R-:W-:-:S03]  /*1380*/  IMAD.X R13, R8, 0x1, R8, P2 ;  /* 0x00000001080d7824 */ /* 0x000fc600010e0608 */
[----:B------:R-:W-:Y:S02]  /*1390*/  SEL R10, R10, R11, P1 ;  /* 0x0000000b0a0a7207 */ /* 0x000fe40000800000 */
[----:B------:R-:W-:Y:S02]  /*13a0*/  SEL R11, R13, R8, P1 ;  /* 0x000000080d0b7207 */ /* 0x000fe40000800000 */
[----:B------:R-:W-:Y:S02]  /*13b0*/  IADD3 R14, P2, PT, R10, 0x1, RZ ;  /* 0x000000010a0e7810 */ /* 0x000fe40007f5e0ff */
[----:B------:R-:W-:Y:S02]  /*13c0*/  SEL R8, RZ, 0xffffffff, !P1 ;  /* 0xffffffffff087807 */ /* 0x000fe40004800000 */
[----:B------:R-:W-:Y:S01]  /*13d0*/  LOP3.LUT P1, R5, R5, 0x80000000, RZ, 0xc0, !PT ;  /* 0x8000000005057812 */ /* 0x000fe2000782c0ff */
[----:B------:R-:W-:Y:S02]  /*13e0*/  IMAD.X R11, RZ, RZ, R11, P2 ;  /* 0x000000ffff0b7224 */ /* 0x000fe400010e060b */
[----:B------:R-:W-:Y:S01]  /*13f0*/  IMAD.IADD R8, R8, 0x1, -R9 ;  /* 0x0000000108087824 */ /* 0x000fe200078e0a09 */
[----:B------:R-:W-:-:S02]  /*1400*/  @!P0 LOP3.LUT R5, R5, 0x80000000, RZ, 0x3c, !PT ;  /* 0x8000000005058812 */ /* 0x000fc400078e3cff */
[----:B------:R-:W-:Y:S01]  /*1410*/  SHF.R.U64 R14, R14, 0xa, R11 ;  /* 0x0000000a0e0e7819 */ /* 0x000fe2000000120b */
[----:B------:R-:W-:-:S03]  /*1420*/  IMAD.SHL.U32 R8, R8, 0x100000, RZ ;  /* 0x0010000008087824 */ /* 0x000fc600078e00ff */
[----:B------:R-:W-:-:S03]  /*1430*/  IADD3 R14, P2, PT, R14, 0x1, RZ ;  /* 0x000000010e0e7810 */ /* 0x000fc60007f5e0ff */
[----:B------:R-:W-:Y:S01]  /*1440*/  @P1 IMAD.MOV R7, RZ, RZ, -R7 ;  /* 0x000000ffff071224 */ /* 0x000fe200078e0a07 */
[----:B------:R-:W-:-:S04]  /*1450*/  LEA.HI.X R11, R11, RZ, RZ, 0x16, P2 ;  /* 0x000000ff0b0b7211 */ /* 0x000fc800010fb4ff */
[--C-:B------:R-:W-:Y:S02]  /*1460*/  SHF.R.U64 R14, R14, 0x1, R11.reuse ;  /* 0x000000010e0e7819 */ /* 0x100fe4000000120b */
[----:B------:R-:W-:Y:S02]  /*1470*/  SHF.R.U32.HI R9, RZ, 0x1, R11 ;  /* 0x00000001ff097819 */ /* 0x000fe4000001160b */
[----:B------:R-:W-:-:S04]  /*1480*/  IADD3 R14, P2, P3, RZ, RZ, R14 ;  /* 0x000000ffff0e7210 */ /* 0x000fc80007b5e00e */
[----:B------:R-:W-:-:S04]  /*1490*/  IADD3.X R6, PT, PT, R8, 0x3fe00000, R9, P2, P3 ;  /* 0x3fe0000008067810 */ /* 0x000fc800017e6409 */
[----:B------:R-:W-:-:S07]  /*14a0*/  LOP3.LUT R15, R6, R5, RZ, 0xfc, !PT ;  /* 0x00000005060f7212 */ /* 0x000fce00078efcff */
.L_x_20:
[----:B------:R-:W-:-:S04]  /*14b0*/  IMAD.MOV.U32 R5, RZ, RZ, 0x0 ;  /* 0x00000000ff057424 */ /* 0x000fc800078e00ff */
[----:B------:R-:W-:Y:S05]  /*14c0*/  RET.REL.NODEC R4 `(compute_order_parameter_kernel) ;  /* 0xffffffe804cc7950 */ /* 0x000fea0003c3ffff */
.L_x_27:
        /* <DEDUP_REMOVED lines=11> */
.L_x_147:


//--------------------- .text.compute_entropy_kernel --------------------------
	.section	.text.compute_entropy_kernel,"ax",@progbits
	.align	128
        .global         compute_entropy_kernel
        .type           compute_entropy_kernel,@function
        .size           compute_entropy_kernel,(.L_x_148 - compute_entropy_kernel)
        .other          compute_entropy_kernel,@"STO_CUDA_ENTRY STV_DEFAULT"
compute_entropy_kernel:
.text.compute_entropy_kernel:
[----:B------:R-:W-:Y:S08]  /*0000*/  LDC R1, c[0x0][0x37c] ;  /* 0x0000df00ff017b82 */ /* 0x000ff00000000800 */
[----:B------:R-:W0:Y:S01]  /*0010*/  S2UR UR5, SR_CgaCtaId ;  /* 0x00000000000579c3 */ /* 0x000e220000008800 */
[----:B------:R-:W1:Y:S01]  /*0020*/  S2R R0, SR_TID.X ;  /* 0x0000000000007919 */ /* 0x000e620000002100 */
[----:B------:R-:W-:Y:S01]  /*0030*/  UMOV UR4, 0x400 ;  /* 0x0000040000047882 */ /* 0x000fe20000000000 */
[----:B------:R-:W2:Y:S01]  /*0040*/  LDCU.64 UR6, c[0x0][0x358] ;  /* 0x00006b00ff0677ac */ /* 0x000ea20008000a00 */
[----:B------:R-:W-:Y:S04]  /*0050*/  BSSY.RECONVERGENT B0, `(.L_x_28) ;  /* 0x0000083000007945 */ /* 0x000fe80003800200 */
[----:B------:R-:W3:Y:S08]  /*0060*/  S2UR UR8, SR_CTAID.X ;  /* 0x00000000000879c3 */ /* 0x000ef00000002500 */
[----:B------:R-:W3:Y:S01]  /*0070*/  LDC R3, c[0x0][0x360] ;  /* 0x0000d800ff037b82 */ /* 0x000ee20000000800 */
[----:B0-----:R-:W-:Y:S01]  /*0080*/  ULEA UR4, UR5, UR4, 0x18 ;  /* 0x0000000405047291 */ /* 0x001fe2000f8ec0ff */
[----:B------:R-:W0:Y:S05]  /*0090*/  LDCU UR5, c[0x0][0x398] ;  /* 0x00007300ff0577ac */ /* 0x000e2a0008000800 */
[----:B-1----:R-:W-:-:S05]  /*00a0*/  LEA R2, R0, UR4, 0x3 ;  /* 0x0000000400027c11 */ /* 0x002fca000f8e18ff */
[----:B------:R1:W-:Y:S01]  /*00b0*/  STS.64 [R2], RZ ;  /* 0x000000ff02007388 */ /* 0x0003e20000000a00 */
[----:B---3--:R-:W-:-:S05]  /*00c0*/  IMAD R5, R3, UR8, R0 ;  /* 0x0000000803057c24 */ /* 0x008fca000f8e0200 */
[----:B0-----:R-:W-:-:S13]  /*00d0*/  ISETP.GE.AND P0, PT, R5, UR5, PT ;  /* 0x0000000505007c0c */ /* 0x001fda000bf06270 */
[----:B-12---:R-:W-:Y:S05]  /*00e0*/  @P0 BRA `(.L_x_29) ;  /* 0x0000000400e40947 */ /* 0x006fea0003800000 */
[----:B------:R-:W0:Y:S01]  /*00f0*/  LDC.64 R10, c[0x0][0x388] ;  /* 0x0000e200ff0a7b82 */ /* 0x000e220000000a00 */
[----:B------:R-:W1:Y:S07]  /*0100*/  LDCU.64 UR4, c[0x0][0x3a0] ;  /* 0x00007400ff0477ac */ /* 0x000e6e0008000a00 */
[----:B------:R-:W2:Y:S01]  /*0110*/  LDC.64 R6, c[0x0][0x380] ;  /* 0x0000e000ff067b82 */ /* 0x000ea20000000a00 */
[----:B0-----:R-:W-:-:S06]  /*0120*/  IMAD.WIDE R10, R5, 0x8, R10 ;  /* 0x00000008050a7825 */ /* 0x001fcc00078e020a */
[----:B------:R-:W3:Y:S01]  /*0130*/  LDG.E.64 R10, desc[UR6][R10.64] ;  /* 0x000000060a0a7981 */ /* 0x000ee2000c1e1b00 */
[----:B--2---:R-:W-:-:S06]  /*0140*/  IMAD.WIDE R6, R5, 0x8, R6 ;  /* 0x0000000805067825 */ /* 0x004fcc00078e0206 */
[----:B------:R-:W2:Y:S01]  /*0150*/  LDG.E.64 R6, desc[UR6][R6.64] ;  /* 0x0000000606067981 */ /* 0x000ea2000c1e1b00 */
[----:B------:R-:W-:Y:S01]  /*0160*/  BSSY.RECONVERGENT B1, `(.L_x_30) ;  /* 0x0000018000017945 */ /* 0x000fe20003800200 */
[----:B---3--:R-:W-:Y:S01]  /*0170*/  DMUL R4, R10, R10 ;  /* 0x0000000a0a047228 */ /* 0x008fe20000000000 */
[----:B------:R-:W-:Y:S02]  /*0180*/  IMAD.MOV.U32 R10, RZ, RZ, 0x0 ;  /* 0x00000000ff0a7424 */ /* 0x000fe400078e00ff */
[----:B------:R-:W-:-:S05]  /*0190*/  IMAD.MOV.U32 R11, RZ, RZ, 0x3fd80000 ;  /* 0x3fd80000ff0b7424 */ /* 0x000fca00078e00ff */
[----:B--2---:R-:W-:-:S08]  /*01a0*/  DFMA R4, R6, R6, R4 ;  /* 0x000000060604722b */ /* 0x004fd00000000004 */
[----:B-1----:R-:W-:-:S06]  /*01b0*/  DADD R4, R4, UR4 ;  /* 0x0000000404047e29 */ /* 0x002fcc0008000000 */
[----:B------:R-:W0:Y:S04]  /*01c0*/  MUFU.RSQ64H R9, R5 ;  /* 0x0000000500097308 */ /* 0x000e280000001c00 */
[----:B------:R-:W-:-:S05]  /*01d0*/  VIADD R8, R5, 0xfcb00000 ;  /* 0xfcb0000005087836 */ /* 0x000fca0000000000 */
[----:B------:R-:W-:Y:S01]  /*01e0*/  ISETP.GE.U32.AND P0, PT, R8, 0x7ca00000, PT ;  /* 0x7ca000000800780c */ /* 0x000fe20003f06070 */
[----:B0-----:R-:W-:-:S08]  /*01f0*/  DMUL R12, R8, R8 ;  /* 0x00000008080c7228 */ /* 0x001fd00000000000 */
[----:B------:R-:W-:-:S08]  /*0200*/  DFMA R12, R4, -R12, 1 ;  /* 0x3ff00000040c742b */ /* 0x000fd0000000080c */
[----:B------:R-:W-:Y:S02]  /*0210*/  DFMA R10, R12, R10, 0.5 ;  /* 0x3fe000000c0a742b */ /* 0x000fe4000000000a */
[----:B------:R-:W-:-:S08]  /*0220*/  DMUL R12, R8, R12 ;  /* 0x0000000c080c7228 */ /* 0x000fd00000000000 */
[----:B------:R-:W-:-:S08]  /*0230*/  DFMA R10, R10, R12, R8 ;  /* 0x0000000c0a0a722b */ /* 0x000fd00000000008 */
[----:B------:R-:W-:Y:S02]  /*0240*/  DMUL R12, R4, R10 ;  /* 0x0000000a040c7228 */ /* 0x000fe40000000000 */
[----:B------:R-:W-:Y:S01]  /*0250*/  VIADD R17, R11, 0xfff00000 ;  /* 0xfff000000b117836 */ /* 0x000fe20000000000 */
[----:B------:R-:W-:-:S05]  /*0260*/  MOV R16, R10 ;  /* 0x0000000a00107202 */ /* 0x000fca0000000f00 */
[----:B------:R-:W-:-:S08]  /*0270*/  DFMA R14, R12, -R12, R4 ;  /* 0x8000000c0c0e722b */ /* 0x000fd00000000004 */
[----:B------:R-:W-:Y:S01]  /*0280*/  DFMA R6, R14, R16, R12 ;  /* 0x000000100e06722b */ /* 0x000fe2000000000c */
[----:B------:R-:W-:Y:S10]  /*0290*/  @!P0 BRA `(.L_x_31) ;  /* 0x0000000000108947 */ /* 0x000ff40003800000 */
[----:B------:R-:W-:-:S07]  /*02a0*/  MOV R6, 0x2c0 ;  /* 0x000002c000067802 */ /* 0x000fce0000000f00 */
[----:B------:R-:W-:Y:S05]  /*02b0*/  CALL.REL.NOINC `($__internal_0_$__cuda_sm20_dsqrt_rn_f64_mediumpath_v1) ;  /* 0x0000000400d07944 */ /* 0x000fea0003c00000 */
[----:B------:R-:W-:Y:S02]  /*02c0*/  IMAD.MOV.U32 R6, RZ, RZ, R8 ;  /* 0x000000ffff067224 */ /* 0x000fe400078e0008 */
[----:B------:R-:W-:-:S07]  /*02d0*/  IMAD.MOV.U32 R7, RZ, RZ, R9 ;  /* 0x000000ffff077224 */ /* 0x000fce00078e0009 */
.L_x_31:
[----:B------:R-:W-:Y:S05]  /*02e0*/  BSYNC.RECONVERGENT B1 ;  /* 0x0000000000017941 */ /* 0x000fea0003800200 */
.L_x_30:
[----:B------:R-:W-:Y:S01]  /*02f0*/  DADD R6, R6, 1 ;  /* 0x3ff0000006067429 */ /* 0x000fe20000000000 */
[----:B------:R-:W-:Y:S09]  /*0300*/  BSSY.RECONVERGENT B1, `(.L_x_32) ;  /* 0x0000053000017945 */ /* 0x000ff20003800200 */
[----:B------:R-:W-:Y:S01]  /*0310*/  ISETP.GT.AND P0, PT, R7, 0xfffff, PT ;  /* 0x000fffff0700780c */ /* 0x000fe20003f04270 */
[----:B------:R-:W-:Y:S01]  /*0320*/  IMAD.MOV.U32 R8, RZ, RZ, R6 ;  /* 0x000000ffff087224 */ /* 0x000fe200078e0006 */
[----:B------:R-:W-:Y:S01]  /*0330*/  MOV R5, R7 ;  /* 0x0000000700057202 */ /* 0x000fe20000000f00 */
[----:B------:R-:W-:-:S10]  /*0340*/  IMAD.MOV.U32 R9, RZ, RZ, R7 ;  /* 0x000000ffff097224 */ /* 0x000fd400078e0007 */
[----:B------:R-:W-:-:S10]  /*0350*/  @!P0 DMUL R8, R8, 1.80143985094819840000e+16 ;  /* 0x4350000008088828 */ /* 0x000fd40000000000 */
[----:B------:R-:W-:Y:S02]  /*0360*/  @!P0 IMAD.MOV.U32 R5, RZ, RZ, R9 ;  /* 0x000000ffff058224 */ /* 0x000fe400078e0009 */
[----:B------:R-:W-:Y:S02]  /*0370*/  @!P0 IMAD.MOV.U32 R6, RZ, RZ, R8 ;  /* 0x000000ffff068224 */ /* 0x000fe400078e0008 */
[----:B------:R-:W-:-:S05]  /*0380*/  VIADD R4, R5, 0xffffffff ;  /* 0xffffffff05047836 */ /* 0x000fca0000000000 */
[----:B------:R-:W-:Y:S01]  /*0390*/  ISETP.GT.U32.AND P1, PT, R4, 0x7feffffe, PT ;  /* 0x7feffffe0400780c */ /* 0x000fe20003f24070 */
[----:B------:R-:W-:Y:S01]  /*03a0*/  IMAD.MOV.U32 R4, RZ, RZ, -0x3ff ;  /* 0xfffffc01ff047424 */ /* 0x000fe200078e00ff */
[----:B------:R-:W-:-:S11]  /*03b0*/  @!P0 MOV R4, 0xfffffbcb ;  /* 0xfffffbcb00048802 */ /* 0x000fd60000000f00 */
[----:B------:R-:W-:Y:S05]  /*03c0*/  @P1 BRA `(.L_x_33) ;  /* 0x0000000400001947 */ /* 0x000fea0003800000 */
[----:B------:R-:W-:Y:S01]  /*03d0*/  LOP3.LUT R7, R5, 0xfffff, RZ, 0xc0, !PT ;  /* 0x000fffff05077812 */ /* 0x000fe200078ec0ff */
[----:B------:R-:W-:Y:S01]  /*03e0*/  IMAD.MOV.U32 R16, RZ, RZ, -0x748574fc ;  /* 0x8b7a8b04ff107424 */ /* 0x000fe200078e00ff */
[----:B------:R-:W-:Y:S01]  /*03f0*/  MOV R8, RZ ;  /* 0x000000ff00087202 */ /* 0x000fe20000000f00 */
[----:B------:R-:W-:Y:S01]  /*0400*/  IMAD.MOV.U32 R17, RZ, RZ, 0x3ed0ee25 ;  /* 0x3ed0ee25ff117424 */ /* 0x000fe200078e00ff */
[----:B------:R-:W-:Y:S01]  /*0410*/  LOP3.LUT R7, R7, 0x3ff00000, RZ, 0xfc, !PT ;  /* 0x3ff0000007077812 */ /* 0x000fe200078efcff */
[----:B------:R-:W-:Y:S01]  /*0420*/  UMOV UR4, 0x3ae80f1e ;  /* 0x3ae80f1e00047882 */ /* 0x000fe20000000000 */
[----:B------:R-:W-:Y:S01]  /*0430*/  UMOV UR5, 0x3eb1380b ;  /* 0x3eb1380b00057882 */ /* 0x000fe20000000000 */
[----:B------:R-:W-:Y:S01]  /*0440*/  LEA.HI R18, R5, R4, RZ, 0xc ;  /* 0x0000000405127211 */ /* 0x000fe200078f60ff */
[----:B------:R-:W-:Y:S01]  /*0450*/  UMOV UR8, 0x80000000 ;  /* 0x8000000000087882 */ /* 0x000fe20000000000 */
[----:B------:R-:W-:Y:S01]  /*0460*/  ISETP.GE.U32.AND P0, PT, R7, 0x3ff6a09f, PT ;  /* 0x3ff6a09f0700780c */ /* 0x000fe20003f06070 */
[----:B------:R-:W-:Y:S01]  /*0470*/  UMOV UR9, 0x43300000 ;  /* 0x4330000000097882 */ /* 0x000fe20000000000 */
[----:B------:R-:W-:-:S11]  /*0480*/  MOV R19, 0x43300000 ;  /* 0x4330000000137802 */ /* 0x000fd60000000f00 */
[----:B------:R-:W-:Y:S02]  /*0490*/  @P0 VIADD R9, R7, 0xfff00000 ;  /* 0xfff0000007090836 */ /* 0x000fe40000000000 */
[----:B------:R-:W-:Y:S02]  /*04a0*/  @P0 VIADD R18, R18, 0x1 ;  /* 0x0000000112120836 */ /* 0x000fe40000000000 */
[----:B------:R-:W-:-:S03]  /*04b0*/  @P0 IMAD.MOV.U32 R7, RZ, RZ, R9 ;  /* 0x000000ffff070224 */ /* 0x000fc600078e0009 */
[----:B------:R-:W-:-:S03]  /*04c0*/  LOP3.LUT R18, R18, 0x80000000, RZ, 0x3c, !PT ;  /* 0x8000000012127812 */ /* 0x000fc600078e3cff */
[C---:B------:R-:W-:Y:S02]  /*04d0*/  DADD R14, R6.reuse, 1 ;  /* 0x3ff00000060e7429 */ /* 0x040fe40000000000 */
[----:B------:R-:W-:-:S04]  /*04e0*/  DADD R6, R6, -1 ;  /* 0xbff0000006067429 */ /* 0x000fc80000000000 */
[----:B------:R-:W0:Y:S02]  /*04f0*/  MUFU.RCP64H R9, R15 ;  /* 0x0000000f00097308 */ /* 0x000e240000001800 */
[----:B0-----:R-:W-:-:S08]  /*0500*/  DFMA R10, -R14, R8, 1 ;  /* 0x3ff000000e0a742b */ /* 0x001fd00000000108 */
[----:B------:R-:W-:-:S08]  /*0510*/  DFMA R10, R10, R10, R10 ;  /* 0x0000000a0a0a722b */ /* 0x000fd0000000000a */
[----:B------:R-:W-:-:S08]  /*0520*/  DFMA R8, R8, R10, R8 ;  /* 0x0000000a0808722b */ /* 0x000fd00000000008 */
[----:B------:R-:W-:-:S08]  /*0530*/  DMUL R10, R6, R8 ;  /* 0x00000008060a7228 */ /* 0x000fd00000000000 */
[----:B------:R-:W-:-:S08]  /*0540*/  DFMA R10, R6, R8, R10 ;  /* 0x00000008060a722b */ /* 0x000fd0000000000a */
[----:B------:R-:W-:Y:S02]  /*0550*/  DMUL R12, R10, R10 ;  /* 0x0000000a0a0c7228 */ /* 0x000fe40000000000 */
[----:B------:R-:W-:-:S06]  /*0560*/  DADD R4, R6, -R10 ;  /* 0x0000000006047229 */ /* 0x000fcc000000080a */
[----:B------:R-:W-:Y:S01]  /*0570*/  DFMA R14, R12, UR4, R16 ;  /* 0x000000040c0e7c2b */ /* 0x000fe20008000010 */
[----:B------:R-:W-:Y:S01]  /*0580*/  UMOV UR4, 0x9f02676f ;  /* 0x9f02676f00047882 */ /* 0x000fe20000000000 */
[----:B------:R-:W-:Y:S01]  /*0590*/  UMOV UR5, 0x3ef3b266 ;  /* 0x3ef3b26600057882 */ /* 0x000fe20000000000 */
[----:B------:R-:W-:Y:S02]  /*05a0*/  DADD R16, R4, R4 ;  /* 0x0000000004107229 */ /* 0x000fe40000000004 */
[----:B------:R-:W-:Y:S01]  /*05b0*/  DADD R4, R18, -UR8 ;  /* 0x8000000812047e29 */ /* 0x000fe20008000000 */
[----:B------:R-:W-:Y:S01]  /*05c0*/  UMOV UR8, 0xfefa39ef ;  /* 0xfefa39ef00087882 */ /* 0x000fe20000000000 */
[----:B------:R-:W-:Y:S01]  /*05d0*/  UMOV UR9, 0x3fe62e42 ;  /* 0x3fe62e4200097882 */ /* 0x000fe20000000000 */
[----:B------:R-:W-:Y:S01]  /*05e0*/  DFMA R14, R12, R14, UR4 ;  /* 0x000000040c0e7e2b */ /* 0x000fe2000800000e */
[----:B------:R-:W-:Y:S01]  /*05f0*/  UMOV UR4, 0xa9ab0956 ;  /* 0xa9ab095600047882 */ /* 0x000fe20000000000 */
[----:B------:R-:W-:Y:S01]  /*0600*/  UMOV UR5, 0x3f1745cb ;  /* 0x3f1745cb00057882 */ /* 0x000fe20000000000 */
[----:B------:R-:W-:-:S02]  /*0610*/  DFMA R16, R6, -R10, R16 ;  /* 0x8000000a0610722b */ /* 0x000fc40000000010 */
[----:B------:R-:W-:-:S03]  /*0620*/  DFMA R6, R4, UR8, R10 ;  /* 0x0000000804067c2b */ /* 0x000fc6000800000a */
[----:B------:R-:W-:Y:S01]  /*0630*/  DFMA R14, R12, R14, UR4 ;  /* 0x000000040c0e7e2b */ /* 0x000fe2000800000e */
[----:B------:R-:W-:Y:S01]  /*0640*/  UMOV UR4, 0x2d1b5154 ;  /* 0x2d1b515400047882 */ /* 0x000fe20000000000 */
[----:B------:R-:W-:Y:S01]  /*0650*/  UMOV UR5, 0x3f3c71c7 ;  /* 0x3f3c71c700057882 */ /* 0x000fe20000000000 */
[----:B------:R-:W-:-:S05]  /*0660*/  DMUL R16, R8, R16 ;  /* 0x0000001008107228 */ /* 0x000fca0000000000 */
[----:B------:R-:W-:Y:S01]  /*0670*/  DFMA R14, R12, R14, UR4 ;  /* 0x000000040c0e7e2b */ /* 0x000fe2000800000e */
[----:B------:R-:W-:Y:S01]  /*0680*/  UMOV UR4, 0x923be72d ;  /* 0x923be72d00047882 */ /* 0x000fe20000000000 */
[----:B------:R-:W-:-:S06]  /*0690*/  UMOV UR5, 0x3f624924 ;  /* 0x3f62492400057882 */ /* 0x000fcc0000000000 */
        /* <DEDUP_REMOVED lines=8> */
[----:B------:R-:W-:Y:S02]  /*0720*/  UMOV UR5, 0x3fe62e42 ;  /* 0x3fe62e4200057882 */ /* 0x000fe40000000000 */
[----:B------:R-:W-:Y:S01]  /*0730*/  DFMA R18, R4, -UR4, R6 ;  /* 0x8000000404127c2b */ /* 0x000fe20008000006 */
[----:B------:R-:W-:Y:S01]  /*0740*/  UMOV UR4, 0x3b39803f ;  /* 0x3b39803f00047882 */ /* 0x000fe20000000000 */
[----:B------:R-:W-:Y:S02]  /*0750*/  UMOV UR5, 0x3c7abc9e ;  /* 0x3c7abc9e00057882 */ /* 0x000fe40000000000 */
[----:B------:R-:W-:-:S04]  /*0760*/  DMUL R14, R12, R14 ;  /* 0x0000000e0c0e7228 */ /* 0x000fc80000000000 */
[----:B------:R-:W-:-:S04]  /*0770*/  DADD R18, -R10, R18 ;  /* 0x000000000a127229 */ /* 0x000fc80000000112 */
[----:B------:R-:W-:-:S08]  /*0780*/  DFMA R14, R10, R14, R16 ;  /* 0x0000000e0a0e722b */ /* 0x000fd00000000010 */
[----:B------:R-:W-:-:S08]  /*0790*/  DADD R14, R14, -R18 ;  /* 0x000000000e0e7229 */ /* 0x000fd00000000812 */
[----:B------:R-:W-:-:S08]  /*07a0*/  DFMA R14, R4, UR4, R14 ;  /* 0x00000004040e7c2b */ /* 0x000fd0000800000e */
[----:B------:R-:W-:Y:S01]  /*07b0*/  DADD R6, R6, R14 ;  /* 0x0000000006067229 */ /* 0x000fe2000000000e */
[----:B------:R-:W-:Y:S10]  /*07c0*/  BRA `(.L_x_34) ;  /* 0x0000000000187947 */ /* 0x000ff40003800000 */
.L_x_33:
[----:B------:R-:W-:Y:S01]  /*07d0*/  IMAD.MOV.U32 R4, RZ, RZ, 0x0 ;  /* 0x00000000ff047424 */ /* 0x000fe200078e00ff */
[----:B------:R-:W-:Y:S01]  /*07e0*/  LOP3.LUT P0, RZ, R9, 0x7fffffff, RZ, 0xc0, !PT ;  /* 0x7fffffff09ff7812 */ /* 0x000fe2000780c0ff */
[----:B------:R-:W-:-:S06]  /*07f0*/  IMAD.MOV.U32 R5, RZ, RZ, 0x7ff00000 ;  /* 0x7ff00000ff057424 */ /* 0x000fcc00078e00ff */
[----:B------:R-:W-:-:S10]  /*0800*/  DFMA R4, R8, R4, +INF ;  /* 0x7ff000000804742b */ /* 0x000fd40000000004 */
[----:B------:R-:W-:Y:S02]  /*0810*/  FSEL R6, R4, RZ, P0 ;  /* 0x000000ff04067208 */ /* 0x000fe40000000000 */
[----:B------:R-:W-:-:S07]  /*0820*/  FSEL R7, R5, -QNAN , P0 ;  /* 0xfff0000005077808 */ /* 0x000fce0000000000 */
.L_x_34:
[----:B------:R-:W-:Y:S05]  /*0830*/  BSYNC.RECONVERGENT B1 ;  /* 0x0000000000017941 */ /* 0x000fea0003800200 */
.L_x_32:
[----:B------:R-:W0:Y:S02]  /*0840*/  LDCU.64 UR4, c[0x0][0x3a0] ;  /* 0x00007400ff0477ac */ /* 0x000e240008000a00 */
[----:B0-----:R-:W-:-:S08]  /*0850*/  DMUL R6, R6, UR4 ;  /* 0x0000000406067c28 */ /* 0x001fd00008000000 */
[----:B------:R-:W-:-:S07]  /*0860*/  DADD R6, -RZ, |R6| ;  /* 0x00000000ff067229 */ /* 0x000fce0000000506 */
[----:B------:R0:W-:Y:S04]  /*0870*/  STS.64 [R2], R6 ;  /* 0x0000000602007388 */ /* 0x0001e80000000a00 */
.L_x_29:
[----:B------:R-:W-:Y:S05]  /*0880*/  BSYNC.RECONVERGENT B0 ;  /* 0x0000000000007941 */ /* 0x000fea0003800200 */
.L_x_28:
[----:B------:R-:W-:Y:S01]  /*0890*/  BAR.SYNC.DEFER_BLOCKING 0x0 ;  /* 0x0000000000007b1d */ /* 0x000fe20000010000 */
[----:B------:R-:W-:Y:S02]  /*08a0*/  ISETP.GE.U32.AND P1, PT, R3, 0x2, PT ;  /* 0x000000020300780c */ /* 0x000fe40003f26070 */
[----:B------:R-:W-:-:S11]  /*08b0*/  ISETP.NE.AND P0, PT, R0, RZ, PT ;  /* 0x000000ff0000720c */ /* 0x000fd60003f05270 */
[----:B------:R-:W-:Y:S05]  /*08c0*/  @!P1 BRA `(.L_x_35) ;  /* 0x00000000002c9947 */ /* 0x000fea0003800000 */
.L_x_36:
[----:B------:R-:W-:-:S04]  /*08d0*/  SHF.R.U32.HI R9, RZ, 0x1, R3 ;  /* 0x00000001ff097819 */ /* 0x000fc80000011603 */
[----:B------:R-:W-:-:S13]  /*08e0*/  ISETP.GE.U32.AND P1, PT, R0, R9, PT ;  /* 0x000000090000720c */ /* 0x000fda0003f26070 */
[----:B------:R-:W-:Y:S01]  /*08f0*/  @!P1 IMAD R8, R9, 0x8, R2 ;  /* 0x0000000809089824 */ /* 0x000fe200078e0202 */
[----:B0-----:R-:W-:Y:S04]  /*0900*/  @!P1 LDS.64 R6, [R2] ;  /* 0x0000000002069984 */ /* 0x001fe80000000a00 */
[----:B------:R-:W0:Y:S02]  /*0910*/  @!P1 LDS.64 R4, [R8] ;  /* 0x0000000008049984 */ /* 0x000e240000000a00 */
[----:B0-----:R-:W-:-:S07]  /*0920*/  @!P1 DADD R4, R4, R6 ;  /* 0x0000000004049229 */ /* 0x001fce0000000006 */
[----:B------:R1:W-:Y:S01]  /*0930*/  @!P1 STS.64 [R2], R4 ;  /* 0x0000000402009388 */ /* 0x0003e20000000a00 */
[----:B------:R-:W-:Y:S01]  /*0940*/  BAR.SYNC.DEFER_BLOCKING 0x0 ;  /* 0x0000000000007b1d */ /* 0x000fe20000010000 */
[----:B------:R-:W-:Y:S02]  /*0950*/  ISETP.GT.U32.AND P1, PT, R3, 0x3, PT ;  /* 0x000000030300780c */ /* 0x000fe40003f24070 */
[----:B------:R-:W-:-:S11]  /*0960*/  MOV R3, R9 ;  /* 0x0000000900037202 */ /* 0x000fd60000000f00 */
[----:B-1----:R-:W-:Y:S05]  /*0970*/  @P1 BRA `(.L_x_36) ;  /* 0xfffffffc00d41947 */ /* 0x002fea000383ffff */
.L_x_35:
[----:B------:R-:W-:Y:S05]  /*0980*/  @P0 EXIT ;  /* 0x000000000000094d */ /* 0x000fea0003800000 */
[----:B------:R-:W1:Y:S01]  /*0990*/  S2UR UR5, SR_CgaCtaId ;  /* 0x00000000000579c3 */ /* 0x000e620000008800 */
[----:B------:R-:W-:-:S07]  /*09a0*/  UMOV UR4, 0x400 ;  /* 0x0000040000047882 */ /* 0x000fce0000000000 */
[----:B------:R-:W2:Y:S01]  /*09b0*/  LDC.64 R4, c[0x0][0x390] ;  /* 0x0000e400ff047b82 */ /* 0x000ea20000000a00 */
[----:B-1----:R-:W-:-:S09]  /*09c0*/  ULEA UR4, UR5, UR4, 0x18 ;  /* 0x0000000405047291 */ /* 0x002fd2000f8ec0ff */
[----:B0-----:R-:W2:Y:S04]  /*09d0*/  LDS.64 R2, [UR4] ;  /* 0x00000004ff027984 */ /* 0x001ea80008000a00 */
[----:B--2---:R-:W-:Y:S01]  /*09e0*/  REDG.E.ADD.F64.RN.STRONG.GPU desc[UR6][R4.64], R2 ;  /* 0x00000002040079a6 */ /* 0x004fe2000c12ff06 */
[----:B------:R-:W-:Y:S05]  /*09f0*/  EXIT ;  /* 0x000000000000794d */ /* 0x000fea0003800000 */
        .weak           $__internal_0_$__cuda_sm20_dsqrt_rn_f64_mediumpath_v1
        .type           $__internal_0_$__cuda_sm20_dsqrt_rn_f64_mediumpath_v1,@function
        .size           $__internal_0_$__cuda_sm20_dsqrt_rn_f64_mediumpath_v1,(.L_x_148 - $__internal_0_$__cuda_sm20_dsqrt_rn_f64_mediumpath_v1)
$__internal_0_$__cuda_sm20_dsqrt_rn_f64_mediumpath_v1:
[----:B------:R-:W-:Y:S01]  /*0a00*/  ISETP.GE.U32.AND P0, PT, R8, -0x3400000, PT ;  /* 0xfcc000000800780c */ /* 0x000fe20003f06070 */
[----:B------:R-:W-:Y:S01]  /*0a10*/  BSSY.RECONVERGENT B2, `(.L_x_37) ;  /* 0x0000024000027945 */ /* 0x000fe20003800200 */
[----:B------:R-:W-:-:S11]  /*0a20*/  IMAD.MOV.U32 R11, RZ, RZ, R17 ;  /* 0x000000ffff0b7224 */ /* 0x000fd600078e0011 */
[----:B------:R-:W-:Y:S05]  /*0a30*/  @!P0 BRA `(.L_x_38) ;  /* 0x0000000000208947 */ /* 0x000fea0003800000 */
[----:B------:R-:W-:-:S10]  /*0a40*/  DFMA.RM R10, R14, R10, R12 ;  /* 0x0000000a0e0a722b */ /* 0x000fd4000000400c */
[----:B------:R-:W-:-:S05]  /*0a50*/  IADD3 R8, P0, PT, R10, 0x1, RZ ;  /* 0x000000010a087810 */ /* 0x000fca0007f1e0ff */
[----:B------:R-:W-:-:S06]  /*0a60*/  IMAD.X R9, RZ, RZ, R11, P0 ;  /* 0x000000ffff097224 */ /* 0x000fcc00000e060b */
[----:B------:R-:W-:-:S08]  /*0a70*/  DFMA.RP R4, -R10, R8, R4 ;  /* 0x000000080a04722b */ /* 0x000fd00000008104 */
[----:B------:R-:W-:-:S06]  /*0a80*/  DSETP.GT.AND P0, PT, R4, RZ, PT ;  /* 0x000000ff0400722a */ /* 0x000fcc0003f04000 */
[----:B------:R-:W-:Y:S02]  /*0a90*/  FSEL R8, R8, R10, P0 ;  /* 0x0000000a08087208 */ /* 0x000fe40000000000 */
[----:B------:R-:W-:Y:S01]  /*0aa0*/  FSEL R9, R9, R11, P0 ;  /* 0x0000000b09097208 */ /* 0x000fe20000000000 */
[----:B------:R-:W-:Y:S06]  /*0ab0*/  BRA `(.L_x_39) ;  /* 0x0000000000647947 */ /* 0x000fec0003800000 */
.L_x_38:
[----:B------:R-:W-:-:S14]  /*0ac0*/  DSETP.NE.AND P0, PT, R4, RZ, PT ;  /* 0x000000ff0400722a */ /* 0x000fdc0003f05000 */
[----:B------:R-:W-:Y:S05]  /*0ad0*/  @!P0 BRA `(.L_x_40) ;  /* 0x0000000000588947 */ /* 0x000fea0003800000 */
[----:B------:R-:W-:-:S13]  /*0ae0*/  ISETP.GE.AND P0, PT, R5, RZ, PT ;  /* 0x000000ff0500720c */ /* 0x000fda0003f06270 */
[----:B------:R-:W-:Y:S01]  /*0af0*/  @!P0 IMAD.MOV.U32 R8, RZ, RZ, 0x0 ;  /* 0x00000000ff088424 */ /* 0x000fe200078e00ff */
[----:B------:R-:W-:Y:S01]  /*0b00*/  @!P0 MOV R9, 0xfff80000 ;  /* 0xfff8000000098802 */ /* 0x000fe20000000f00 */
[----:B------:R-:W-:Y:S06]  /*0b10*/  @!P0 BRA `(.L_x_39) ;  /* 0x00000000004c8947 */ /* 0x000fec0003800000 */
[----:B------:R-:W-:-:S13]  /*0b20*/  ISETP.GT.AND P0, PT, R5, 0x7fefffff, PT ;  /* 0x7fefffff0500780c */ /* 0x000fda0003f04270 */
[----:B------:R-:W-:Y:S05]  /*0b30*/  @P0 BRA `(.L_x_40) ;  /* 0x0000000000400947 */ /* 0x000fea0003800000 */
[----:B------:R-:W-:Y:S01]  /*0b40*/  DMUL R4, R4, 8.11296384146066816958e+31 ;  /* 0x4690000004047828 */ /* 0x000fe20000000000 */
[----:B------:R-:W-:Y:S02]  /*0b50*/  IMAD.MOV.U32 R8, RZ, RZ, RZ ;  /* 0x000000ffff087224 */ /* 0x000fe400078e00ff */
[----:B------:R-:W-:Y:S02]  /*0b60*/  IMAD.MOV.U32 R12, RZ, RZ, 0x0 ;  /* 0x00000000ff0c7424 */ /* 0x000fe400078e00ff */
[----:B------:R-:W-:Y:S01]  /*0b70*/  IMAD.MOV.U32 R13, RZ, RZ, 0x3fd80000 ;  /* 0x3fd80000ff0d7424 */ /* 0x000fe200078e00ff */
[----:B------:R-:W0:Y:S02]  /*0b80*/  MUFU.RSQ64H R9, R5 ;  /* 0x0000000500097308 */ /* 0x000e240000001c00 */
[----:B0-----:R-:W-:-:S08]  /*0b90*/  DMUL R10, R8, R8 ;  /* 0x00000008080a7228 */ /* 0x001fd00000000000 */
[----:B------:R-:W-:-:S08]  /*0ba0*/  DFMA R10, R4, -R10, 1 ;  /* 0x3ff00000040a742b */ /* 0x000fd0000000080a */
[----:B------:R-:W-:Y:S02]  /*0bb0*/  DFMA R12, R10, R12, 0.5 ;  /* 0x3fe000000a0c742b */ /* 0x000fe4000000000c */
[----:B------:R-:W-:-:S08]  /*0bc0*/  DMUL R10, R8, R10 ;  /* 0x0000000a080a7228 */ /* 0x000fd00000000000 */
[----:B------:R-:W-:-:S08]  /*0bd0*/  DFMA R10, R12, R10, R8 ;  /* 0x0000000a0c0a722b */ /* 0x000fd00000000008 */
[----:B------:R-:W-:Y:S02]  /*0be0*/  DMUL R8, R4, R10 ;  /* 0x0000000a04087228 */ /* 0x000fe40000000000 */
[----:B------:R-:W-:-:S06]  /*0bf0*/  IADD3 R11, PT, PT, R11, -0x100000, RZ ;  /* 0xfff000000b0b7810 */ /* 0x000fcc0007ffe0ff */
[----:B------:R-:W-:-:S08]  /*0c00*/  DFMA R12, R8, -R8, R4 ;  /* 0x80000008080c722b */ /* 0x000fd00000000004 */
[----:B------:R-:W-:-:S10]  /*0c10*/  DFMA R8, R10, R12, R8 ;  /* 0x0000000c0a08722b */ /* 0x000fd40000000008 */
[----:B------:R-:W-:Y:S01]  /*0c20*/  VIADD R9, R9, 0xfcb00000 ;  /* 0xfcb0000009097836 */ /* 0x000fe20000000000 */
[----:B------:R-:W-:Y:S06]  /*0c30*/  BRA `(.L_x_39) ;  /* 0x0000000000047947 */ /* 0x000fec0003800000 */
.L_x_40:
[----:B------:R-:W-:-:S11]  /*0c40*/  DADD R8, R4, R4 ;  /* 0x0000000004087229 */ /* 0x000fd60000000004 */
.L_x_39:
[----:B------:R-:W-:Y:S05]  /*0c50*/  BSYNC.RECONVERGENT B2 ;  /* 0x0000000000027941 */ /* 0x000fea0003800200 */
.L_x_37:
[----:B------:R-:W-:-:S04]  /*0c60*/  IMAD.MOV.U32 R7, RZ, RZ, 0x0 ;  /* 0x00000000ff077424 */ /* 0x000fc800078e00ff */
[----:B------:R-:W-:Y:S05]  /*0c70*/  RET.REL.NODEC R6 `(compute_entropy_kernel) ;  /* 0xfffffff006e07950 */ /* 0x000fea0003c3ffff */
.L_x_41:
        /* <DEDUP_REMOVED lines=16> */
.L_x_148:


//--------------------- .text.compute_energy_kernel --------------------------
	.section	.text.compute_energy_kernel,"ax",@progbits
	.align	128
        .global         compute_energy_kernel
        .type           compute_energy_kernel,@function
        .size           compute_energy_kernel,(.L_x_155 - compute_energy_kernel)
        .other          compute_energy_kernel,@"STO_CUDA_ENTRY STV_DEFAULT"
compute_energy_kernel:
.text.compute_energy_kernel:
        /* <DEDUP_REMOVED lines=11> */
[----:B------:R1:W-:Y:S01]  /*00b0*/  STS [R4], RZ ;  /* 0x000000ff04007388 */ /* 0x0003e20000000800 */
[----:B---3--:R-:W-:-:S05]  /*00c0*/  IMAD R5, R3, UR8, R2 ;  /* 0x0000000803057c24 */ /* 0x008fca000f8e0202 */
[----:B0-----:R-:W-:-:S13]  /*00d0*/  ISETP.GE.AND P0, PT, R5, UR5, PT ;  /* 0x0000000505007c0c */ /* 0x001fda000bf06270 */
[----:B-12---:R-:W-:Y:S05]  /*00e0*/  @P0 BRA `(.L_x_43) ;  /* 0x0000000800340947 */ /* 0x006fea0003800000 */
[----:B------:R-:W0:Y:S08]  /*00f0*/  LDC.64 R6, c[0x0][0x388] ;  /* 0x0000e200ff067b82 */ /* 0x000e300000000a00 */
[----:B------:R-:W1:Y:S08]  /*0100*/  LDC.64 R8, c[0x0][0x390] ;  /* 0x0000e400ff087b82 */ /* 0x000e700000000a00 */
[----:B------:R-:W2:Y:S01]  /*0110*/  LDC.64 R14, c[0x0][0x380] ;  /* 0x0000e000ff0e7b82 */ /* 0x000ea20000000a00 */
[----:B0-----:R-:W-:-:S07]  /*0120*/  IMAD.WIDE R6, R5, 0x4, R6 ;  /* 0x0000000405067825 */ /* 0x001fce00078e0206 */
[----:B------:R-:W0:Y:S01]  /*0130*/  LDC.64 R10, c[0x0][0x398] ;  /* 0x0000e600ff0a7b82 */ /* 0x000e220000000a00 */
[----:B------:R-:W2:Y:S01]  /*0140*/  LDG.E R7, desc[UR6][R6.64] ;  /* 0x0000000606077981 */ /* 0x000ea2000c1e1900 */
[----:B-1----:R-:W-:-:S06]  /*0150*/  IMAD.WIDE R8, R5, 0x4, R8 ;  /* 0x0000000405087825 */ /* 0x002fcc00078e0208 */
[----:B------:R-:W3:Y:S01]  /*0160*/  LDG.E R9, desc[UR6][R8.64] ;  /* 0x0000000608097981 */ /* 0x000ee2000c1e1900 */
[----:B0-----:R-:W-:-:S05]  /*0170*/  IMAD.WIDE R10, R5, 0x4, R10 ;  /* 0x00000004050a7825 */ /* 0x001fca00078e020a */
[----:B------:R0:W5:Y:S01]  /*0180*/  LDG.E R5, desc[UR6][R10.64] ;  /* 0x000000060a057981 */ /* 0x000162000c1e1900 */
[----:B--2---:R-:W-:-:S05]  /*0190*/  IMAD.WIDE.U32 R12, R7, 0x4, R14 ;  /* 0x00000004070c7825 */ /* 0x004fca00078e000e */
[----:B------:R-:W2:Y:S01]  /*01a0*/  LDG.E R0, desc[UR6][R12.64] ;  /* 0x000000060c007981 */ /* 0x000ea2000c1e1900 */
[----:B---3--:R-:W-:-:S06]  /*01b0*/  IMAD.WIDE.U32 R14, R9, 0x4, R14 ;  /* 0x00000004090e7825 */ /* 0x008fcc00078e000e */
[----:B------:R-:W2:Y:S01]  /*01c0*/  LDG.E R15, desc[UR6][R14.64] ;  /* 0x000000060e0f7981 */ /* 0x000ea2000c1e1900 */
[----:B------:R-:W-:Y:S01]  /*01d0*/  BSSY.RECONVERGENT B1, `(.L_x_44) ;  /* 0x000006a000017945 */ /* 0x000fe20003800200 */
[----:B--2---:R-:W-:-:S04]  /*01e0*/  FADD R0, R0, -R15 ;  /* 0x8000000f00007221 */ /* 0x004fc80000000000 */
[----:B------:R-:W-:-:S04]  /*01f0*/  FMUL R6, R0, 0.63661974668502807617 ;  /* 0x3f22f98300067820 */ /* 0x000fc80000400000 */
[----:B------:R-:W1:Y:S01]  /*0200*/  F2I.NTZ R16, R6 ;  /* 0x0000000600107305 */ /* 0x000e620000203100 */
[----:B------:R-:W-:Y:S02]  /*0210*/  FSETP.GE.AND P0, PT, |R0|, 105615, PT ;  /* 0x47ce47800000780b */ /* 0x000fe40003f06200 */
[----:B-1----:R-:W-:-:S05]  /*0220*/  I2FP.F32.S32 R7, R16 ;  /* 0x0000001000077245 */ /* 0x002fca0000201400 */
[----:B------:R-:W-:-:S04]  /*0230*/  FFMA R8, R7, -1.5707962512969970703, R0 ;  /* 0xbfc90fda07087823 */ /* 0x000fc80000000000 */
[----:B------:R-:W-:-:S04]  /*0240*/  FFMA R8, R7, -7.5497894158615963534e-08, R8 ;  /* 0xb3a2216807087823 */ /* 0x000fc80000000008 */
[----:B------:R-:W-:Y:S01]  /*0250*/  FFMA R8, R7, -5.3903029534742383927e-15, R8 ;  /* 0xa7c234c507087823 */ /* 0x000fe20000000008 */
[----:B0-----:R-:W-:Y:S06]  /*0260*/  @!P0 BRA `(.L_x_45) ;  /* 0x0000000400808947 */ /* 0x001fec0003800000 */
[----:B------:R-:W-:-:S13]  /*0270*/  FSETP.NEU.AND P0, PT, |R0|, +INF , PT ;  /* 0x7f8000000000780b */ /* 0x000fda0003f0d200 */
[----:B------:R-:W-:Y:S01]  /*0280*/  @!P0 FMUL R8, RZ, R0 ;  /* 0x00000000ff088220 */ /* 0x000fe20000400000 */
[----:B------:R-:W-:Y:S01]  /*0290*/  @!P0 IMAD.MOV.U32 R16, RZ, RZ, RZ ;  /* 0x000000ffff108224 */ /* 0x000fe200078e00ff */
[----:B------:R-:W-:Y:S06]  /*02a0*/  @!P0 BRA `(.L_x_45) ;  /* 0x0000000400708947 */ /* 0x000fec0003800000 */
[----:B------:R-:W-:Y:S01]  /*02b0*/  IMAD.SHL.U32 R7, R0, 0x100, RZ ;  /* 0x0000010000077824 */ /* 0x000fe200078e00ff */
[----:B------:R-:W0:Y:S01]  /*02c0*/  LDCU.64 UR8, c[0x4][0x40] ;  /* 0x01000800ff0877ac */ /* 0x000e220008000a00 */
[----:B------:R-:W-:Y:S02]  /*02d0*/  IMAD.MOV.U32 R6, RZ, RZ, RZ ;  /* 0x000000ffff067224 */ /* 0x000fe400078e00ff */
[----:B------:R-:W-:Y:S01]  /*02e0*/  IMAD.MOV.U32 R18, RZ, RZ, RZ ;  /* 0x000000ffff127224 */ /* 0x000fe200078e00ff */
[----:B------:R-:W-:Y:S01]  /*02f0*/  LOP3.LUT R7, R7, 0x80000000, RZ, 0xfc, !PT ;  /* 0x8000000007077812 */ /* 0x000fe200078efcff */
[----:B------:R-:W-:Y:S01]  /*0300*/  UMOV UR5, URZ ;  /* 0x000000ff00057c82 */ /* 0x000fe20008000000 */
[----:B------:R-:W-:-:S05]  /*0310*/  UMOV UR4, URZ ;  /* 0x000000ff00047c82 */ /* 0x000fca0008000000 */
.L_x_46:
[----:B0-----:R-:W-:Y:S01]  /*0320*/  IMAD.U32 R10, RZ, RZ, UR8 ;  /* 0x00000008ff0a7e24 */ /* 0x001fe2000f8e00ff */
[----:B------:R-:W-:-:S05]  /*0330*/  MOV R11, UR9 ;  /* 0x00000009000b7c02 */ /* 0x000fca0008000f00 */
[----:B------:R-:W2:Y:S01]  /*0340*/  LDG.E.CONSTANT R8, desc[UR6][R10.64] ;  /* 0x000000060a087981 */ /* 0x000ea2000c1e9900 */
[----:B------:R-:W-:Y:S01]  /*0350*/  UIADD3 UR4, UPT, UPT, UR4, 0x1, URZ ;  /* 0x0000000104047890 */ /* 0x000fe2000fffe0ff */
[C---:B------:R-:W-:Y:S01]  /*0360*/  ISETP.EQ.AND P0, PT, R18.reuse, RZ, PT ;  /* 0x000000ff1200720c */ /* 0x040fe20003f02270 */
[----:B------:R-:W-:Y:S01]  /*0370*/  UIADD3 UR8, UP1, UPT, UR8, 0x4, URZ ;  /* 0x0000000408087890 */ /* 0x000fe2000ff3e0ff */
[C---:B------:R-:W-:Y:S01]  /*0380*/  ISETP.EQ.AND P1, PT, R18.reuse, 0x4, PT ;  /* 0x000000041200780c */ /* 0x040fe20003f22270 */
[----:B------:R-:W-:Y:S01]  /*0390*/  UISETP.NE.AND UP0, UPT, UR4, 0x6, UPT ;  /* 0x000000060400788c */ /* 0x000fe2000bf05270 */
[C---:B------:R-:W-:Y:S01]  /*03a0*/  ISETP.EQ.AND P2, PT, R18.reuse, 0x8, PT ;  /* 0x000000081200780c */ /* 0x040fe20003f42270 */
[----:B------:R-:W-:Y:S01]  /*03b0*/  UIADD3.X UR9, UPT, UPT, URZ, UR9, URZ, UP1, !UPT ;  /* 0x00000009ff097290 */ /* 0x000fe20008ffe4ff */
[C---:B------:R-:W-:Y:S02]  /*03c0*/  ISETP.EQ.AND P3, PT, R18.reuse, 0xc, PT ;  /* 0x0000000c1200780c */ /* 0x040fe40003f62270 */
[----:B------:R-:W-:-:S02]  /*03d0*/  ISETP.EQ.AND P4, PT, R18, 0x10, PT ;  /* 0x000000101200780c */ /* 0x000fc40003f82270 */
[C---:B------:R-:W-:Y:S01]  /*03e0*/  ISETP.EQ.AND P5, PT, R18.reuse, 0x14, PT ;  /* 0x000000141200780c */ /* 0x040fe20003fa2270 */
[----:B------:R-:W-:Y:S02]  /*03f0*/  VIADD R18, R18, 0x4 ;  /* 0x0000000412127836 */ /* 0x000fe40000000000 */
[----:B--2---:R-:W-:-:S03]  /*0400*/  IMAD.WIDE.U32 R8, R8, R7, RZ ;  /* 0x0000000708087225 */ /* 0x004fc600078e00ff */
[----:B------:R-:W-:-:S04]  /*0410*/  IADD3 R8, P6, PT, R8, R6, RZ ;  /* 0x0000000608087210 */ /* 0x000fc80007fde0ff */
[----:B------:R-:W-:Y:S01]  /*0420*/  IADD3.X R6, PT, PT, R9, UR5, RZ, P6, !PT ;  /* 0x0000000509067c10 */ /* 0x000fe2000b7fe4ff */
[--C-:B------:R-:W-:Y:S01]  /*0430*/  @P0 IMAD.MOV.U32 R12, RZ, RZ, R8.reuse ;  /* 0x000000ffff0c0224 */ /* 0x100fe200078e0008 */
[----:B------:R-:W-:Y:S01]  /*0440*/  @P4 MOV R16, R8 ;  /* 0x0000000800104202 */ /* 0x000fe20000000f00 */
[--C-:B------:R-:W-:Y:S02]  /*0450*/  @P1 IMAD.MOV.U32 R13, RZ, RZ, R8.reuse ;  /* 0x000000ffff0d1224 */ /* 0x100fe400078e0008 */
[--C-:B------:R-:W-:Y:S02]  /*0460*/  @P2 IMAD.MOV.U32 R14, RZ, RZ, R8.reuse ;  /* 0x000000ffff0e2224 */ /* 0x100fe400078e0008 */
[--C-:B------:R-:W-:Y:S02]  /*0470*/  @P3 IMAD.MOV.U32 R15, RZ, RZ, R8.reuse ;  /* 0x000000ffff0f3224 */ /* 0x100fe400078e0008 */
[----:B------:R-:W-:Y:S01]  /*0480*/  @P5 IMAD.MOV.U32 R17, RZ, RZ, R8 ;  /* 0x000000ffff115224 */ /* 0x000fe200078e0008 */
[----:B------:R-:W-:Y:S06]  /*0490*/  BRA.U UP0, `(.L_x_46) ;  /* 0xfffffffd00a07547 */ /* 0x000fec000b83ffff */
[----:B------:R-:W-:Y:S01]  /*04a0*/  SHF.R.U32.HI R7, RZ, 0x17, R0 ;  /* 0x00000017ff077819 */ /* 0x000fe20000011600 */
[----:B------:R-:W-:Y:S03]  /*04b0*/  BSSY.RECONVERGENT B2, `(.L_x_47) ;  /* 0x0000029000027945 */ /* 0x000fe60003800200 */
[C---:B------:R-:W-:Y:S02]  /*04c0*/  LOP3.LUT R8, R7.reuse, 0xe0, RZ, 0xc0, !PT ;  /* 0x000000e007087812 */ /* 0x040fe400078ec0ff */
[----:B------:R-:W-:-:S03]  /*04d0*/  LOP3.LUT P6, RZ, R7, 0x1f, RZ, 0xc0, !PT ;  /* 0x0000001f07ff7812 */ /* 0x000fc600078cc0ff */
[----:B------:R-:W-:-:S05]  /*04e0*/  VIADD R8, R8, 0xffffff80 ;  /* 0xffffff8008087836 */ /* 0x000fca0000000000 */
[----:B------:R-:W-:-:S05]  /*04f0*/  SHF.R.U32.HI R8, RZ, 0x5, R8 ;  /* 0x00000005ff087819 */ /* 0x000fca0000011608 */
[----:B------:R-:W-:-:S05]  /*0500*/  IMAD.U32 R11, R8, -0x4, RZ ;  /* 0xfffffffc080b7824 */ /* 0x000fca00078e00ff */
[C---:B------:R-:W-:Y:S02]  /*0510*/  ISETP.EQ.AND P3, PT, R11.reuse, -0x18, PT ;  /* 0xffffffe80b00780c */ /* 0x040fe40003f62270 */
[C---:B------:R-:W-:Y:S02]  /*0520*/  ISETP.EQ.AND P4, PT, R11.reuse, -0x14, PT ;  /* 0xffffffec0b00780c */ /* 0x040fe40003f82270 */
[C---:B------:R-:W-:Y:S02]  /*0530*/  ISETP.EQ.AND P2, PT, R11.reuse, -0x10, PT ;  /* 0xfffffff00b00780c */ /* 0x040fe40003f42270 */
[C---:B------:R-:W-:Y:S02]  /*0540*/  ISETP.EQ.AND P1, PT, R11.reuse, -0xc, PT ;  /* 0xfffffff40b00780c */ /* 0x040fe40003f22270 */
[C---:B------:R-:W-:Y:S02]  /*0550*/  ISETP.EQ.AND P0, PT, R11.reuse, -0x8, PT ;  /* 0xfffffff80b00780c */ /* 0x040fe40003f02270 */
[----:B------:R-:W-:-:S03]  /*0560*/  ISETP.EQ.AND P5, PT, R11, RZ, PT ;  /* 0x000000ff0b00720c */ /* 0x000fc60003fa2270 */
[----:B------:R-:W-:Y:S02]  /*0570*/  @P3 MOV R8, R12 ;  /* 0x0000000c00083202 */ /* 0x000fe40000000f00 */
[C---:B------:R-:W-:Y:S01]  /*0580*/  ISETP.EQ.AND P3, PT, R11.reuse, -0x4, PT ;  /* 0xfffffffc0b00780c */ /* 0x040fe20003f62270 */
[----:B------:R-:W-:Y:S02]  /*0590*/  @P4 IMAD.MOV.U32 R9, RZ, RZ, R12 ;  /* 0x000000ffff094224 */ /* 0x000fe400078e000c */
[----:B------:R-:W-:Y:S01]  /*05a0*/  @P4 IMAD.MOV.U32 R8, RZ, RZ, R13 ;  /* 0x000000ffff084224 */ /* 0x000fe200078e000d */
[----:B------:R-:W-:Y:S01]  /*05b0*/  ISETP.EQ.AND P4, PT, R11, 0x4, PT ;  /* 0x000000040b00780c */ /* 0x000fe20003f82270 */
[----:B------:R-:W-:Y:S02]  /*05c0*/  @P2 IMAD.MOV.U32 R8, RZ, RZ, R14 ;  /* 0x000000ffff082224 */ /* 0x000fe400078e000e */
[----:B------:R-:W-:Y:S02]  /*05d0*/  @P1 IMAD.MOV.U32 R8, RZ, RZ, R15 ;  /* 0x000000ffff081224 */ /* 0x000fe400078e000f */
[----:B------:R-:W-:-:S02]  /*05e0*/  @P0 IMAD.MOV.U32 R8, RZ, RZ, R16 ;  /* 0x000000ffff080224 */ /* 0x000fc400078e0010 */
[----:B------:R-:W-:Y:S01]  /*05f0*/  @P2 IMAD.MOV.U32 R9, RZ, RZ, R13 ;  /* 0x000000ffff092224 */ /* 0x000fe200078e000d */
[----:B------:R-:W-:Y:S01]  /*0600*/  @P1 MOV R9, R14 ;  /* 0x0000000e00091202 */ /* 0x000fe20000000f00 */
[----:B------:R-:W-:Y:S01]  /*0610*/  @P0 IMAD.MOV.U32 R9, RZ, RZ, R15 ;  /* 0x000000ffff090224 */ /* 0x000fe200078e000f */
[----:B------:R-:W-:Y:S01]  /*0620*/  @P3 MOV R8, R17 ;  /* 0x0000001100083202 */ /* 0x000fe20000000f00 */
[----:B------:R-:W-:Y:S02]  /*0630*/  @P5 IMAD.MOV.U32 R8, RZ, RZ, R6 ;  /* 0x000000ffff085224 */ /* 0x000fe400078e0006 */
[----:B------:R-:W-:Y:S02]  /*0640*/  @P3 IMAD.MOV.U32 R9, RZ, RZ, R16 ;  /* 0x000000ffff093224 */ /* 0x000fe400078e0010 */
[----:B------:R-:W-:Y:S02]  /*0650*/  @P5 IMAD.MOV.U32 R9, RZ, RZ, R17 ;  /* 0x000000ffff095224 */ /* 0x000fe400078e0011 */
[----:B------:R-:W-:-:S02]  /*0660*/  @P4 IMAD.MOV.U32 R9, RZ, RZ, R6 ;  /* 0x000000ffff094224 */ /* 0x000fc400078e0006 */
[----:B------:R-:W-:Y:S01]  /*0670*/  IMAD.MOV.U32 R10, RZ, RZ, R8 ;  /* 0x000000ffff0a7224 */ /* 0x000fe200078e0008 */
[----:B------:R-:W-:Y:S06]  /*0680*/  @!P6 BRA `(.L_x_48) ;  /* 0x00000000002ce947 */ /* 0x000fec0003800000 */
[----:B------:R-:W-:Y:S01]  /*0690*/  @P2 MOV R8, R12 ;  /* 0x0000000c00082202 */ /* 0x000fe20000000f00 */
[----:B------:R-:W-:Y:S01]  /*06a0*/  @P1 IMAD.MOV.U32 R8, RZ, RZ, R13 ;  /* 0x000000ffff081224 */ /* 0x000fe200078e000d */
[----:B------:R-:W-:Y:S01]  /*06b0*/  LOP3.LUT R7, R7, 0x1f, RZ, 0xc0, !PT ;  /* 0x0000001f07077812 */ /* 0x000fe200078ec0ff */
[----:B------:R-:W-:Y:S01]  /*06c0*/  @P0 IMAD.MOV.U32 R8, RZ, RZ, R14 ;  /* 0x000000ffff080224 */ /* 0x000fe200078e000e */
[----:B------:R-:W-:Y:S01]  /*06d0*/  ISETP.EQ.AND P0, PT, R11, 0x8, PT ;  /* 0x000000080b00780c */ /* 0x000fe20003f02270 */
[----:B------:R-:W-:Y:S01]  /*06e0*/  @P3 IMAD.MOV.U32 R8, RZ, RZ, R15 ;  /* 0x000000ffff083224 */ /* 0x000fe200078e000f */
[----:B------:R-:W-:Y:S01]  /*06f0*/  SHF.L.W.U32.HI R10, R9, R7, R10 ;  /* 0x00000007090a7219 */ /* 0x000fe20000010e0a */
[----:B------:R-:W-:Y:S01]  /*0700*/  @P5 IMAD.MOV.U32 R8, RZ, RZ, R16 ;  /* 0x000000ffff085224 */ /* 0x000fe200078e0010 */
[----:B------:R-:W-:-:S09]  /*0710*/  @P4 MOV R8, R17 ;  /* 0x0000001100084202 */ /* 0x000fd20000000f00 */
[----:B------:R-:W-:-:S05]  /*0720*/  @P0 IMAD.MOV.U32 R8, RZ, RZ, R6 ;  /* 0x000000ffff080224 */ /* 0x000fca00078e0006 */
[----:B------:R-:W-:-:S07]  /*0730*/  SHF.L.W.U32.HI R9, R8, R7, R9 ;  /* 0x0000000708097219 */ /* 0x000fce0000010e09 */
.L_x_48:
[----:B------:R-:W-:Y:S05]  /*0740*/  BSYNC.RECONVERGENT B2 ;  /* 0x0000000000027941 */ /* 0x000fea0003800200 */
.L_x_47:
[C-C-:B------:R-:W-:Y:S01]  /*0750*/  SHF.L.W.U32.HI R11, R9.reuse, 0x2, R10.reuse ;  /* 0x00000002090b7819 */ /* 0x140fe20000010e0a */
[----:B------:R-:W-:Y:S01]  /*0760*/  IMAD.SHL.U32 R9, R9, 0x4, RZ ;  /* 0x0000000409097824 */ /* 0x000fe200078e00ff */
[----:B------:R-:W-:Y:S01]  /*0770*/  UMOV UR4, 0x54442d19 ;  /* 0x54442d1900047882 */ /* 0x000fe20000000000 */
[----:B------:R-:W-:Y:S01]  /*0780*/  UMOV UR5, 0x3bf921fb ;  /* 0x3bf921fb00057882 */ /* 0x000fe20000000000 */
[----:B------:R-:W-:Y:S02]  /*0790*/  SHF.R.S32.HI R6, RZ, 0x1f, R11 ;  /* 0x0000001fff067819 */ /* 0x000fe4000001140b */
[----:B------:R-:W-:Y:S02]  /*07a0*/  SHF.R.U32.HI R10, RZ, 0x1e, R10 ;  /* 0x0000001eff0a7819 */ /* 0x000fe4000001160a */
[C---:B------:R-:W-:Y:S02]  /*07b0*/  LOP3.LUT R8, R6.reuse, R9, RZ, 0x3c, !PT ;  /* 0x0000000906087212 */ /* 0x040fe400078e3cff */
[----:B------:R-:W-:-:S02]  /*07c0*/  LOP3.LUT R9, R6, R11, RZ, 0x3c, !PT ;  /* 0x0000000b06097212 */ /* 0x000fc400078e3cff */
[----:B------:R-:W-:Y:S02]  /*07d0*/  ISETP.GE.AND P0, PT, R0, RZ, PT ;  /* 0x000000ff0000720c */ /* 0x000fe40003f06270 */
[----:B------:R-:W0:Y:S01]  /*07e0*/  I2F.F64.S64 R6, R8 ;  /* 0x0000000800067312 */ /* 0x000e220000301c00 */
[C---:B------:R-:W-:Y:S02]  /*07f0*/  LOP3.LUT R0, R11.reuse, R0, RZ, 0x3c, !PT ;  /* 0x000000000b007212 */ /* 0x040fe400078e3cff */
[----:B------:R-:W-:Y:S02]  /*0800*/  LEA.HI R16, R11, R10, RZ, 0x1 ;  /* 0x0000000a0b107211 */ /* 0x000fe400078f08ff */
[----:B------:R-:W-:-:S03]  /*0810*/  ISETP.GE.AND P1, PT, R0, RZ, PT ;  /* 0x000000ff0000720c */ /* 0x000fc60003f26270 */
[----:B------:R-:W-:-:S05]  /*0820*/  IMAD.MOV R0, RZ, RZ, -R16 ;  /* 0x000000ffff007224 */ /* 0x000fca00078e0a10 */
[----:B------:R-:W-:Y:S01]  /*0830*/  @!P0 MOV R16, R0 ;  /* 0x0000000000108202 */ /* 0x000fe20000000f00 */
[----:B0-----:R-:W-:-:S10]  /*0840*/  DMUL R6, R6, UR4 ;  /* 0x0000000406067c28 */ /* 0x001fd40008000000 */
[----:B------:R-:W0:Y:S02]  /*0850*/  F2F.F32.F64 R6, R6 ;  /* 0x0000000600067310 */ /* 0x000e240000301000 */
[----:B0-----:R-:W-:-:S07]  /*0860*/  FSEL R8, -R6, R6, !P1 ;  /* 0x0000000606087208 */ /* 0x001fce0004800100 */
.L_x_45:
[----:B------:R-:W-:Y:S05]  /*0870*/  BSYNC.RECONVERGENT B1 ;  /* 0x0000000000017941 */ /* 0x000fea0003800200 */
.L_x_44:
[----:B------:R-:W-:Y:S02]  /*0880*/  IMAD.MOV.U32 R0, RZ, RZ, 0x37cbac00 ;  /* 0x37cbac00ff007424 */ /* 0x000fe400078e00ff */
[----:B------:R-:W-:Y:S01]  /*0890*/  FMUL R7, R8, R8 ;  /* 0x0000000808077220 */ /* 0x000fe20000400000 */
[----:B------:R-:W-:Y:S01]  /*08a0*/  LOP3.LUT R6, R16, 0x1, RZ, 0xc0, !PT ;  /* 0x0000000110067812 */ /* 0x000fe200078ec0ff */
[----:B------:R-:W-:Y:S02]  /*08b0*/  HFMA2 R11, -RZ, RZ, 1.541015625, -0.052001953125 ;  /* 0x3e2aaaa8ff0b7431 */ /* 0x000fe400000001ff */
[----:B------:R-:W-:Y:S02]  /*08c0*/  IMAD.MOV.U32 R10, RZ, RZ, 0x3c0885e4 ;  /* 0x3c0885e4ff0a7424 */ /* 0x000fe400078e00ff */
[----:B------:R-:W-:Y:S01]  /*08d0*/  FFMA R0, R7, R0, -0.0013887860113754868507 ;  /* 0xbab607ed07007423 */ /* 0x000fe20000000000 */
[----:B------:R-:W-:Y:S01]  /*08e0*/  ISETP.NE.U32.AND P0, PT, R6, 0x1, PT ;  /* 0x000000010600780c */ /* 0x000fe20003f05070 */
[----:B------:R-:W-:-:S03]  /*08f0*/  VIADD R16, R16, 0x1 ;  /* 0x0000000110107836 */ /* 0x000fc60000000000 */
[----:B------:R-:W-:Y:S02]  /*0900*/  FSEL R6, R0, -0.00019574658654164522886, P0 ;  /* 0xb94d415300067808 */ /* 0x000fe40000000000 */
[----:B------:R-:W-:Y:S02]  /*0910*/  FSEL R10, R10, 0.041666727513074874878, !P0 ;  /* 0x3d2aaabb0a0a7808 */ /* 0x000fe40004000000 */
[----:B------:R-:W-:Y:S02]  /*0920*/  LOP3.LUT P1, RZ, R16, 0x2, RZ, 0xc0, !PT ;  /* 0x0000000210ff7812 */ /* 0x000fe4000782c0ff */
[----:B------:R-:W-:Y:S01]  /*0930*/  FSEL R0, R8, 1, !P0 ;  /* 0x3f80000008007808 */ /* 0x000fe20004000000 */
[----:B------:R-:W-:Y:S01]  /*0940*/  FFMA R6, R7, R6, R10 ;  /* 0x0000000607067223 */ /* 0x000fe2000000000a */
[----:B------:R-:W-:-:S03]  /*0950*/  FSEL R11, -R11, -0.4999999701976776123, !P0 ;  /* 0xbeffffff0b0b7808 */ /* 0x000fc60004000100 */
[C---:B------:R-:W-:Y:S02]  /*0960*/  FFMA R9, R7.reuse, R0, RZ ;  /* 0x0000000007097223 */ /* 0x040fe400000000ff */
[----:B------:R-:W-:-:S04]  /*0970*/  FFMA R6, R7, R6, R11 ;  /* 0x0000000607067223 */ /* 0x000fc8000000000b */
[----:B------:R-:W-:-:S04]  /*0980*/  FFMA R0, R9, R6, R0 ;  /* 0x0000000609007223 */ /* 0x000fc80000000000 */
[----:B------:R-:W-:-:S04]  /*0990*/  @P1 FADD R0, RZ, -R0 ;  /* 0x80000000ff001221 */ /* 0x000fc80000000000 */
[----:B-----5:R-:W-:-:S05]  /*09a0*/  FMUL R5, R5, -R0 ;  /* 0x8000000005057220 */ /* 0x020fca0000400000 */
[----:B------:R0:W-:Y:S02]  /*09b0*/  STS [R4], R5 ;  /* 0x0000000504007388 */ /* 0x0001e40000000800 */
.L_x_43:
[----:B------:R-:W-:Y:S05]  /*09c0*/  BSYNC.RECONVERGENT B0 ;  /* 0x0000000000007941 */ /* 0x000fea0003800200 */
.L_x_42:
[----:B------:R-:W-:Y:S01]  /*09d0*/  BAR.SYNC.DEFER_BLOCKING 0x0 ;  /* 0x0000000000007b1d */ /* 0x000fe20000010000 */
[----:B------:R-:W-:Y:S02]  /*09e0*/  ISETP.GE.U32.AND P0, PT, R3, 0x2, PT ;  /* 0x000000020300780c */ /* 0x000fe40003f06070 */
[----:B------:R-:W-:-:S11]  /*09f0*/  ISETP.NE.AND P1, PT, R2, RZ, PT ;  /* 0x000000ff0200720c */ /* 0x000fd60003f25270 */
[----:B------:R-:W-:Y:S05]  /*0a00*/  @!P0 BRA `(.L_x_49) ;  /* 0x00000000002c8947 */ /* 0x000fea0003800000 */
.L_x_50:
[----:B------:R-:W-:-:S04]  /*0a10*/  SHF.R.U32.HI R7, RZ, 0x1, R3 ;  /* 0x00000001ff077819 */ /* 0x000fc80000011603 */
[----:B------:R-:W-:-:S13]  /*0a20*/  ISETP.GE.U32.AND P0, PT, R2, R7, PT ;  /* 0x000000070200720c */ /* 0x000fda0003f06070 */
[----:B------:R-:W-:Y:S01]  /*0a30*/  @!P0 IMAD R0, R7, 0x4, R4 ;  /* 0x0000000407008824 */ /* 0x000fe200078e0204 */
[----:B0-----:R-:W-:Y:S05]  /*0a40*/  @!P0 LDS R5, [R4] ;  /* 0x0000000004058984 */ /* 0x001fea0000000800 */
[----:B------:R-:W0:Y:S02]  /*0a50*/  @!P0 LDS R0, [R0] ;  /* 0x0000000000008984 */ /* 0x000e240000000800 */
[----:B0-----:R-:W-:-:S05]  /*0a60*/  @!P0 FADD R5, R0, R5 ;  /* 0x0000000500058221 */ /* 0x001fca0000000000 */
[----:B------:R1:W-:Y:S01]  /*0a70*/  @!P0 STS [R4], R5 ;  /* 0x0000000504008388 */ /* 0x0003e20000000800 */
[----:B------:R-:W-:Y:S01]  /*0a80*/  BAR.SYNC.DEFER_BLOCKING 0x0 ;  /* 0x0000000000007b1d */ /* 0x000fe20000010000 */
[----:B------:R-:W-:Y:S01]  /*0a90*/  ISETP.GT.U32.AND P0, PT, R3, 0x3, PT ;  /* 0x000000030300780c */ /* 0x000fe20003f04070 */
[----:B------:R-:W-:-:S12]  /*0aa0*/  IMAD.MOV.U32 R3, RZ, RZ, R7 ;  /* 0x000000ffff037224 */ /* 0x000fd800078e0007 */
[----:B-1----:R-:W-:Y:S05]  /*0ab0*/  @P0 BRA `(.L_x_50) ;  /* 0xfffffffc00d40947 */ /* 0x002fea000383ffff */
.L_x_49:
[----:B------:R-:W-:Y:S05]  /*0ac0*/  @P1 EXIT ;  /* 0x000000000000194d */ /* 0x000fea0003800000 */
[----:B------:R-:W1:Y:S01]  /*0ad0*/  S2UR UR5, SR_CgaCtaId ;  /* 0x00000000000579c3 */ /* 0x000e620000008800 */
[----:B------:R-:W-:-:S07]  /*0ae0*/  UMOV UR4, 0x400 ;  /* 0x0000040000047882 */ /* 0x000fce0000000000 */
[----:B------:R-:W2:Y:S01]  /*0af0*/  LDC.64 R2, c[0x0][0x3a8] ;  /* 0x0000ea00ff027b82 */ /* 0x000ea20000000a00 */
[----:B-1----:R-:W-:-:S09]  /*0b00*/  ULEA UR4, UR5, UR4, 0x18 ;  /* 0x0000000405047291 */ /* 0x002fd2000f8ec0ff */
[----:B0-----:R-:W2:Y:S04]  /*0b10*/  LDS R5, [UR4] ;  /* 0x00000004ff057984 */ /* 0x001ea80008000800 */
[----:B--2---:R-:W-:Y:S01]  /*0b20*/  REDG.E.ADD.F32.FTZ.RN.STRONG.GPU desc[UR6][R2.64], R5 ;  /* 0x00000005020079a6 */ /* 0x004fe2000c12f306 */
[----:B------:R-:W-:Y:S05]  /*0b30*/  EXIT ;  /* 0x000000000000794d */ /* 0x000fea0003800000 */
.L_x_51:
        /* <DEDUP_REMOVED lines=12> */
.L_x_155:


//--------------------- .text.evolve_oscillators_with_conflicts_kernel --------------------------
	.section	.text.evolve_oscillators_with_conflicts_kernel,"ax",@progbits
	.align	128
        .global         evolve_oscillators_with_conflicts_kernel
        .type           evolve_oscillators_with_conflicts_kernel,@function
        .size           evolve_oscillators_with_conflicts_kernel,(.L_x_149 - evolve_oscillators_with_conflicts_kernel)
        .other          evolve_oscillators_with_conflicts_kernel,@"STO_CUDA_ENTRY STV_DEFAULT"
evolve_oscillators_with_conflicts_kernel:
.text.evolve_oscillators_with_conflicts_kernel:
[----:B------:R-:W0:Y:S01]  /*0000*/  LDC R1, c[0x0][0x37c] ;  /* 0x0000df00ff017b82 */ /* 0x000e220000000800 */
[----:B------:R-:W1:Y:S07]  /*0010*/  S2R R0, SR_TID.X ;  /* 0x0000000000007919 */ /* 0x000e6e0000002100 */
[----:B------:R-:W1:Y:S01]  /*0020*/  S2UR UR4, SR_CTAID.X ;  /* 0x00000000000479c3 */ /* 0x000e620000002500 */
[----:B------:R-:W2:Y:S01]  /*0030*/  LDCU UR5, c[0x0][0x3c4] ;  /* 0x00007880ff0577ac */ /* 0x000ea20008000800 */
[----:B0-----:R-:W-:-:S06]  /*0040*/  VIADD R1, R1, 0xffffffe0 ;  /* 0xffffffe001017836 */ /* 0x001fcc0000000000 */
[----:B------:R-:W1:Y:S02]  /*0050*/  LDC R13, c[0x0][0x360] ;  /* 0x0000d800ff0d7b82 */ /* 0x000e640000000800 */
[----:B-1----:R-:W-:-:S05]  /*0060*/  IMAD R13, R13, UR4, R0 ;  /* 0x000000040d0d7c24 */ /* 0x002fca000f8e0200 */
[----:B--2---:R-:W-:-:S13]  /*0070*/  ISETP.GE.AND P0, PT, R13, UR5, PT ;  /* 0x000000050d007c0c */ /* 0x004fda000bf06270 */
[----:B------:R-:W-:Y:S05]  /*0080*/  @P0 EXIT ;  /* 0x000000000000094d */ /* 0x000fea0003800000 */
[----:B------:R-:W0:Y:S01]  /*0090*/  LDC.64 R2, c[0x0][0x390] ;  /* 0x0000e400ff027b82 */ /* 0x000e220000000a00 */
[----:B------:R-:W1:Y:S01]  /*00a0*/  LDCU.64 UR6, c[0x0][0x358] ;  /* 0x00006b00ff0677ac */ /* 0x000e620008000a00 */
[----:B------:R-:W-:Y:S01]  /*00b0*/  IMAD.MOV.U32 R12, RZ, RZ, 0x3f800000 ;  /* 0x3f800000ff0c7424 */ /* 0x000fe200078e00ff */
[----:B------:R-:W2:Y:S05]  /*00c0*/  LDCU.64 UR4, c[0x0][0x3d0] ;  /* 0x00007a00ff0477ac */ /* 0x000eaa0008000a00 */
[----:B------:R-:W3:Y:S08]  /*00d0*/  LDC.64 R6, c[0x0][0x380] ;  /* 0x0000e000ff067b82 */ /* 0x000ef00000000a00 */
[----:B------:R-:W4:Y:S01]  /*00e0*/  LDC.64 R8, c[0x0][0x388] ;  /* 0x0000e200ff087b82 */ /* 0x000f220000000a00 */
[----:B--2---:R-:W-:Y:S01]  /*00f0*/  ISETP.NE.U32.AND P0, PT, RZ, UR4, PT ;  /* 0x00000004ff007c0c */ /* 0x004fe2000bf05070 */
[----:B0-----:R-:W-:-:S06]  /*0100*/  IMAD.WIDE R2, R13, 0x4, R2 ;  /* 0x000000040d027825 */ /* 0x001fcc00078e0202 */
[----:B------:R-:W0:Y:S01]  /*0110*/  LDC R16, c[0x0][0x3d8] ;  /* 0x0000f600ff107b82 */ /* 0x000e220000000800 */
[----:B------:R-:W-:Y:S01]  /*0120*/  ISETP.NE.AND.EX P0, PT, RZ, UR5, PT, P0 ;  /* 0x00000005ff007c0c */ /* 0x000fe2000bf05300 */
[----:B-1----:R1:W5:Y:S01]  /*0130*/  LDG.E R15, desc[UR6][R2.64] ;  /* 0x00000006020f7981 */ /* 0x002362000c1e1900 */
[----:B---3--:R-:W-:-:S05]  /*0140*/  IMAD.WIDE R6, R13, 0x4, R6 ;  /* 0x000000040d067825 */ /* 0x008fca00078e0206 */
[----:B------:R1:W5:Y:S01]  /*0150*/  LDG.E R11, desc[UR6][R6.64] ;  /* 0x00000006060b7981 */ /* 0x000362000c1e1900 */
[----:B----4-:R-:W-:-:S05]  /*0160*/  IMAD.WIDE R8, R13, 0x4, R8 ;  /* 0x000000040d087825 */ /* 0x010fca00078e0208 */
[----:B------:R-:W2:Y:S01]  /*0170*/  @P0 LDC.64 R4, c[0x0][0x3d0] ;  /* 0x0000f400ff040b82 */ /* 0x000ea20000000a00 */
[----:B------:R1:W5:Y:S01]  /*0180*/  LDG.E R10, desc[UR6][R8.64] ;  /* 0x00000006080a7981 */ /* 0x000362000c1e1900 */
[----:B--2---:R-:W-:-:S05]  /*0190*/  @P0 IMAD.WIDE R4, R13, 0x4, R4 ;  /* 0x000000040d040825 */ /* 0x004fca00078e0204 */
[----:B------:R1:W5:Y:S01]  /*01a0*/  @P0 LDG.E R12, desc[UR6][R4.64] ;  /* 0x00000006040c0981 */ /* 0x000362000c1e1900 */
[----:B0-----:R-:W-:Y:S01]  /*01b0*/  FSETP.GT.AND P0, PT, R16, RZ, PT ;  /* 0x000000ff1000720b */ /* 0x001fe20003f04000 */
[----:B------:R-:W-:-:S12]  /*01c0*/  IMAD.MOV.U32 R14, RZ, RZ, RZ ;  /* 0x000000ffff0e7224 */ /* 0x000fd800078e00ff */
[----:B-1----:R-:W-:Y:S05]  /*01d0*/  @!P0 BRA `(.L_x_52) ;  /* 0x0000000000448947 */ /* 0x002fea0003800000 */
[----:B------:R-:W0:Y:S01]  /*01e0*/  LDCU UR4, c[0x0][0x3cc] ;  /* 0x00007980ff0477ac */ /* 0x000e220008000800 */
[----:B------:R-:W1:Y:S01]  /*01f0*/  MUFU.RCP R0, R16 ;  /* 0x0000001000007308 */ /* 0x000e620000001000 */
[----:B0-----:R-:W-:Y:S01]  /*0200*/  MOV R5, UR4 ;  /* 0x0000000400057c02 */ /* 0x001fe20008000f00 */
[----:B-1----:R-:W-:-:S06]  /*0210*/  FFMA R3, R0, -R16, 1 ;  /* 0x3f80000000037423 */ /* 0x002fcc0000000810 */
[----:B------:R-:W0:Y:S01]  /*0220*/  FCHK P0, R5, R16 ;  /* 0x0000001005007302 */ /* 0x000e220000000000 */
[----:B------:R-:W-:-:S04]  /*0230*/  FFMA R0, R0, R3, R0 ;  /* 0x0000000300007223 */ /* 0x000fc80000000000 */
[----:B------:R-:W-:-:S04]  /*0240*/  FFMA R3, R0, UR4, RZ ;  /* 0x0000000400037c23 */ /* 0x000fc800080000ff */
[----:B------:R-:W-:-:S04]  /*0250*/  FFMA R2, R3, -R16, UR4 ;  /* 0x0000000403027e23 */ /* 0x000fc80008000810 */
[----:B------:R-:W-:Y:S01]  /*0260*/  FFMA R0, R0, R2, R3 ;  /* 0x0000000200007223 */ /* 0x000fe20000000003 */
[----:B0-----:R-:W-:Y:S06]  /*0270*/  @!P0 BRA `(.L_x_53) ;  /* 0x0000000000188947 */ /* 0x001fec0003800000 */
[----:B------:R-:W0:Y:S01]  /*0280*/  LDCU UR4, c[0x0][0x3cc] ;  /* 0x00007980ff0477ac */ /* 0x000e220008000800 */
[----:B------:R-:W-:Y:S01]  /*0290*/  MOV R4, 0x2e0 ;  /* 0x000002e000047802 */ /* 0x000fe20000000f00 */
[----:B------:R-:W1:Y:S01]  /*02a0*/  LDCU UR5, c[0x0][0x3d8] ;  /* 0x00007b00ff0577ac */ /* 0x000e620008000800 */
[----:B0-----:R-:W-:Y:S02]  /*02b0*/  IMAD.U32 R0, RZ, RZ, UR4 ;  /* 0x00000004ff007e24 */ /* 0x001fe4000f8e00ff */
[----:B-1----:R-:W-:-:S07]  /*02c0*/  IMAD.U32 R3, RZ, RZ, UR5 ;  /* 0x00000005ff037e24 */ /* 0x002fce000f8e00ff */
[----:B-----5:R-:W-:Y:S05]  /*02d0*/  CALL.REL.NOINC `($__internal_1_$__cuda_sm3x_div_rn_noftz_f32_slowpath) ;  /* 0x0000001400f87944 */ /* 0x020fea0003c00000 */
.L_x_53:
[----:B------:R-:W-:-:S07]  /*02e0*/  FMUL R14, R0, 0.10000000149011611938 ;  /* 0x3dcccccd000e7820 */ /* 0x000fce0000400000 */
.L_x_52:
[----:B------:R-:W0:Y:S02]  /*02f0*/  LDC.64 R2, c[0x0][0x3a0] ;  /* 0x0000e800ff027b82 */ /* 0x000e240000000a00 */
[----:B0-----:R-:W-:-:S06]  /*0300*/  IMAD.WIDE R2, R13, 0x4, R2 ;  /* 0x000000040d027825 */ /* 0x001fcc00078e0202 */
[----:B------:R-:W2:Y:S01]  /*0310*/  LDG.E R2, desc[UR6][R2.64] ;  /* 0x0000000602027981 */ /* 0x000ea2000c1e1900 */
[----:B------:R-:W-:Y:S01]  /*0320*/  BSSY.RECONVERGENT B0, `(.L_x_54) ;  /* 0x000008d000007945 */ /* 0x000fe20003800200 */
[----:B------:R-:W-:Y:S01]  /*0330*/  IMAD.MOV.U32 R18, RZ, RZ, RZ ;  /* 0x000000ffff127224 */ /* 0x000fe200078e00ff */
[----:B--2---:R-:W-:-:S13]  /*0340*/  ISETP.GE.AND P0, PT, R2, 0x1, PT ;  /* 0x000000010200780c */ /* 0x004fda0003f06270 */
[----:B------:R-:W-:Y:S05]  /*0350*/  @!P0 BRA `(.L_x_55) ;  /* 0x0000000800248947 */ /* 0x000fea0003800000 */
[----:B------:R-:W0:Y:S01]  /*0360*/  LDCU.64 UR4, c[0x0][0x3a8] ;  /* 0x00007500ff0477ac */ /* 0x000e220008000a00 */
[----:B------:R-:W1:Y:S01]  /*0370*/  LDC R17, c[0x0][0x3cc] ;  /* 0x0000f300ff117b82 */ /* 0x000e620000000800 */
[----:B0-----:R-:W-:Y:S01]  /*0380*/  ISETP.NE.U32.AND P0, PT, RZ, UR4, PT ;  /* 0x00000004ff007c0c */ /* 0x001fe2000bf05070 */
[----:B------:R-:W-:Y:S02]  /*0390*/  HFMA2 R0, -RZ, RZ, 0.96630859375, -0.0022525787353515625 ;  /* 0x3bbb989dff007431 */ /* 0x000fe400000001ff */
[----:B------:R-:W-:Y:S01]  /*03a0*/  IMAD.MOV.U32 R5, RZ, RZ, 0x437c0000 ;  /* 0x437c0000ff057424 */ /* 0x000fe200078e00ff */
[----:B------:R-:W0:Y:S01]  /*03b0*/  LDCU UR4, c[0x0][0x3c0] ;  /* 0x00007800ff0477ac */ /* 0x000e220008000800 */
[----:B------:R-:W-:-:S13]  /*03c0*/  ISETP.NE.AND.EX P0, PT, RZ, UR5, PT, P0 ;  /* 0x00000005ff007c0c */ /* 0x000fda000bf05300 */
[----:B------:R-:W2:Y:S02]  /*03d0*/  @P0 LDC.64 R2, c[0x0][0x3a8] ;  /* 0x0000ea00ff020b82 */ /* 0x000ea40000000a00 */
[----:B--2---:R-:W-:-:S06]  /*03e0*/  @P0 IMAD.WIDE R2, R13, 0x4, R2 ;  /* 0x000000040d020825 */ /* 0x004fcc00078e0202 */
[----:B------:R-:W2:Y:S01]  /*03f0*/  @P0 LDG.E R2, desc[UR6][R2.64] ;  /* 0x0000000602020981 */ /* 0x000ea2000c1e1900 */
[----:B-1----:R-:W-:Y:S01]  /*0400*/  FFMA.SAT R0, R17, -R0, 0.5 ;  /* 0x3f00000011007423 */ /* 0x002fe20000002800 */
[----:B0-----:R-:W-:Y:S01]  /*0410*/  UISETP.GE.AND UP0, UPT, UR4, 0x1, UPT ;  /* 0x000000010400788c */ /* 0x001fe2000bf06270 */
[----:B------:R-:W-:Y:S02]  /*0420*/  IMAD.MOV.U32 R19, RZ, RZ, 0x41200000 ;  /* 0x41200000ff137424 */ /* 0x000fe400078e00ff */
[----:B------:R-:W-:-:S04]  /*0430*/  FFMA.RM R0, R0, R5, 12582913 ;  /* 0x4b40000100007423 */ /* 0x000fc80000004005 */
[C---:B------:R-:W-:Y:S01]  /*0440*/  FADD R4, R0.reuse, -12583039 ;  /* 0xcb40007f00047421 */ /* 0x040fe20000000000 */
[----:B------:R-:W-:-:S03]  /*0450*/  SHF.L.U32 R0, R0, 0x17, RZ ;  /* 0x0000001700007819 */ /* 0x000fc600000006ff */
[----:B------:R-:W-:-:S04]  /*0460*/  FFMA R4, R17, -1.4426950216293334961, -R4 ;  /* 0xbfb8aa3b11047823 */ /* 0x000fc80000000804 */
[----:B------:R-:W-:-:S04]  /*0470*/  FFMA R4, R17, -1.925963033500011079e-08, R4 ;  /* 0xb2a5706011047823 */ /* 0x000fc80000000004 */
[----:B------:R-:W0:Y:S02]  /*0480*/  MUFU.EX2 R5, R4 ;  /* 0x0000000400057308 */ /* 0x000e240000000800 */
[----:B0-----:R-:W-:Y:S01]  /*0490*/  FFMA R0, R0, R5, 1 ;  /* 0x3f80000000007423 */ /* 0x001fe20000000005 */
[----:B--2---:R-:W-:-:S04]  /*04a0*/  @P0 FMUL R19, R2, 10 ;  /* 0x4120000002130820 */ /* 0x004fc80000400000 */
[----:B------:R-:W-:Y:S01]  /*04b0*/  FMUL R19, R0, R19 ;  /* 0x0000001300137220 */ /* 0x000fe20000400000 */
[----:B------:R-:W-:Y:S06]  /*04c0*/  BRA.U !UP0, `(.L_x_55) ;  /* 0x0000000508c87547 */ /* 0x000fec000b800000 */
[----:B------:R-:W0:Y:S02]  /*04d0*/  LDC.64 R2, c[0x0][0x398] ;  /* 0x0000e600ff027b82 */ /* 0x000e240000000a00 */
[----:B0-----:R-:W-:-:S05]  /*04e0*/  IMAD.WIDE R2, R13, 0x4, R2 ;  /* 0x000000040d027825 */ /* 0x001fca00078e0202 */
[----:B------:R0:W5:Y:S01]  /*04f0*/  LDG.E R20, desc[UR6][R2.64] ;  /* 0x0000000602147981 */ /* 0x000162000c1e1900 */
[----:B------:R-:W-:Y:S02]  /*0500*/  IMAD.MOV.U32 R18, RZ, RZ, RZ ;  /* 0x000000ffff127224 */ /* 0x000fe400078e00ff */
[----:B------:R-:W-:-:S07]  /*0510*/  IMAD.MOV.U32 R21, RZ, RZ, RZ ;  /* 0x000000ffff157224 */ /* 0x000fce00078e00ff */
.L_x_61:
[----:B------:R-:W1:Y:S01]  /*0520*/  LDC.64 R4, c[0x0][0x3b0] ;  /* 0x0000ec00ff047b82 */ /* 0x000e620000000a00 */
[----:B------:R-:W2:Y:S07]  /*0530*/  LDCU UR4, c[0x0][0x3c0] ;  /* 0x00007800ff0477ac */ /* 0x000eae0008000800 */
[----:B0-----:R-:W0:Y:S01]  /*0540*/  LDC.64 R2, c[0x0][0x3b8] ;  /* 0x0000ee00ff027b82 */ /* 0x001e220000000a00 */
[----:B-1----:R-:W-:-:S06]  /*0550*/  IMAD.WIDE.U32 R4, R21, 0x4, R4 ;  /* 0x0000000415047825 */ /* 0x002fcc00078e0004 */
[----:B------:R-:W3:Y:S01]  /*0560*/  LDG.E R4, desc[UR6][R4.64] ;  /* 0x0000000604047981 */ /* 0x000ee2000c1e1900 */
[----:B0-----:R-:W-:-:S05]  /*0570*/  IMAD.WIDE.U32 R2, R21, 0x4, R2 ;  /* 0x0000000415027825 */ /* 0x001fca00078e0002 */
[----:B------:R-:W4:Y:S01]  /*0580*/  LDG.E R17, desc[UR6][R2.64] ;  /* 0x0000000602117981 */ /* 0x000f22000c1e1900 */
[----:B------:R-:W-:Y:S01]  /*0590*/  IADD3 R21, PT, PT, R21, 0x1, RZ ;  /* 0x0000000115157810 */ /* 0x000fe20007ffe0ff */
[----:B------:R-:W-:Y:S01]  /*05a0*/  BSSY.RECONVERGENT B1, `(.L_x_56) ;  /* 0x0000063000017945 */ /* 0x000fe20003800200 */
[-C--:B---3--:R-:W-:Y:S02]  /*05b0*/  ISETP.NE.AND P0, PT, R4, R13.reuse, PT ;  /* 0x0000000d0400720c */ /* 0x088fe40003f05270 */
[----:B----4-:R-:W-:-:S11]  /*05c0*/  ISETP.NE.AND P1, PT, R17, R13, PT ;  /* 0x0000000d1100720c */ /* 0x010fd60003f25270 */
[----:B------:R-:W-:Y:S02]  /*05d0*/  @P0 SEL R17, R4, 0xffffffff, !P1 ;  /* 0xffffffff04110807 */ /* 0x000fe40004800000 */
[----:B--2---:R-:W-:Y:S02]  /*05e0*/  ISETP.NE.AND P0, PT, R21, UR4, PT ;  /* 0x0000000415007c0c */ /* 0x004fe4000bf05270 */
[----:B------:R-:W-:-:S13]  /*05f0*/  ISETP.GE.AND P1, PT, R17, RZ, PT ;  /* 0x000000ff1100720c */ /* 0x000fda0003f26270 */
[----:B------:R-:W-:Y:S05]  /*0600*/  @!P1 BRA `(.L_x_57) ;  /* 0x0000000400709947 */ /* 0x000fea0003800000 */
[----:B------:R-:W0:Y:S02]  /*0610*/  LDC.64 R2, c[0x0][0x398] ;  /* 0x0000e600ff027b82 */ /* 0x000e240000000a00 */
[----:B0-----:R-:W-:-:S06]  /*0620*/  IMAD.WIDE.U32 R2, R17, 0x4, R2 ;  /* 0x0000000411027825 */ /* 0x001fcc00078e0002 */
[----:B------:R-:W2:Y:S02]  /*0630*/  LDG.E R3, desc[UR6][R2.64] ;  /* 0x0000000602037981 */ /* 0x000ea4000c1e1900 */
[----:B--2--5:R-:W-:-:S13]  /*0640*/  ISETP.NE.AND P1, PT, R3, R20, PT ;  /* 0x000000140300720c */ /* 0x024fda0003f25270 */
[----:B------:R-:W-:Y:S05]  /*0650*/  @P1 BRA `(.L_x_57) ;  /* 0x00000004005c1947 */ /* 0x000fea0003800000 */
[----:B------:R-:W0:Y:S02]  /*0660*/  LDC.64 R2, c[0x0][0x380] ;  /* 0x0000e000ff027b82 */ /* 0x000e240000000a00 */
[----:B0-----:R-:W-:-:S06]  /*0670*/  IMAD.WIDE.U32 R2, R17, 0x4, R2 ;  /* 0x0000000411027825 */ /* 0x001fcc00078e0002 */
[----:B------:R-:W2:Y:S01]  /*0680*/  LDG.E R2, desc[UR6][R2.64] ;  /* 0x0000000602027981 */ /* 0x000ea2000c1e1900 */
[----:B------:R-:W-:Y:S01]  /*0690*/  BSSY.RECONVERGENT B2, `(.L_x_58) ;  /* 0x0000041000027945 */ /* 0x000fe20003800200 */
[----:B--2---:R-:W-:-:S04]  /*06a0*/  FADD R23, -R11, R2 ;  /* 0x000000020b177221 */ /* 0x004fc80000000100 */
[C---:B------:R-:W-:Y:S01]  /*06b0*/  FMUL R4, R23.reuse, 0.63661974668502807617 ;  /* 0x3f22f98317047820 */ /* 0x040fe20000400000 */
[----:B------:R-:W-:-:S05]  /*06c0*/  FSETP.GE.AND P1, PT, |R23|, 105615, PT ;  /* 0x47ce47801700780b */ /* 0x000fca0003f26200 */
[----:B------:R-:W0:Y:S02]  /*06d0*/  F2I.NTZ R4, R4 ;  /* 0x0000000400047305 */ /* 0x000e240000203100 */
[----:B0-----:R-:W-:-:S05]  /*06e0*/  I2FP.F32.S32 R0, R4 ;  /* 0x0000000400007245 */ /* 0x001fca0000201400 */
[----:B------:R-:W-:-:S04]  /*06f0*/  FFMA R5, R0, -1.5707962512969970703, R23 ;  /* 0xbfc90fda00057823 */ /* 0x000fc80000000017 */
[----:B------:R-:W-:-:S04]  /*0700*/  FFMA R5, R0, -7.5497894158615963534e-08, R5 ;  /* 0xb3a2216800057823 */ /* 0x000fc80000000005 */
[----:B------:R-:W-:Y:S01]  /*0710*/  FFMA R0, R0, -5.3903029534742383927e-15, R5 ;  /* 0xa7c234c500007823 */ /* 0x000fe20000000005 */
[----:B------:R-:W-:Y:S06]  /*0720*/  @!P1 BRA `(.L_x_59) ;  /* 0x0000000000dc9947 */ /* 0x000fec0003800000 */
[----:B------:R-:W-:-:S13]  /*0730*/  FSETP.NEU.AND P1, PT, |R23|, +INF , PT ;  /* 0x7f8000001700780b */ /* 0x000fda0003f2d200 */
[----:B------:R-:W-:Y:S01]  /*0740*/  @!P1 FMUL R0, RZ, R23 ;  /* 0x00000017ff009220 */ /* 0x000fe20000400000 */
[----:B------:R-:W-:Y:S01]  /*0750*/  @!P1 IMAD.MOV.U32 R4, RZ, RZ, RZ ;  /* 0x000000ffff049224 */ /* 0x000fe200078e00ff */
[----:B------:R-:W-:Y:S06]  /*0760*/  @!P1 BRA `(.L_x_59) ;  /* 0x0000000000cc9947 */ /* 0x000fec0003800000 */
[----:B------:R-:W-:Y:S01]  /*0770*/  IMAD.SHL.U32 R2, R23, 0x100, RZ ;  /* 0x0000010017027824 */ /* 0x000fe200078e00ff */
[----:B------:R-:W-:Y:S01]  /*0780*/  MOV R16, RZ ;  /* 0x000000ff00107202 */ /* 0x000fe20000000f00 */
[----:B------:R-:W-:Y:S01]  /*0790*/  IMAD.MOV.U32 R0, RZ, RZ, R1 ;  /* 0x000000ffff007224 */ /* 0x000fe200078e0001 */
[----:B------:R-:W0:Y:S02]  /*07a0*/  LDCU.64 UR8, c[0x4][0x40] ;  /* 0x01000800ff0877ac */ /* 0x000e240008000a00 */
[----:B------:R-:W-:Y:S01]  /*07b0*/  LOP3.LUT R25, R2, 0x80000000, RZ, 0xfc, !PT ;  /* 0x8000000002197812 */ /* 0x000fe200078efcff */
[----:B------:R-:W-:Y:S01]  /*07c0*/  UMOV UR5, URZ ;  /* 0x000000ff00057c82 */ /* 0x000fe20008000000 */
[----:B------:R-:W-:-:S05]  /*07d0*/  UMOV UR4, URZ ;  /* 0x000000ff00047c82 */ /* 0x000fca0008000000 */
.L_x_60:
[----:B0-----:R-:W-:Y:S01]  /*07e0*/  IMAD.U32 R2, RZ, RZ, UR8 ;  /* 0x00000008ff027e24 */ /* 0x001fe2000f8e00ff */
[----:B------:R-:W-:-:S05]  /*07f0*/  MOV R3, UR9 ;  /* 0x0000000900037c02 */ /* 0x000fca0008000f00 */
[----:B------:R-:W2:Y:S01]  /*0800*/  LDG.E.CONSTANT R2, desc[UR6][R2.64] ;  /* 0x0000000602027981 */ /* 0x000ea2000c1e9900 */
[----:B------:R-:W-:Y:S02]  /*0810*/  UIADD3 UR8, UP0, UPT, UR8, 0x4, URZ ;  /* 0x0000000408087890 */ /* 0x000fe4000ff1e0ff */
[----:B------:R-:W-:Y:S02]  /*0820*/  UIADD3 UR4, UPT, UPT, UR4, 0x1, URZ ;  /* 0x0000000104047890 */ /* 0x000fe4000fffe0ff */
[----:B------:R-:W-:Y:S02]  /*0830*/  UIADD3.X UR9, UPT, UPT, URZ, UR9, URZ, UP0, !UPT ;  /* 0x00000009ff097290 */ /* 0x000fe400087fe4ff */
[----:B------:R-:W-:Y:S01]  /*0840*/  UISETP.NE.AND UP0, UPT, UR4, 0x6, UPT ;  /* 0x000000060400788c */ /* 0x000fe2000bf05270 */
[----:B--2---:R-:W-:-:S03]  /*0850*/  IMAD.WIDE.U32 R4, R2, R25, RZ ;  /* 0x0000001902047225 */ /* 0x004fc600078e00ff */
[----:B------:R-:W-:-:S04]  /*0860*/  IADD3 R17, P1, PT, R4, R16, RZ ;  /* 0x0000001004117210 */ /* 0x000fc80007f3e0ff */
[----:B------:R-:W-:Y:S01]  /*0870*/  IADD3.X R16, PT, PT, R5, UR5, RZ, P1, !PT ;  /* 0x0000000505107c10 */ /* 0x000fe20008ffe4ff */
[----:B------:R0:W-:Y:S02]  /*0880*/  STL [R0], R17 ;  /* 0x0000001100007387 */ /* 0x0001e40000100800 */
[----:B0-----:R-:W-:Y:S01]  /*0890*/  VIADD R0, R0, 0x4 ;  /* 0x0000000400007836 */ /* 0x001fe20000000000 */
[----:B------:R-:W-:Y:S06]  /*08a0*/  BRA.U UP0, `(.L_x_60) ;  /* 0xfffffffd00cc7547 */ /* 0x000fec000b83ffff */
[----:B------:R-:W-:Y:S01]  /*08b0*/  SHF.R.U32.HI R4, RZ, 0x17, R23 ;  /* 0x00000017ff047819 */ /* 0x000fe20000011617 */
[----:B------:R0:W-:Y:S03]  /*08c0*/  STL [R1+0x18], R16 ;  /* 0x0000181001007387 */ /* 0x0001e60000100800 */
[C---:B------:R-:W-:Y:S02]  /*08d0*/  LOP3.LUT R0, R4.reuse, 0xe0, RZ, 0xc0, !PT ;  /* 0x000000e004007812 */ /* 0x040fe400078ec0ff */
[----:B------:R-:W-:-:S03]  /*08e0*/  LOP3.LUT P1, RZ, R4, 0x1f, RZ, 0xc0, !PT ;  /* 0x0000001f04ff7812 */ /* 0x000fc6000782c0ff */
[----:B------:R-:W-:-:S05]  /*08f0*/  VIADD R0, R0, 0xffffff80 ;  /* 0xffffff8000007836 */ /* 0x000fca0000000000 */
[----:B------:R-:W-:-:S05]  /*0900*/  SHF.R.U32.HI R0, RZ, 0x5, R0 ;  /* 0x00000005ff007819 */ /* 0x000fca0000011600 */
[----:B------:R-:W-:-:S05]  /*0910*/  IMAD R17, R0, -0x4, R1 ;  /* 0xfffffffc00117824 */ /* 0x000fca00078e0201 */
[----:B------:R-:W2:Y:S04]  /*0920*/  LDL R0, [R17+0x18] ;  /* 0x0000180011007983 */ /* 0x000ea80000100800 */
[----:B------:R-:W2:Y:S04]  /*0930*/  LDL R3, [R17+0x14] ;  /* 0x0000140011037983 */ /* 0x000ea80000100800 */
[----:B------:R-:W3:Y:S01]  /*0940*/  @P1 LDL R2, [R17+0x10] ;  /* 0x0000100011021983 */ /* 0x000ee20000100800 */
[----:B------:R-:W-:Y:S01]  /*0950*/  LOP3.LUT R4, R4, 0x1f, RZ, 0xc0, !PT ;  /* 0x0000001f04047812 */ /* 0x000fe200078ec0ff */
[----:B------:R-:W-:Y:S01]  /*0960*/  UMOV UR4, 0x54442d19 ;  /* 0x54442d1900047882 */ /* 0x000fe20000000000 */
[----:B------:R-:W-:-:S02]  /*0970*/  UMOV UR5, 0x3bf921fb ;  /* 0x3bf921fb00057882 */ /* 0x000fc40000000000 */
[-C--:B--2---:R-:W-:Y:S02]  /*0980*/  @P1 SHF.L.W.U32.HI R0, R3, R4.reuse, R0 ;  /* 0x0000000403001219 */ /* 0x084fe40000010e00 */
[----:B---3--:R-:W-:Y:S02]  /*0990*/  @P1 SHF.L.W.U32.HI R3, R2, R4, R3 ;  /* 0x0000000402031219 */ /* 0x008fe40000010e03 */
[----:B------:R-:W-:Y:S02]  /*09a0*/  ISETP.GE.AND P1, PT, R23, RZ, PT ;  /* 0x000000ff1700720c */ /* 0x000fe40003f26270 */
[C---:B------:R-:W-:Y:S02]  /*09b0*/  SHF.L.W.U32.HI R4, R3.reuse, 0x2, R0 ;  /* 0x0000000203047819 */ /* 0x040fe40000010e00 */
[----:B------:R-:W-:Y:S02]  /*09c0*/  SHF.L.U32 R3, R3, 0x2, RZ ;  /* 0x0000000203037819 */ /* 0x000fe400000006ff */
[----:B------:R-:W-:-:S02]  /*09d0*/  SHF.R.S32.HI R5, RZ, 0x1f, R4 ;  /* 0x0000001fff057819 */ /* 0x000fc40000011404 */
[C---:B------:R-:W-:Y:S02]  /*09e0*/  LOP3.LUT R23, R4.reuse, R23, RZ, 0x3c, !PT ;  /* 0x0000001704177212 */ /* 0x040fe400078e3cff */
[C---:B------:R-:W-:Y:S02]  /*09f0*/  LOP3.LUT R2, R5.reuse, R3, RZ, 0x3c, !PT ;  /* 0x0000000305027212 */ /* 0x040fe400078e3cff */
[----:B------:R-:W-:Y:S02]  /*0a00*/  LOP3.LUT R3, R5, R4, RZ, 0x3c, !PT ;  /* 0x0000000405037212 */ /* 0x000fe400078e3cff */
[----:B------:R-:W-:Y:S02]  /*0a10*/  SHF.R.U32.HI R5, RZ, 0x1e, R0 ;  /* 0x0000001eff057819 */ /* 0x000fe40000011600 */
[----:B------:R-:W-:Y:S02]  /*0a20*/  ISETP.GE.AND P2, PT, R23, RZ, PT ;  /* 0x000000ff1700720c */ /* 0x000fe40003f46270 */
[----:B------:R-:W0:Y:S01]  /*0a30*/  I2F.F64.S64 R2, R2 ;  /* 0x0000000200027312 */ /* 0x000e220000301c00 */
[----:B------:R-:W-:-:S05]  /*0a40*/  LEA.HI R4, R4, R5, RZ, 0x1 ;  /* 0x0000000504047211 */ /* 0x000fca00078f08ff */
[----:B------:R-:W-:-:S04]  /*0a50*/  IMAD.MOV R0, RZ, RZ, -R4 ;  /* 0x000000ffff007224 */ /* 0x000fc800078e0a04 */
[----:B------:R-:W-:Y:S01]  /*0a60*/  @!P1 IMAD.MOV.U32 R4, RZ, RZ, R0 ;  /* 0x000000ffff049224 */ /* 0x000fe200078e0000 */
[----:B0-----:R-:W-:-:S10]  /*0a70*/  DMUL R16, R2, UR4 ;  /* 0x0000000402107c28 */ /* 0x001fd40008000000 */
[----:B------:R-:W0:Y:S02]  /*0a80*/  F2F.F32.F64 R16, R16 ;  /* 0x0000001000107310 */ /* 0x000e240000301000 */
[----:B0-----:R-:W-:-:S07]  /*0a90*/  FSEL R0, -R16, R16, !P2 ;  /* 0x0000001010007208 */ /* 0x001fce0005000100 */
.L_x_59:
[----:B------:R-:W-:Y:S05]  /*0aa0*/  BSYNC.RECONVERGENT B2 ;  /* 0x0000000000027941 */ /* 0x000fea0003800200 */
.L_x_58:
[----:B------:R-:W-:Y:S01]  /*0ab0*/  MOV R2, 0x37cbac00 ;  /* 0x37cbac0000027802 */ /* 0x000fe20000000f00 */
[----:B------:R-:W-:Y:S01]  /*0ac0*/  FMUL R3, R0, R0 ;  /* 0x0000000000037220 */ /* 0x000fe20000400000 */
[C---:B------:R-:W-:Y:S01]  /*0ad0*/  LOP3.LUT R5, R4.reuse, 0x1, RZ, 0xc0, !PT ;  /* 0x0000000104057812 */ /* 0x040fe200078ec0ff */
[----:B------:R-:W-:Y:S01]  /*0ae0*/  IMAD.MOV.U32 R16, RZ, RZ, 0x3d2aaabb ;  /* 0x3d2aaabbff107424 */ /* 0x000fe200078e00ff */
[----:B------:R-:W-:Y:S01]  /*0af0*/  LOP3.LUT P2, RZ, R4, 0x2, RZ, 0xc0, !PT ;  /* 0x0000000204ff7812 */ /* 0x000fe2000784c0ff */
[----:B------:R-:W-:Y:S01]  /*0b00*/  FFMA R2, R3, R2, -0.0013887860113754868507 ;  /* 0xbab607ed03027423 */ /* 0x000fe20000000002 */
[----:B------:R-:W-:Y:S01]  /*0b10*/  ISETP.NE.U32.AND P1, PT, R5, 0x1, PT ;  /* 0x000000010500780c */ /* 0x000fe20003f25070 */
[----:B------:R-:W-:-:S03]  /*0b20*/  IMAD.MOV.U32 R17, RZ, RZ, 0x3effffff ;  /* 0x3effffffff117424 */ /* 0x000fc600078e00ff */
[----:B------:R-:W-:Y:S02]  /*0b30*/  FSEL R2, R2, -0.00019574658654164522886, !P1 ;  /* 0xb94d415302027808 */ /* 0x000fe40004800000 */
[----:B------:R-:W-:Y:S02]  /*0b40*/  FSEL R16, R16, 0.0083327032625675201416, !P1 ;  /* 0x3c0885e410107808 */ /* 0x000fe40004800000 */
[----:B------:R-:W-:Y:S02]  /*0b50*/  FSEL R0, R0, 1, P1 ;  /* 0x3f80000000007808 */ /* 0x000fe40000800000 */
[----:B------:R-:W-:Y:S01]  /*0b60*/  FSEL R17, -R17, -0.16666662693023681641, !P1 ;  /* 0xbe2aaaa811117808 */ /* 0x000fe20004800100 */
[C---:B------:R-:W-:Y:S02]  /*0b70*/  FFMA R2, R3.reuse, R2, R16 ;  /* 0x0000000203027223 */ /* 0x040fe40000000010 */
[C---:B------:R-:W-:Y:S02]  /*0b80*/  FFMA R5, R3.reuse, R0, RZ ;  /* 0x0000000003057223 */ /* 0x040fe400000000ff */
[----:B------:R-:W-:-:S04]  /*0b90*/  FFMA R2, R3, R2, R17 ;  /* 0x0000000203027223 */ /* 0x000fc80000000011 */
[----:B------:R-:W-:-:S04]  /*0ba0*/  FFMA R0, R5, R2, R0 ;  /* 0x0000000205007223 */ /* 0x000fc80000000000 */
[----:B------:R-:W-:-:S04]  /*0bb0*/  @P2 FADD R0, RZ, -R0 ;  /* 0x80000000ff002221 */ /* 0x000fc80000000000 */
[----:B------:R-:W-:-:S07]  /*0bc0*/  FFMA R18, R19, R0, R18 ;  /* 0x0000000013127223 */ /* 0x000fce0000000012 */
.L_x_57:
[----:B------:R-:W-:Y:S05]  /*0bd0*/  BSYNC.RECONVERGENT B1 ;  /* 0x0000000000017941 */ /* 0x000fea0003800200 */
.L_x_56:
[----:B------:R-:W-:Y:S05]  /*0be0*/  @P0 BRA `(.L_x_61) ;  /* 0xfffffff8004c0947 */ /* 0x000fea000383ffff */
.L_x_55:
[----:B------:R-:W-:Y:S05]  /*0bf0*/  BSYNC.RECONVERGENT B0 ;  /* 0x0000000000007941 */ /* 0x000fea0003800200 */
.L_x_54:
[----:B------:R-:W0:Y:S01]  /*0c00*/  LDCU.64 UR4, c[0x0][0x3e0] ;  /* 0x00007c00ff0477ac */ /* 0x000e220008000a00 */
[----:B------:R-:W-:Y:S01]  /*0c10*/  HFMA2 R0, -RZ, RZ, 1.875, 0 ;  /* 0x3f800000ff007431 */ /* 0x000fe200000001ff */
[----:B0-----:R-:W-:Y:S01]  /*0c20*/  ISETP.NE.U32.AND P0, PT, RZ, UR4, PT ;  /* 0x00000004ff007c0c */ /* 0x001fe2000bf05070 */
[----:B------:R-:W0:Y:S03]  /*0c30*/  LDCU UR4, c[0x0][0x3cc] ;  /* 0x00007980ff0477ac */ /* 0x000e260008000800 */
[----:B------:R-:W-:-:S13]  /*0c40*/  ISETP.NE.AND.EX P0, PT, RZ, UR5, PT, P0 ;  /* 0x00000005ff007c0c */ /* 0x000fda000bf05300 */
[----:B------:R-:W1:Y:S02]  /*0c50*/  @P0 LDC.64 R4, c[0x0][0x3e0] ;  /* 0x0000f800ff040b82 */ /* 0x000e640000000a00 */
[----:B-1----:R-:W-:-:S05]  /*0c60*/  @P0 IMAD.WIDE R4, R13, 0x4, R4 ;  /* 0x000000040d040825 */ /* 0x002fca00078e0204 */
[----:B------:R-:W2:Y:S01]  /*0c70*/  @P0 LDG.E R0, desc[UR6][R4.64] ;  /* 0x0000000604000981 */ /* 0x000ea2000c1e1900 */
[----:B0-----:R-:W-:Y:S01]  /*0c80*/  FSETP.LT.AND P0, PT, RZ, UR4, PT ;  /* 0x00000004ff007c0b */ /* 0x001fe2000bf01000 */
[----:B------:R-:W-:Y:S01]  /*0c90*/  IMAD.MOV.U32 R2, RZ, RZ, RZ ;  /* 0x000000ffff027224 */ /* 0x000fe200078e00ff */
[----:B------:R-:W-:-:S04]  /*0ca0*/  FMNMX R3, R18, 100, PT ;  /* 0x42c8000012037809 */ /* 0x000fc80003800000 */
[----:B------:R-:W-:Y:S01]  /*0cb0*/  FMNMX R3, R3, -100, !PT ;  /* 0xc2c8000003037809 */ /* 0x000fe20007800000 */
[----:B--2--5:R-:W-:-:S04]  /*0cc0*/  FMUL R15, R15, R0 ;  /* 0x000000000f0f7220 */ /* 0x024fc80000400000 */
[----:B------:R-:W-:Y:S02]  /*0cd0*/  FMUL R18, R3, R0 ;  /* 0x0000000003127220 */ /* 0x000fe40000400000 */
[----:B------:R-:W-:Y:S05]  /*0ce0*/  @!P0 BRA `(.L_x_62) ;  /* 0x0000000800688947 */ /* 0x000fea0003800000 */
[----:B------:R-:W0:Y:S01]  /*0cf0*/  LDCU UR4, c[0x0][0x3c0] ;  /* 0x00007800ff0477ac */ /* 0x000e220008000800 */
[----:B------:R-:W-:Y:S01]  /*0d00*/  IMAD.MOV.U32 R0, RZ, RZ, RZ ;  /* 0x000000ffff007224 */ /* 0x000fe200078e00ff */
[----:B------:R-:W-:Y:S01]  /*0d10*/  MOV R19, RZ ;  /* 0x000000ff00137202 */ /* 0x000fe20000000f00 */
[----:B0-----:R-:W-:-:S09]  /*0d20*/  UISETP.GE.AND UP0, UPT, UR4, 0x1, UPT ;  /* 0x000000010400788c */ /* 0x001fd2000bf06270 */
[----:B------:R-:W-:Y:S05]  /*0d30*/  BRA.U !UP0, `(.L_x_63) ;  /* 0x0000000108647547 */ /* 0x000fea000b800000 */
[----:B------:R-:W0:Y:S01]  /*0d40*/  LDC.64 R2, c[0x0][0x3b0] ;  /* 0x0000ec00ff027b82 */ /* 0x000e220000000a00 */
[----:B------:R-:W-:Y:S01]  /*0d50*/  BSSY.RECONVERGENT B0, `(.L_x_63) ;  /* 0x0000017000007945 */ /* 0x000fe20003800200 */
[----:B------:R-:W-:Y:S01]  /*0d60*/  IMAD.MOV.U32 R19, RZ, RZ, RZ ;  /* 0x000000ffff137224 */ /* 0x000fe200078e00ff */
[----:B------:R-:W-:Y:S01]  /*0d70*/  MOV R0, RZ ;  /* 0x000000ff00007202 */ /* 0x000fe20000000f00 */
[----:B------:R-:W-:Y:S01]  /*0d80*/  IMAD.MOV.U32 R25, RZ, RZ, RZ ;  /* 0x000000ffff197224 */ /* 0x000fe200078e00ff */
[----:B------:R-:W1:Y:S03]  /*0d90*/  LDCU UR4, c[0x0][0x3c0] ;  /* 0x00007800ff0477ac */ /* 0x000e660008000800 */
[----:B------:R-:W2:Y:S03]  /*0da0*/  LDC.64 R4, c[0x0][0x3b8] ;  /* 0x0000ee00ff047b82 */ /* 0x000ea60000000a00 */
.L_x_64:
[----:B--2---:R-:W-:-:S04]  /*0db0*/  IMAD.WIDE.U32 R16, R25, 0x4, R4 ;  /* 0x0000000419107825 */ /* 0x004fc800078e0004 */
[----:B0-----:R-:W-:Y:S02]  /*0dc0*/  IMAD.WIDE.U32 R20, R25, 0x4, R2 ;  /* 0x0000000419147825 */ /* 0x001fe400078e0002 */
[----:B------:R-:W2:Y:S04]  /*0dd0*/  LDG.E R16, desc[UR6][R16.64] ;  /* 0x0000000610107981 */ /* 0x000ea8000c1e1900 */
[----:B------:R-:W3:Y:S01]  /*0de0*/  LDG.E R20, desc[UR6][R20.64] ;  /* 0x0000000614147981 */ /* 0x000ee2000c1e1900 */
[----:B--2---:R-:W-:-:S04]  /*0df0*/  ISETP.NE.AND P0, PT, R16, R13, PT ;  /* 0x0000000d1000720c */ /* 0x004fc80003f05270 */
[----:B---3--:R-:W-:-:S13]  /*0e00*/  ISETP.NE.AND P0, PT, R20, R13, P0 ;  /* 0x0000000d1400720c */ /* 0x008fda0000705270 */
[----:B------:R-:W0:Y:S01]  /*0e10*/  @!P0 LDC.64 R22, c[0x0][0x380] ;  /* 0x0000e000ff168b82 */ /* 0x000e220000000a00 */
[----:B------:R-:W-:-:S04]  /*0e20*/  @!P0 ISETP.NE.AND P1, PT, R20, R13, PT ;  /* 0x0000000d1400820c */ /* 0x000fc80003f25270 */
[----:B------:R-:W-:-:S05]  /*0e30*/  @!P0 SEL R27, R16, R20, !P1 ;  /* 0x00000014101b8207 */ /* 0x000fca0004800000 */
[----:B0-----:R-:W-:-:S06]  /*0e40*/  @!P0 IMAD.WIDE R22, R27, 0x4, R22 ;  /* 0x000000041b168825 */ /* 0x001fcc00078e0216 */
[----:B------:R-:W2:Y:S01]  /*0e50*/  @!P0 LDG.E R22, desc[UR6][R22.64] ;  /* 0x0000000616168981 */ /* 0x000ea2000c1e1900 */
[----:B------:R-:W-:Y:S02]  /*0e60*/  VIADD R25, R25, 0x1 ;  /* 0x0000000119197836 */ /* 0x000fe40000000000 */
[----:B------:R-:W-:-:S03]  /*0e70*/  @!P0 VIADD R0, R0, 0x1 ;  /* 0x0000000100008836 */ /* 0x000fc60000000000 */
[----:B-1----:R-:W-:Y:S02]  /*0e80*/  ISETP.GE.AND P1, PT, R25, UR4, PT ;  /* 0x0000000419007c0c */ /* 0x002fe4000bf26270 */
[----:B------:R-:W-:Y:S01]  /*0e90*/  ISETP.LT.AND P2, PT, R0, 0x14, PT ;  /* 0x000000140000780c */ /* 0x000fe20003f41270 */
[----:B--2---:R-:W-:-:S12]  /*0ea0*/  @!P0 FADD R19, R19, R22 ;  /* 0x0000001613138221 */ /* 0x004fd80000000000 */
[----:B------:R-:W-:Y:S05]  /*0eb0*/  @!P1 BRA P2, `(.L_x_64) ;  /* 0xfffffffc00bc9947 */ /* 0x000fea000103ffff */
[----:B------:R-:W-:Y:S05]  /*0ec0*/  BSYNC.RECONVERGENT B0 ;  /* 0x0000000000007941 */ /* 0x000fea0003800200 */
.L_x_63:
[----:B------:R-:W-:Y:S01]  /*0ed0*/  ISETP.GE.AND P0, PT, R0, 0x1, PT ;  /* 0x000000010000780c */ /* 0x000fe20003f06270 */
[----:B------:R-:W-:Y:S01]  /*0ee0*/  BSSY.RECONVERGENT B0, `(.L_x_62) ;  /* 0x000007a000007945 */ /* 0x000fe20003800200 */
[----:B------:R-:W-:-:S11]  /*0ef0*/  HFMA2 R2, -RZ, RZ, 0, 0 ;  /* 0x00000000ff027431 */ /* 0x000fd600000001ff */
[----:B------:R-:W-:Y:S05]  /*0f00*/  @!P0 BRA `(.L_x_65) ;  /* 0x0000000400dc8947 */ /* 0x000fea0003800000 */
[----:B------:R-:W-:Y:S01]  /*0f10*/  I2FP.F32.U32 R4, R0 ;  /* 0x0000000000047245 */ /* 0x000fe20000201000 */
[----:B------:R-:W-:Y:S03]  /*0f20*/  BSSY.RECONVERGENT B1, `(.L_x_66) ;  /* 0x000000e000017945 */ /* 0x000fe60003800200 */
[----:B------:R-:W0:Y:S08]  /*0f30*/  MUFU.RCP R0, R4 ;  /* 0x0000000400007308 */ /* 0x000e300000001000 */
[----:B------:R-:W1:Y:S01]  /*0f40*/  FCHK P0, R19, R4 ;  /* 0x0000000413007302 */ /* 0x000e620000000000 */
[----:B0-----:R-:W-:-:S04]  /*0f50*/  FFMA R3, -R4, R0, 1 ;  /* 0x3f80000004037423 */ /* 0x001fc80000000100 */
[----:B------:R-:W-:-:S04]  /*0f60*/  FFMA R0, R0, R3, R0 ;  /* 0x0000000300007223 */ /* 0x000fc80000000000 */
[----:B------:R-:W-:-:S04]  /*0f70*/  FFMA R2, R0, R19, RZ ;  /* 0x0000001300027223 */ /* 0x000fc800000000ff */
[----:B------:R-:W-:-:S04]  /*0f80*/  FFMA R3, -R4, R2, R19 ;  /* 0x0000000204037223 */ /* 0x000fc80000000113 */
[----:B------:R-:W-:Y:S01]  /*0f90*/  FFMA R2, R0, R3, R2 ;  /* 0x0000000300027223 */ /* 0x000fe20000000002 */
[----:B-1----:R-:W-:Y:S06]  /*0fa0*/  @!P0 BRA `(.L_x_67) ;  /* 0x0000000000148947 */ /* 0x002fec0003800000 */
[----:B------:R-:W-:Y:S01]  /*0fb0*/  IMAD.MOV.U32 R3, RZ, RZ, R4 ;  /* 0x000000ffff037224 */ /* 0x000fe200078e0004 */
[----:B------:R-:W-:Y:S01]  /*0fc0*/  MOV R4, 0xff0 ;  /* 0x00000ff000047802 */ /* 0x000fe20000000f00 */
[----:B------:R-:W-:-:S07]  /*0fd0*/  IMAD.MOV.U32 R0, RZ, RZ, R19 ;  /* 0x000000ffff007224 */ /* 0x000fce00078e0013 */
[----:B------:R-:W-:Y:S05]  /*0fe0*/  CALL.REL.NOINC `($__internal_1_$__cuda_sm3x_div_rn_noftz_f32_slowpath) ;  /* 0x0000000800b47944 */ /* 0x000fea0003c00000 */
[----:B------:R-:W-:-:S07]  /*0ff0*/  MOV R2, R0 ;  /* 0x0000000000027202 */ /* 0x000fce0000000f00 */
.L_x_67:
[----:B------:R-:W-:Y:S05]  /*1000*/  BSYNC.RECONVERGENT B1 ;  /* 0x0000000000017941 */ /* 0x000fea0003800200 */
.L_x_66:
[----:B------:R-:W0:Y:S01]  /*1010*/  LDC R3, c[0x0][0x3d8] ;  /* 0x0000f600ff037b82 */ /* 0x000e220000000800 */
[----:B------:R-:W1:Y:S01]  /*1020*/  LDCU UR4, c[0x0][0x3cc] ;  /* 0x00007980ff0477ac */ /* 0x000e620008000800 */
[----:B------:R-:W-:Y:S01]  /*1030*/  FADD R17, R11, -R2 ;  /* 0x800000020b117221 */ /* 0x000fe20000000000 */
[----:B-1----:R-:W-:Y:S01]  /*1040*/  IMAD.U32 R16, RZ, RZ, UR4 ;  /* 0x00000004ff107e24 */ /* 0x002fe2000f8e00ff */
[----:B0-----:R-:W0:Y:S08]  /*1050*/  MUFU.RCP R0, R3 ;  /* 0x0000000300007308 */ /* 0x001e300000001000 */
[----:B------:R-:W1:Y:S01]  /*1060*/  FCHK P0, R16, R3 ;  /* 0x0000000310007302 */ /* 0x000e620000000000 */
[----:B0-----:R-:W-:-:S04]  /*1070*/  FFMA R5, R0, -R3, 1 ;  /* 0x3f80000000057423 */ /* 0x001fc80000000803 */
[----:B------:R-:W-:-:S04]  /*1080*/  FFMA R0, R0, R5, R0 ;  /* 0x0000000500007223 */ /* 0x000fc80000000000 */
[----:B------:R-:W-:-:S04]  /*1090*/  FFMA R19, R0, UR4, RZ ;  /* 0x0000000400137c23 */ /* 0x000fc800080000ff */
[----:B------:R-:W-:-:S04]  /*10a0*/  FFMA R4, R19, -R3, UR4 ;  /* 0x0000000413047e23 */ /* 0x000fc80008000803 */
[----:B------:R-:W-:Y:S01]  /*10b0*/  FFMA R19, R0, R4, R19 ;  /* 0x0000000400137223 */ /* 0x000fe20000000013 */
[----:B-1----:R-:W-:Y:S06]  /*10c0*/  @!P0 BRA `(.L_x_68) ;  /* 0x00000000001c8947 */ /* 0x002fec0003800000 */
[----:B------:R-:W0:Y:S01]  /*10d0*/  LDCU UR4, c[0x0][0x3cc] ;  /* 0x00007980ff0477ac */ /* 0x000e220008000800 */
[----:B------:R-:W-:Y:S01]  /*10e0*/  MOV R4, 0x1130 ;  /* 0x0000113000047802 */ /* 0x000fe20000000f00 */
[----:B------:R-:W1:Y:S01]  /*10f0*/  LDCU UR5, c[0x0][0x3d8] ;  /* 0x00007b00ff0577ac */ /* 0x000e620008000800 */
[----:B0-----:R-:W-:Y:S01]  /*1100*/  IMAD.U32 R0, RZ, RZ, UR4 ;  /* 0x00000004ff007e24 */ /* 0x001fe2000f8e00ff */
[----:B-1----:R-:W-:-:S07]  /*1110*/  MOV R3, UR5 ;  /* 0x0000000500037c02 */ /* 0x002fce0008000f00 */
[----:B------:R-:W-:Y:S05]  /*1120*/  CALL.REL.NOINC `($__internal_1_$__cuda_sm3x_div_rn_noftz_f32_slowpath) ;  /* 0x0000000800647944 */ /* 0x000fea0003c00000 */
[----:B------:R-:W-:-:S07]  /*1130*/  IMAD.MOV.U32 R19, RZ, RZ, R0 ;  /* 0x000000ffff137224 */ /* 0x000fce00078e0000 */
.L_x_68:
[C---:B------:R-:W-:Y:S01]  /*1140*/  FMUL R0, R17.reuse, 0.63661974668502807617 ;  /* 0x3f22f98311007820 */ /* 0x040fe20000400000 */
[----:B------:R-:W-:Y:S01]  /*1150*/  FSETP.GE.AND P0, PT, |R17|, 105615, PT ;  /* 0x47ce47801100780b */ /* 0x000fe20003f06200 */
[----:B------:R-:W-:Y:S04]  /*1160*/  BSSY.RECONVERGENT B1, `(.L_x_69) ;  /* 0x000003e000017945 */ /* 0x000fe80003800200 */
        /* <DEDUP_REMOVED lines=10> */
[----:B------:R-:W-:Y:S01]  /*1210*/  SHF.L.U32 R2, R17, 0x8, RZ ;  /* 0x0000000811027819 */ /* 0x000fe200000006ff */
[----:B------:R-:W-:Y:S01]  /*1220*/  IMAD.MOV.U32 R16, RZ, RZ, RZ ;  /* 0x000000ffff107224 */ /* 0x000fe200078e00ff */
[----:B------:R-:W0:Y:S01]  /*1230*/  LDCU.64 UR8, c[0x4][0x40] ;  /* 0x01000800ff0877ac */ /* 0x000e220008000a00 */
[----:B------:R-:W-:Y:S01]  /*1240*/  IMAD.MOV.U32 R0, RZ, RZ, R1 ;  /* 0x000000ffff007224 */ /* 0x000fe200078e0001 */
[----:B------:R-:W-:Y:S01]  /*1250*/  LOP3.LUT R23, R2, 0x80000000, RZ, 0xfc, !PT ;  /* 0x8000000002177812 */ /* 0x000fe200078efcff */
[----:B------:R-:W-:Y:S01]  /*1260*/  UMOV UR5, URZ ;  /* 0x000000ff00057c82 */ /* 0x000fe20008000000 */
[----:B------:R-:W-:-:S05]  /*1270*/  UMOV UR4, URZ ;  /* 0x000000ff00047c82 */ /* 0x000fca0008000000 */
.L_x_71:
[----:B0-----:R-:W-:Y:S01]  /*1280*/  MOV R4, UR8 ;  /* 0x0000000800047c02 */ /* 0x001fe20008000f00 */
[----:B------:R-:W-:-:S05]  /*1290*/  IMAD.U32 R5, RZ, RZ, UR9 ;  /* 0x00000009ff057e24 */ /* 0x000fca000f8e00ff */
        /* <DEDUP_REMOVED lines=14> */
[----:B------:R-:W-:Y:S02]  /*1380*/  LOP3.LUT P0, RZ, R4, 0x1f, RZ, 0xc0, !PT ;  /* 0x0000001f04ff7812 */ /* 0x000fe4000780c0ff */
[----:B------:R-:W-:-:S04]  /*1390*/  IADD3 R0, PT, PT, R0, -0x80, RZ ;  /* 0xffffff8000007810 */ /* 0x000fc80007ffe0ff */
        /* <DEDUP_REMOVED lines=11> */
[C---:B------:R-:W-:Y:S01]  /*1450*/  SHF.L.W.U32.HI R4, R3.reuse, 0x2, R0 ;  /* 0x0000000203047819 */ /* 0x040fe20000010e00 */
[----:B------:R-:W-:-:S03]  /*1460*/  IMAD.SHL.U32 R3, R3, 0x4, RZ ;  /* 0x0000000403037824 */ /* 0x000fc600078e00ff */
[----:B------:R-:W-:Y:S02]  /*1470*/  SHF.R.S32.HI R5, RZ, 0x1f, R4 ;  /* 0x0000001fff057819 */ /* 0x000fe40000011404 */
[----:B------:R-:W-:Y:S02]  /*1480*/  LOP3.LUT R17, R4, R17, RZ, 0x3c, !PT ;  /* 0x0000001104117212 */ /* 0x000fe400078e3cff */
[C---:B------:R-:W-:Y:S02]  /*1490*/  LOP3.LUT R2, R5.reuse, R3, RZ, 0x3c, !PT ;  /* 0x0000000305027212 */ /* 0x040fe400078e3cff */
[----:B------:R-:W-:Y:S02]  /*14a0*/  LOP3.LUT R3, R5, R4, RZ, 0x3c, !PT ;  /* 0x0000000405037212 */ /* 0x000fe400078e3cff */
[----:B------:R-:W-:Y:S02]  /*14b0*/  SHF.R.U32.HI R5, RZ, 0x1e, R0 ;  /* 0x0000001eff057819 */ /* 0x000fe40000011600 */
[----:B------:R-:W-:-:S02]  /*14c0*/  ISETP.GE.AND P1, PT, R17, RZ, PT ;  /* 0x000000ff1100720c */ /* 0x000fc40003f26270 */
[----:B------:R-:W1:Y:S01]  /*14d0*/  I2F.F64.S64 R2, R2 ;  /* 0x0000000200027312 */ /* 0x000e620000301c00 */
[----:B------:R-:W-:-:S05]  /*14e0*/  LEA.HI R0, R4, R5, RZ, 0x1 ;  /* 0x0000000504007211 */ /* 0x000fca00078f08ff */
[----:B------:R-:W-:-:S05]  /*14f0*/  IMAD.MOV R4, RZ, RZ, -R0 ;  /* 0x000000ffff047224 */ /* 0x000fca00078e0a00 */
[----:B------:R-:W-:Y:S01]  /*1500*/  @!P0 MOV R0, R4 ;  /* 0x0000000400008202 */ /* 0x000fe20000000f00 */
[----:B-1----:R-:W-:-:S10]  /*1510*/  DMUL R20, R2, UR4 ;  /* 0x0000000402147c28 */ /* 0x002fd40008000000 */
[----:B------:R-:W1:Y:S02]  /*1520*/  F2F.F32.F64 R20, R20 ;  /* 0x0000001400147310 */ /* 0x000e640000301000 */
[----:B01----:R-:W-:-:S07]  /*1530*/  FSEL R2, -R20, R20, !P1 ;  /* 0x0000001414027208 */ /* 0x003fce0004800100 */
.L_x_70:
[----:B------:R-:W-:Y:S05]  /*1540*/  BSYNC.RECONVERGENT B1 ;  /* 0x0000000000017941 */ /* 0x000fea0003800200 */
.L_x_69:
[----:B------:R-:W-:Y:S02]  /*1550*/  IMAD.MOV.U32 R4, RZ, RZ, 0x37cbac00 ;  /* 0x37cbac00ff047424 */ /* 0x000fe400078e00ff */
[----:B------:R-:W-:Y:S01]  /*1560*/  FMUL R3, R2, R2 ;  /* 0x0000000202037220 */ /* 0x000fe20000400000 */
[C---:B------:R-:W-:Y:S01]  /*1570*/  LOP3.LUT R5, R0.reuse, 0x1, RZ, 0xc0, !PT ;  /* 0x0000000100057812 */ /* 0x040fe200078ec0ff */
[----:B------:R-:W-:Y:S01]  /*1580*/  IMAD.MOV.U32 R16, RZ, RZ, 0x3d2aaabb ;  /* 0x3d2aaabbff107424 */ /* 0x000fe200078e00ff */
[----:B------:R-:W-:Y:S01]  /*1590*/  MOV R17, 0x3effffff ;  /* 0x3effffff00117802 */ /* 0x000fe20000000f00 */
[----:B------:R-:W-:Y:S01]  /*15a0*/  FFMA R4, R3, R4, -0.0013887860113754868507 ;  /* 0xbab607ed03047423 */ /* 0x000fe20000000004 */
[----:B------:R-:W-:Y:S01]  /*15b0*/  ISETP.NE.U32.AND P0, PT, R5, 0x1, PT ;  /* 0x000000010500780c */ /* 0x000fe20003f05070 */
[----:B------:R-:W-:Y:S01]  /*15c0*/  FMUL R19, R19, -5 ;  /* 0xc0a0000013137820 */ /* 0x000fe20000400000 */
[----:B------:R-:W-:Y:S02]  /*15d0*/  LOP3.LUT P1, RZ, R0, 0x2, RZ, 0xc0, !PT ;  /* 0x0000000200ff7812 */ /* 0x000fe4000782c0ff */
[----:B------:R-:W-:-:S02]  /*15e0*/  FSEL R4, R4, -0.00019574658654164522886, !P0 ;  /* 0xb94d415304047808 */ /* 0x000fc40004000000 */
        /* <DEDUP_REMOVED lines=8> */
[----:B------:R-:W-:-:S07]  /*1670*/  FMUL R2, R0, R19 ;  /* 0x0000001300027220 */ /* 0x000fce0000400000 */
.L_x_65:
[----:B------:R-:W-:Y:S05]  /*1680*/  BSYNC.RECONVERGENT B0 ;  /* 0x0000000000007941 */ /* 0x000fea0003800200 */
.L_x_62:
[----:B------:R-:W-:Y:S01]  /*1690*/  IMAD.MOV.U32 R0, RZ, RZ, 0x343fd ;  /* 0x000343fdff007424 */ /* 0x000fe200078e00ff */
[----:B------:R-:W-:Y:S01]  /*16a0*/  MOV R3, 0x43fa0000 ;  /* 0x43fa000000037802 */ /* 0x000fe20000000f00 */
[----:B------:R-:W-:Y:S02]  /*16b0*/  IMAD.MOV.U32 R4, RZ, RZ, 0x3b03126f ;  /* 0x3b03126fff047424 */ /* 0x000fe400078e00ff */
[----:B------:R-:W-:Y:S01]  /*16c0*/  FADD R5, R15, R18 ;  /* 0x000000120f057221 */ /* 0x000fe20000000000 */
[----:B------:R-:W-:Y:S01]  /*16d0*/  IMAD R13, R13, R0, 0x269ec3 ;  /* 0x00269ec30d0d7424 */ /* 0x000fe200078e0200 */
[----:B------:R-:W-:Y:S01]  /*16e0*/  BSSY.RECONVERGENT B0, `(.L_x_72) ;  /* 0x0000011000007945 */ /* 0x000fe20003800200 */
[----:B------:R-:W-:Y:S01]  /*16f0*/  FFMA R3, R4, -R3, 1 ;  /* 0x3f80000004037423 */ /* 0x000fe20000000803 */
[----:B------:R-:W-:Y:S01]  /*1700*/  FADD R5, R5, R12 ;  /* 0x0000000c05057221 */ /* 0x000fe20000000000 */
[----:B------:R-:W-:-:S04]  /*1710*/  IMAD.HI.U32 R0, R13, 0x10624dd3, RZ ;  /* 0x10624dd30d007827 */ /* 0x000fc800078e00ff */
[----:B------:R-:W-:Y:S01]  /*1720*/  FFMA R3, R3, R4, 0.0020000000949949026108 ;  /* 0x3b03126f03037423 */ /* 0x000fe20000000004 */
[----:B------:R-:W-:-:S05]  /*1730*/  SHF.R.U32.HI R0, RZ, 0x6, R0 ;  /* 0x00000006ff007819 */ /* 0x000fca0000011600 */
[----:B------:R-:W-:-:S05]  /*1740*/  IMAD R0, R0, -0x3e8, R13 ;  /* 0xfffffc1800007824 */ /* 0x000fca00078e020d */
[----:B------:R-:W-:-:S04]  /*1750*/  I2FP.F32.U32 R0, R0 ;  /* 0x0000000000007245 */ /* 0x000fc80000201000 */
[----:B------:R-:W0:Y:S01]  /*1760*/  FCHK P0, R0, 500 ;  /* 0x43fa000000007902 */ /* 0x000e220000000000 */
[----:B------:R-:W-:-:S04]  /*1770*/  FFMA R4, R0, R3, RZ ;  /* 0x0000000300047223 */ /* 0x000fc800000000ff */
[----:B------:R-:W-:-:S04]  /*1780*/  FFMA R13, R4, -500, R0 ;  /* 0xc3fa0000040d7823 */ /* 0x000fc80000000000 */
[----:B------:R-:W-:Y:S01]  /*1790*/  FFMA R3, R3, R13, R4 ;  /* 0x0000000d03037223 */ /* 0x000fe20000000004 */
[----:B0-----:R-:W-:Y:S06]  /*17a0*/  @!P0 BRA `(.L_x_73) ;  /* 0x0000000000108947 */ /* 0x001fec0003800000 */
[----:B------:R-:W-:Y:S01]  /*17b0*/  IMAD.MOV.U32 R3, RZ, RZ, 0x43fa0000 ;  /* 0x43fa0000ff037424 */ /* 0x000fe200078e00ff */
[----:B------:R-:W-:-:S07]  /*17c0*/  MOV R4, 0x17e0 ;  /* 0x000017e000047802 */ /* 0x000fce0000000f00 */
[----:B------:R-:W-:Y:S05]  /*17d0*/  CALL.REL.NOINC `($__internal_1_$__cuda_sm3x_div_rn_noftz_f32_slowpath) ;  /* 0x0000000000b87944 */ /* 0x000fea0003c00000 */
[----:B------:R-:W-:-:S07]  /*17e0*/  IMAD.MOV.U32 R3, RZ, RZ, R0 ;  /* 0x000000ffff037224 */ /* 0x000fce00078e0000 */
.L_x_73:
[----:B------:R-:W-:Y:S05]  /*17f0*/  BSYNC.RECONVERGENT B0 ;  /* 0x0000000000007941 */ /* 0x000fea0003800200 */
.L_x_72:
[----:B------:R-:W0:Y:S01]  /*1800*/  LDCU UR4, c[0x0][0x3c8] ;  /* 0x00007900ff0477ac */ /* 0x000e220008000800 */
[----:B------:R-:W-:Y:S01]  /*1810*/  FADD R0, R3, -1 ;  /* 0xbf80000003007421 */ /* 0x000fe20000000000 */
[----:B------:R-:W-:Y:S01]  /*1820*/  BSSY.RECONVERGENT B0, `(.L_x_74) ;  /* 0x0000015000007945 */ /* 0x000fe20003800200 */
[----:B------:R-:W-:Y:S02]  /*1830*/  UMOV UR5, 0x400921fb ;  /* 0x400921fb00057882 */ /* 0x000fe40000000000 */
[----:B------:R-:W-:-:S04]  /*1840*/  FFMA R5, R0, R14, R5 ;  /* 0x0000000e00057223 */ /* 0x000fc80000000005 */
[----:B------:R-:W-:-:S04]  /*1850*/  FADD R5, R5, R2 ;  /* 0x0000000205057221 */ /* 0x000fc80000000000 */
[----:B------:R-:W-:-:S04]  /*1860*/  FFMA R5, R10, -0.10000000149011611938, R5 ;  /* 0xbdcccccd0a057823 */ /* 0x000fc80000000005 */
[----:B0-----:R-:W-:-:S04]  /*1870*/  FFMA R0, R5, UR4, R10 ;  /* 0x0000000405007c23 */ /* 0x001fc8000800000a */
[----:B------:R-:W-:Y:S01]  /*1880*/  FFMA R11, R0, UR4, R11 ;  /* 0x00000004000b7c23 */ /* 0x000fe2000800000b */
[----:B------:R-:W-:-:S03]  /*1890*/  UMOV UR4, 0x54442d18 ;  /* 0x54442d1800047882 */ /* 0x000fc60000000000 */
[----:B------:R-:W0:Y:S02]  /*18a0*/  F2F.F64.F32 R2, R11 ;  /* 0x0000000b00027310 */ /* 0x000e240000201800 */
[----:B0-----:R-:W-:-:S14]  /*18b0*/  DSETP.GT.AND P0, PT, R2, UR4, PT ;  /* 0x0000000402007e2a */ /* 0x001fdc000bf04000 */
[----:B------:R-:W-:Y:S05]  /*18c0*/  @!P0 BRA `(.L_x_75) ;  /* 0x0000000000288947 */ /* 0x000fea0003800000 */
[----:B------:R-:W-:Y:S01]  /*18d0*/  BSSY.RECONVERGENT B1, `(.L_x_76) ;  /* 0x0000008000017945 */ /* 0x000fe20003800200 */
[----:B------:R-:W-:Y:S01]  /*18e0*/  MOV R10, 0x54442d18 ;  /* 0x54442d18000a7802 */ /* 0x000fe20000000f00 */
[----:B------:R-:W-:-:S07]  /*18f0*/  IMAD.MOV.U32 R11, RZ, RZ, 0x401921fb ;  /* 0x401921fbff0b7424 */ /* 0x000fce00078e00ff */
.L_x_77:
[----:B------:R-:W-:-:S10]  /*1900*/  DADD R4, R2, -R10 ;  /* 0x0000000002047229 */ /* 0x000fd4000000080a */
[----:B------:R-:W0:Y:S08]  /*1910*/  F2F.F32.F64 R4, R4 ;  /* 0x0000000400047310 */ /* 0x000e300000301000 */
[----:B0-----:R-:W0:Y:S02]  /*1920*/  F2F.F64.F32 R2, R4 ;  /* 0x0000000400027310 */ /* 0x001e240000201800 */
[----:B0-----:R-:W-:-:S14]  /*1930*/  DSETP.GT.AND P0, PT, R2, UR4, PT ;  /* 0x0000000402007e2a */ /* 0x001fdc000bf04000 */
[----:B------:R-:W-:Y:S05]  /*1940*/  @P0 BRA `(.L_x_77) ;  /* 0xfffffffc00ec0947 */ /* 0x000fea000383ffff */
[----:B------:R-:W-:Y:S05]  /*1950*/  BSYNC.RECONVERGENT B1 ;  /* 0x0000000000017941 */ /* 0x000fea0003800200 */
.L_x_76:
[----:B------:R-:W-:-:S07]  /*1960*/  IMAD.MOV.U32 R11, RZ, RZ, R4 ;  /* 0x000000ffff0b7224 */ /* 0x000fce00078e0004 */
.L_x_75:
[----:B------:R-:W-:Y:S05]  /*1970*/  BSYNC.RECONVERGENT B0 ;  /* 0x0000000000007941 */ /* 0x000fea0003800200 */
.L_x_74:
[----:B------:R-:W0:Y:S01]  /*1980*/  F2F.F64.F32 R2, R11 ;  /* 0x0000000b00027310 */ /* 0x000e220000201800 */
[----:B------:R-:W-:Y:S01]  /*1990*/  UMOV UR4, 0x54442d18 ;  /* 0x54442d1800047882 */ /* 0x000fe20000000000 */
[----:B------:R-:W-:Y:S01]  /*19a0*/  UMOV UR5, 0x400921fb ;  /* 0x400921fb00057882 */ /* 0x000fe20000000000 */
[----:B------:R-:W-:Y:S01]  /*19b0*/  BSSY.RECONVERGENT B0, `(.L_x_78) ;  /* 0x000000d000007945 */ /* 0x000fe20003800200 */
[----:B0-----:R-:W-:-:S14]  /*19c0*/  DSETP.GEU.AND P0, PT, R2, -UR4, PT ;  /* 0x8000000402007e2a */ /* 0x001fdc000bf0e000 */
[----:B------:R-:W-:Y:S05]  /*19d0*/  @P0 BRA `(.L_x_79) ;  /* 0x0000000000280947 */ /* 0x000fea0003800000 */
[----:B------:R-:W-:Y:S01]  /*19e0*/  BSSY.RECONVERGENT B1, `(.L_x_80) ;  /* 0x0000008000017945 */ /* 0x000fe20003800200 */
[----:B------:R-:W-:Y:S01]  /*19f0*/  MOV R10, 0x54442d18 ;  /* 0x54442d18000a7802 */ /* 0x000fe20000000f00 */
[----:B------:R-:W-:-:S07]  /*1a00*/  IMAD.MOV.U32 R11, RZ, RZ, 0x401921fb ;  /* 0x401921fbff0b7424 */ /* 0x000fce00078e00ff */
.L_x_81:
[----:B------:R-:W-:-:S10]  /*1a10*/  DADD R4, R2, R10 ;  /* 0x0000000002047229 */ /* 0x000fd4000000000a */
[----:B------:R-:W0:Y:S08]  /*1a20*/  F2F.F32.F64 R4, R4 ;  /* 0x0000000400047310 */ /* 0x000e300000301000 */
[----:B0-----:R-:W0:Y:S02]  /*1a30*/  F2F.F64.F32 R2, R4 ;  /* 0x0000000400027310 */ /* 0x001e240000201800 */
[----:B0-----:R-:W-:-:S14]  /*1a40*/  DSETP.GEU.AND P0, PT, R2, -UR4, PT ;  /* 0x8000000402007e2a */ /* 0x001fdc000bf0e000 */
[----:B------:R-:W-:Y:S05]  /*1a50*/  @!P0 BRA `(.L_x_81) ;  /* 0xfffffffc00ec8947 */ /* 0x000fea000383ffff */
[----:B------:R-:W-:Y:S05]  /*1a60*/  BSYNC.RECONVERGENT B1 ;  /* 0x0000000000017941 */ /* 0x000fea0003800200 */
.L_x_80:
[----:B------:R-:W-:-:S07]  /*1a70*/  IMAD.MOV.U32 R11, RZ, RZ, R4 ;  /* 0x000000ffff0b7224 */ /* 0x000fce00078e0004 */
.L_x_79:
[----:B------:R-:W-:Y:S05]  /*1a80*/  BSYNC.RECONVERGENT B0 ;  /* 0x0000000000007941 */ /* 0x000fea0003800200 */
.L_x_78:
[----:B------:R-:W-:Y:S04]  /*1a90*/  STG.E desc[UR6][R6.64], R11 ;  /* 0x0000000b06007986 */ /* 0x000fe8000c101906 */
[----:B------:R-:W-:Y:S01]  /*1aa0*/  STG.E desc[UR6][R8.64], R0 ;  /* 0x0000000008007986 */ /* 0x000fe2000c101906 */
[----:B------:R-:W-:Y:S05]  /*1ab0*/  EXIT ;  /* 0x000000000000794d */ /* 0x000fea0003800000 */
        .weak           $__internal_1_$__cuda_sm3x_div_rn_noftz_f32_slowpath
        .type           $__internal_1_$__cuda_sm3x_div_rn_noftz_f32_slowpath,@function
        .size           $__internal_1_$__cuda_sm3x_div_rn_noftz_f32_slowpath,(.L_x_149 - $__internal_1_$__cuda_sm3x_div_rn_noftz_f32_slowpath)
$__internal_1_$__cuda_sm3x_div_rn_noftz_f32_slowpath:
[----:B------:R-:W-:Y:S01]  /*1ac0*/  SHF.R.U32.HI R16, RZ, 0x17, R3 ;  /* 0x00000017ff107819 */ /* 0x000fe20000011603 */
[----:B------:R-:W-:Y:S01]  /*1ad0*/  BSSY.RECONVERGENT B2, `(.L_x_82) ;  /* 0x0000062000027945 */ /* 0x000fe20003800200 */
[----:B------:R-:W-:Y:S02]  /*1ae0*/  SHF.R.U32.HI R19, RZ, 0x17, R0 ;  /* 0x00000017ff137819 */ /* 0x000fe40000011600 */
[----:B------:R-:W-:Y:S02]  /*1af0*/  LOP3.LUT R16, R16, 0xff, RZ, 0xc0, !PT ;  /* 0x000000ff10107812 */ /* 0x000fe400078ec0ff */
[----:B------:R-:W-:Y:S02]  /*1b00*/  LOP3.LUT R24, R19, 0xff, RZ, 0xc0, !PT ;  /* 0x000000ff13187812 */ /* 0x000fe400078ec0ff */
[----:B------:R-:W-:-:S03]  /*1b10*/  IADD3 R21, PT, PT, R16, -0x1, RZ ;  /* 0xffffffff10157810 */ /* 0x000fc60007ffe0ff */
[----:B------:R-:W-:Y:S01]  /*1b20*/  VIADD R20, R24, 0xffffffff ;  /* 0xffffffff18147836 */ /* 0x000fe20000000000 */
[----:B------:R-:W-:-:S04]  /*1b30*/  ISETP.GT.U32.AND P0, PT, R21, 0xfd, PT ;  /* 0x000000fd1500780c */ /* 0x000fc80003f04070 */
[----:B------:R-:W-:-:S13]  /*1b40*/  ISETP.GT.U32.OR P0, PT, R20, 0xfd, P0 ;  /* 0x000000fd1400780c */ /* 0x000fda0000704470 */
[----:B------:R-:W-:Y:S01]  /*1b50*/  @!P0 IMAD.MOV.U32 R19, RZ, RZ, RZ ;  /* 0x000000ffff138224 */ /* 0x000fe200078e00ff */
[----:B------:R-:W-:Y:S06]  /*1b60*/  @!P0 BRA `(.L_x_83) ;  /* 0x00000000005c8947 */ /* 0x000fec0003800000 */
[----:B------:R-:W-:Y:S02]  /*1b70*/  FSETP.GTU.FTZ.AND P0, PT, |R0|, +INF , PT ;  /* 0x7f8000000000780b */ /* 0x000fe40003f1c200 */
[----:B------:R-:W-:-:S04]  /*1b80*/  FSETP.GTU.FTZ.AND P1, PT, |R3|, +INF , PT ;  /* 0x7f8000000300780b */ /* 0x000fc80003f3c200 */
[----:B------:R-:W-:-:S13]  /*1b90*/  PLOP3.LUT P0, PT, P0, P1, PT, 0xf8, 0x8f ;  /* 0x00000000008f781c */ /* 0x000fda0000703f70 */
[----:B------:R-:W-:Y:S05]  /*1ba0*/  @P0 BRA `(.L_x_84) ;  /* 0x00000004004c0947 */ /* 0x000fea0003800000 */
[----:B------:R-:W-:-:S13]  /*1bb0*/  LOP3.LUT P0, RZ, R3, 0x7fffffff, R0, 0xc8, !PT ;  /* 0x7fffffff03ff7812 */ /* 0x000fda000780c800 */
[----:B------:R-:W-:Y:S05]  /*1bc0*/  @!P0 BRA `(.L_x_85) ;  /* 0x00000004003c8947 */ /* 0x000fea0003800000 */
[C---:B------:R-:W-:Y:S02]  /*1bd0*/  FSETP.NEU.FTZ.AND P2, PT, |R0|.reuse, +INF , PT ;  /* 0x7f8000000000780b */ /* 0x040fe40003f5d200 */
[----:B------:R-:W-:Y:S02]  /*1be0*/  FSETP.NEU.FTZ.AND P1, PT, |R3|, +INF , PT ;  /* 0x7f8000000300780b */ /* 0x000fe40003f3d200 */
[----:B------:R-:W-:-:S11]  /*1bf0*/  FSETP.NEU.FTZ.AND P0, PT, |R0|, +INF , PT ;  /* 0x7f8000000000780b */ /* 0x000fd60003f1d200 */
[----:B------:R-:W-:Y:S05]  /*1c00*/  @!P1 BRA !P2, `(.L_x_85) ;  /* 0x00000004002c9947 */ /* 0x000fea0005000000 */
[----:B------:R-:W-:-:S04]  /*1c10*/  LOP3.LUT P2, RZ, R0, 0x7fffffff, RZ, 0xc0, !PT ;  /* 0x7fffffff00ff7812 */ /* 0x000fc8000784c0ff */
[----:B------:R-:W-:-:S13]  /*1c20*/  PLOP3.LUT P1, PT, P1, P2, PT, 0x2f, 0xf2 ;  /* 0x0000000000f2781c */ /* 0x000fda0000f24577 */
[----:B------:R-:W-:Y:S05]  /*1c30*/  @P1 BRA `(.L_x_86) ;  /* 0x0000000400181947 */ /* 0x000fea0003800000 */
[----:B------:R-:W-:-:S04]  /*1c40*/  LOP3.LUT P1, RZ, R3, 0x7fffffff, RZ, 0xc0, !PT ;  /* 0x7fffffff03ff7812 */ /* 0x000fc8000782c0ff */
[----:B------:R-:W-:-:S13]  /*1c50*/  PLOP3.LUT P0, PT, P0, P1, PT, 0x2f, 0xf2 ;  /* 0x0000000000f2781c */ /* 0x000fda0000702577 */
[----:B------:R-:W-:Y:S05]  /*1c60*/  @P0 BRA `(.L_x_87) ;  /* 0x0000000400000947 */ /* 0x000fea0003800000 */
[----:B------:R-:W-:Y:S02]  /*1c70*/  ISETP.GE.AND P0, PT, R20, RZ, PT ;  /* 0x000000ff1400720c */ /* 0x000fe40003f06270 */
[----:B------:R-:W-:-:S11]  /*1c80*/  ISETP.GE.AND P1, PT, R21, RZ, PT ;  /* 0x000000ff1500720c */ /* 0x000fd60003f26270 */
[----:B------:R-:W-:Y:S01]  /*1c90*/  @P0 MOV R19, RZ ;  /* 0x000000ff00130202 */ /* 0x000fe20000000f00 */
[----:B------:R-:W-:Y:S02]  /*1ca0*/  @!P0 IMAD.MOV.U32 R19, RZ, RZ, -0x40 ;  /* 0xffffffc0ff138424 */ /* 0x000fe400078e00ff */
[----:B------:R-:W-:Y:S01]  /*1cb0*/  @!P0 FFMA R0, R0, 1.84467440737095516160e+19, RZ ;  /* 0x5f80000000008823 */ /* 0x000fe200000000ff */
[----:B------:R-:W-:Y:S01]  /*1cc0*/  @!P1 FFMA R3, R3, 1.84467440737095516160e+19, RZ ;  /* 0x5f80000003039823 */ /* 0x000fe200000000ff */
[----:B------:R-:W-:-:S07]  /*1cd0*/  @!P1 VIADD R19, R19, 0x40 ;  /* 0x0000004013139836 */ /* 0x000fce0000000000 */
.L_x_83:
[----:B------:R-:W-:Y:S01]  /*1ce0*/  LEA R20, R16, 0xc0800000, 0x17 ;  /* 0xc080000010147811 */ /* 0x000fe200078eb8ff */
[----:B------:R-:W-:Y:S03]  /*1cf0*/  BSSY.RECONVERGENT B3, `(.L_x_88) ;  /* 0x0000036000037945 */ /* 0x000fe60003800200 */
[----:B------:R-:W-:Y:S01]  /*1d00*/  IADD3 R22, PT, PT, -R20, R3, RZ ;  /* 0x0000000314167210 */ /* 0x000fe20007ffe1ff */
[----:B------:R-:W-:-:S03]  /*1d10*/  VIADD R3, R24, 0xffffff81 ;  /* 0xffffff8118037836 */ /* 0x000fc60000000000 */
[----:B------:R-:W0:Y:S01]  /*1d20*/  MUFU.RCP R21, R22 ;  /* 0x0000001600157308 */ /* 0x000e220000001000 */
[----:B------:R-:W-:Y:S01]  /*1d30*/  FADD.FTZ R23, -R22, -RZ ;  /* 0x800000ff16177221 */ /* 0x000fe20000010100 */
[C---:B------:R-:W-:Y:S01]  /*1d40*/  IMAD R0, R3.reuse, -0x800000, R0 ;  /* 0xff80000003007824 */ /* 0x040fe200078e0200 */
[----:B------:R-:W-:-:S05]  /*1d50*/  IADD3 R16, PT, PT, R3, 0x7f, -R16 ;  /* 0x0000007f03107810 */ /* 0x000fca0007ffe810 */
[----:B------:R-:W-:Y:S02]  /*1d60*/  IMAD.IADD R16, R16, 0x1, R19 ;  /* 0x0000000110107824 */ /* 0x000fe400078e0213 */
[----:B0-----:R-:W-:-:S04]  /*1d70*/  FFMA R20, R21, R23, 1 ;  /* 0x3f80000015147423 */ /* 0x001fc80000000017 */
[----:B------:R-:W-:-:S04]  /*1d80*/  FFMA R21, R21, R20, R21 ;  /* 0x0000001415157223 */ /* 0x000fc80000000015 */
[----:B------:R-:W-:-:S04]  /*1d90*/  FFMA R20, R0, R21, RZ ;  /* 0x0000001500147223 */ /* 0x000fc800000000ff */
[----:B------:R-:W-:-:S04]  /*1da0*/  FFMA R24, R23, R20, R0 ;  /* 0x0000001417187223 */ /* 0x000fc80000000000 */
[----:B------:R-:W-:-:S04]  /*1db0*/  FFMA R20, R21, R24, R20 ;  /* 0x0000001815147223 */ /* 0x000fc80000000014 */
[----:B------:R-:W-:-:S04]  /*1dc0*/  FFMA R23, R23, R20, R0 ;  /* 0x0000001417177223 */ /* 0x000fc80000000000 */
[----:B------:R-:W-:-:S05]  /*1dd0*/  FFMA R0, R21, R23, R20 ;  /* 0x0000001715007223 */ /* 0x000fca0000000014 */
[----:B------:R-:W-:-:S04]  /*1de0*/  SHF.R.U32.HI R3, RZ, 0x17, R0 ;  /* 0x00000017ff037819 */ /* 0x000fc80000011600 */
[----:B------:R-:W-:-:S04]  /*1df0*/  LOP3.LUT R3, R3, 0xff, RZ, 0xc0, !PT ;  /* 0x000000ff03037812 */ /* 0x000fc800078ec0ff */
[----:B------:R-:W-:-:S05]  /*1e00*/  IADD3 R22, PT, PT, R3, R16, RZ ;  /* 0x0000001003167210 */ /* 0x000fca0007ffe0ff */
[----:B------:R-:W-:-:S05]  /*1e10*/  VIADD R3, R22, 0xffffffff ;  /* 0xffffffff16037836 */ /* 0x000fca0000000000 */
[----:B------:R-:W-:-:S13]  /*1e20*/  ISETP.GE.U32.AND P0, PT, R3, 0xfe, PT ;  /* 0x000000fe0300780c */ /* 0x000fda0003f06070 */
[----:B------:R-:W-:Y:S05]  /*1e30*/  @!P0 BRA `(.L_x_89) ;  /* 0x0000000000808947 */ /* 0x000fea0003800000 */
[----:B------:R-:W-:-:S13]  /*1e40*/  ISETP.GT.AND P0, PT, R22, 0xfe, PT ;  /* 0x000000fe1600780c */ /* 0x000fda0003f04270 */
[----:B------:R-:W-:Y:S05]  /*1e50*/  @P0 BRA `(.L_x_90) ;  /* 0x00000000006c0947 */ /* 0x000fea0003800000 */
[----:B------:R-:W-:-:S13]  /*1e60*/  ISETP.GE.AND P0, PT, R22, 0x1, PT ;  /* 0x000000011600780c */ /* 0x000fda0003f06270 */
[----:B------:R-:W-:Y:S05]  /*1e70*/  @P0 BRA `(.L_x_91) ;  /* 0x0000000000740947 */ /* 0x000fea0003800000 */
[----:B------:R-:W-:Y:S02]  /*1e80*/  ISETP.GE.AND P0, PT, R22, -0x18, PT ;  /* 0xffffffe81600780c */ /* 0x000fe40003f06270 */
[----:B------:R-:W-:-:S11]  /*1e90*/  LOP3.LUT R0, R0, 0x80000000, RZ, 0xc0, !PT ;  /* 0x8000000000007812 */ /* 0x000fd600078ec0ff */
[----:B------:R-:W-:Y:S05]  /*1ea0*/  @!P0 BRA `(.L_x_91) ;  /* 0x0000000000688947 */ /* 0x000fea0003800000 */
[-CC-:B------:R-:W-:Y:S01]  /*1eb0*/  FFMA.RZ R3, R21, R23.reuse, R20.reuse ;  /* 0x0000001715037223 */ /* 0x180fe2000000c014 */
[C---:B------:R-:W-:Y:S01]  /*1ec0*/  VIADD R19, R22.reuse, 0x20 ;  /* 0x0000002016137836 */ /* 0x040fe20000000000 */
[C---:B------:R-:W-:Y:S02]  /*1ed0*/  ISETP.NE.AND P2, PT, R22.reuse, RZ, PT ;  /* 0x000000ff1600720c */ /* 0x040fe40003f45270 */
[C---:B------:R-:W-:Y:S02]  /*1ee0*/  ISETP.NE.AND P1, PT, R22.reuse, RZ, PT ;  /* 0x000000ff1600720c */ /* 0x040fe40003f25270 */
[----:B------:R-:W-:Y:S01]  /*1ef0*/  LOP3.LUT R16, R3, 0x7fffff, RZ, 0xc0, !PT ;  /* 0x007fffff03107812 */ /* 0x000fe200078ec0ff */
[CCC-:B------:R-:W-:Y:S01]  /*1f00*/  FFMA.RP R3, R21.reuse, R23.reuse, R20.reuse ;  /* 0x0000001715037223 */ /* 0x1c0fe20000008014 */
[----:B------:R-:W-:Y:S01]  /*1f10*/  FFMA.RM R20, R21, R23, R20 ;  /* 0x0000001715147223 */ /* 0x000fe20000004014 */
[----:B------:R-:W-:Y:S02]  /*1f20*/  IADD3 R21, PT, PT, -R22, RZ, RZ ;  /* 0x000000ff16157210 */ /* 0x000fe40007ffe1ff */
[----:B------:R-:W-:-:S02]  /*1f30*/  LOP3.LUT R16, R16, 0x800000, RZ, 0xfc, !PT ;  /* 0x0080000010107812 */ /* 0x000fc400078efcff */
[----:B------:R-:W-:Y:S02]  /*1f40*/  FSETP.NEU.FTZ.AND P0, PT, R3, R20, PT ;  /* 0x000000140300720b */ /* 0x000fe40003f1d000 */
[----:B------:R-:W-:Y:S02]  /*1f50*/  SHF.L.U32 R19, R16, R19, RZ ;  /* 0x0000001310137219 */ /* 0x000fe400000006ff */
[----:B------:R-:W-:Y:S02]  /*1f60*/  SEL R3, R21, RZ, P2 ;  /* 0x000000ff15037207 */ /* 0x000fe40001000000 */
[----:B------:R-:W-:Y:S02]  /*1f70*/  ISETP.NE.AND P1, PT, R19, RZ, P1 ;  /* 0x000000ff1300720c */ /* 0x000fe40000f25270 */
[----:B------:R-:W-:Y:S02]  /*1f80*/  SHF.R.U32.HI R3, RZ, R3, R16 ;  /* 0x00000003ff037219 */ /* 0x000fe40000011610 */
[----:B------:R-:W-:-:S02]  /*1f90*/  PLOP3.LUT P0, PT, P0, P1, PT, 0xf8, 0x8f ;  /* 0x00000000008f781c */ /* 0x000fc40000703f70 */
[----:B------:R-:W-:Y:S02]  /*1fa0*/  SHF.R.U32.HI R19, RZ, 0x1, R3 ;  /* 0x00000001ff137819 */ /* 0x000fe40000011603 */
[----:B------:R-:W-:-:S04]  /*1fb0*/  SEL R16, RZ, 0x1, !P0 ;  /* 0x00000001ff107807 */ /* 0x000fc80004000000 */
[----:B------:R-:W-:-:S04]  /*1fc0*/  LOP3.LUT R16, R16, 0x1, R19, 0xf8, !PT ;  /* 0x0000000110107812 */ /* 0x000fc800078ef813 */
[----:B------:R-:W-:-:S05]  /*1fd0*/  LOP3.LUT R16, R16, R3, RZ, 0xc0, !PT ;  /* 0x0000000310107212 */ /* 0x000fca00078ec0ff */
[----:B------:R-:W-:-:S05]  /*1fe0*/  IMAD.IADD R19, R19, 0x1, R16 ;  /* 0x0000000113137824 */ /* 0x000fca00078e0210 */
[----:B------:R-:W-:Y:S01]  /*1ff0*/  LOP3.LUT R0, R19, R0, RZ, 0xfc, !PT ;  /* 0x0000000013007212 */ /* 0x000fe200078efcff */
[----:B------:R-:W-:Y:S06]  /*2000*/  BRA `(.L_x_91) ;  /* 0x0000000000107947 */ /* 0x000fec0003800000 */
.L_x_90:
[----:B------:R-:W-:-:S04]  /*2010*/  LOP3.LUT R0, R0, 0x80000000, RZ, 0xc0, !PT ;  /* 0x8000000000007812 */ /* 0x000fc800078ec0ff */
[----:B------:R-:W-:Y:S01]  /*2020*/  LOP3.LUT R0, R0, 0x7f800000, RZ, 0xfc, !PT ;  /* 0x7f80000000007812 */ /* 0x000fe200078efcff */
[----:B------:R-:W-:Y:S06]  /*2030*/  BRA `(.L_x_91) ;  /* 0x0000000000047947 */ /* 0x000fec0003800000 */
.L_x_89:
[----:B------:R-:W-:-:S07]  /*2040*/  IMAD R0, R16, 0x800000, R0 ;  /* 0x0080000010007824 */ /* 0x000fce00078e0200 */
.L_x_91:
[----:B------:R-:W-:Y:S05]  /*2050*/  BSYNC.RECONVERGENT B3 ;  /* 0x0000000000037941 */ /* 0x000fea0003800200 */
.L_x_88:
[----:B------:R-:W-:Y:S05]  /*2060*/  BRA `(.L_x_92) ;  /* 0x0000000000207947 */ /* 0x000fea0003800000 */
.L_x_87:
[----:B------:R-:W-:-:S04]  /*2070*/  LOP3.LUT R0, R3, 0x80000000, R0, 0x48, !PT ;  /* 0x8000000003007812 */ /* 0x000fc800078e4800 */
[----:B------:R-:W-:Y:S01]  /*2080*/  LOP3.LUT R0, R0, 0x7f800000, RZ, 0xfc, !PT ;  /* 0x7f80000000007812 */ /* 0x000fe200078efcff */
[----:B------:R-:W-:Y:S06]  /*2090*/  BRA `(.L_x_92) ;  /* 0x0000000000147947 */ /* 0x000fec0003800000 */
.L_x_86:
[----:B------:R-:W-:Y:S01]  /*20a0*/  LOP3.LUT R0, R3, 0x80000000, R0, 0x48, !PT ;  /* 0x8000000003007812 */ /* 0x000fe200078e4800 */
[----:B------:R-:W-:Y:S06]  /*20b0*/  BRA `(.L_x_92) ;  /* 0x00000000000c7947 */ /* 0x000fec0003800000 */
.L_x_85:
[----:B------:R-:W0:Y:S01]  /*20c0*/  MUFU.RSQ R0, -QNAN ;  /* 0xffc0000000007908 */ /* 0x000e220000001400 */
[----:B------:R-:W-:Y:S05]  /*20d0*/  BRA `(.L_x_92) ;  /* 0x0000000000047947 */ /* 0x000fea0003800000 */
.L_x_84:
[----:B------:R-:W-:-:S07]  /*20e0*/  FADD.FTZ R0, R0, R3 ;  /* 0x0000000300007221 */ /* 0x000fce0000010000 */
.L_x_92:
[----:B------:R-:W-:Y:S05]  /*20f0*/  BSYNC.RECONVERGENT B2 ;  /* 0x0000000000027941 */ /* 0x000fea0003800200 */
.L_x_82:
[----:B------:R-:W-:Y:S01]  /*2100*/  MOV R20, R4 ;  /* 0x0000000400147202 */ /* 0x000fe20000000f00 */
[----:B------:R-:W-:-:S04]  /*2110*/  IMAD.MOV.U32 R21, RZ, RZ, 0x0 ;  /* 0x00000000ff157424 */ /* 0x000fc800078e00ff */
[----:B0-----:R-:W-:Y:S05]  /*2120*/  RET.REL.NODEC R20 `(evolve_oscillators_with_conflicts_kernel) ;  /* 0xffffffdc14b47950 */ /* 0x001fea0003c3ffff */
.L_x_93:
        /* <DEDUP_REMOVED lines=13> */
.L_x_149:


//--------------------- .text.evolve_oscillators_kernel --------------------------
	.section	.text.evolve_oscillators_kernel,"ax",@progbits
	.align	128
        .global         evolve_oscillators_kernel
        .type           evolve_oscillators_kernel,@function
        .size           evolve_oscillators_kernel,(.L_x_157 - evolve_oscillators_kernel)
        .other          evolve_oscillators_kernel,@"STO_CUDA_ENTRY STV_DEFAULT"
evolve_oscillators_kernel:
.text.evolve_oscillators_kernel:
        /* <DEDUP_REMOVED lines=8> */
[----:B------:R-:W0:Y:S01]  /*0080*/  LDCU.64 UR4, c[0x0][0x3a8] ;  /* 0x00007500ff0477ac */ /* 0x000e220008000a00 */
[----:B------:R-:W1:Y:S01]  /*0090*/  LDC.64 R2, c[0x0][0x388] ;  /* 0x0000e200ff027b82 */ /* 0x000e620000000a00 */
[----:B------:R-:W-:Y:S01]  /*00a0*/  HFMA2 R13, -RZ, RZ, 1.875, 0 ;  /* 0x3f800000ff0d7431 */ /* 0x000fe200000001ff */
[----:B------:R-:W2:Y:S06]  /*00b0*/  LDCU UR6, c[0x0][0x39c] ;  /* 0x00007380ff0677ac */ /* 0x000eac0008000800 */
[----:B------:R-:W3:Y:S08]  /*00c0*/  LDC.64 R6, c[0x0][0x390] ;  /* 0x0000e400ff067b82 */ /* 0x000ef00000000a00 */
[----:B------:R-:W4:Y:S01]  /*00d0*/  LDC.64 R4, c[0x0][0x380] ;  /* 0x0000e000ff047b82 */ /* 0x000f220000000a00 */
[----:B0-----:R-:W-:-:S04]  /*00e0*/  ISETP.NE.U32.AND P0, PT, RZ, UR4, PT ;  /* 0x00000004ff007c0c */ /* 0x001fc8000bf05070 */
[----:B------:R-:W-:Y:S01]  /*00f0*/  ISETP.NE.AND.EX P0, PT, RZ, UR5, PT, P0 ;  /* 0x00000005ff007c0c */ /* 0x000fe2000bf05300 */
[----:B------:R-:W0:Y:S01]  /*0100*/  LDCU.64 UR4, c[0x0][0x358] ;  /* 0x00006b00ff0477ac */ /* 0x000e220008000a00 */
[----:B-1----:R-:W-:-:S04]  /*0110*/  IMAD.WIDE R2, R11, 0x4, R2 ;  /* 0x000000040b027825 */ /* 0x002fc800078e0202 */
[----:B---3--:R-:W-:-:S07]  /*0120*/  IMAD.WIDE R6, R11, 0x4, R6 ;  /* 0x000000040b067825 */ /* 0x008fce00078e0206 */
[----:B------:R-:W1:Y:S01]  /*0130*/  @P0 LDC.64 R8, c[0x0][0x3a8] ;  /* 0x0000ea00ff080b82 */ /* 0x000e620000000a00 */
[----:B0-----:R-:W3:Y:S01]  /*0140*/  LDG.E R10, desc[UR4][R2.64] ;  /* 0x00000004020a7981 */ /* 0x001ee2000c1e1900 */
[----:B----4-:R-:W-:-:S03]  /*0150*/  IMAD.WIDE R4, R11, 0x4, R4 ;  /* 0x000000040b047825 */ /* 0x010fc600078e0204 */
[----:B------:R-:W4:Y:S04]  /*0160*/  LDG.E R6, desc[UR4][R6.64] ;  /* 0x0000000406067981 */ /* 0x000f28000c1e1900 */
[----:B------:R-:W5:Y:S01]  /*0170*/  LDG.E R0, desc[UR4][R4.64] ;  /* 0x0000000404007981 */ /* 0x000f62000c1e1900 */
[----:B-1----:R-:W-:-:S05]  /*0180*/  @P0 IMAD.WIDE R8, R11, 0x4, R8 ;  /* 0x000000040b080825 */ /* 0x002fca00078e0208 */
[----:B------:R-:W4:Y:S01]  /*0190*/  @P0 LDG.E R13, desc[UR4][R8.64] ;  /* 0x00000004080d0981 */ /* 0x000f22000c1e1900 */
[----:B------:R-:W-:Y:S01]  /*01a0*/  UMOV UR7, 0x400921fb ;  /* 0x400921fb00077882 */ /* 0x000fe20000000000 */
[----:B------:R-:W-:Y:S01]  /*01b0*/  BSSY.RECONVERGENT B0, `(.L_x_94) ;  /* 0x0000012000007945 */ /* 0x000fe20003800200 */
[----:B---3--:R-:W-:-:S04]  /*01c0*/  FMUL R11, R10, -0.10000000149011611938 ;  /* 0xbdcccccd0a0b7820 */ /* 0x008fc80000400000 */
[----:B----4-:R-:W-:-:S04]  /*01d0*/  FFMA R11, R6, R13, R11 ;  /* 0x0000000d060b7223 */ /* 0x010fc8000000000b */
[----:B--2---:R-:W-:-:S04]  /*01e0*/  FFMA R15, R11, UR6, R10 ;  /* 0x000000060b0f7c23 */ /* 0x004fc8000800000a */
[----:B-----5:R-:W-:-:S04]  /*01f0*/  FFMA R13, R15, UR6, R0 ;  /* 0x000000060f0d7c23 */ /* 0x020fc80008000000 */
[----:B------:R-:W0:Y:S01]  /*0200*/  F2F.F64.F32 R10, R13 ;  /* 0x0000000d000a7310 */ /* 0x000e220000201800 */
[----:B------:R-:W-:Y:S02]  /*0210*/  UMOV UR6, 0x54442d18 ;  /* 0x54442d1800067882 */ /* 0x000fe40000000000 */
[----:B0-----:R-:W-:-:S14]  /*0220*/  DSETP.GT.AND P0, PT, R10, UR6, PT ;  /* 0x000000060a007e2a */ /* 0x001fdc000bf04000 */
[----:B------:R-:W-:Y:S05]  /*0230*/  @!P0 BRA `(.L_x_95) ;  /* 0x0000000000248947 */ /* 0x000fea0003800000 */
[----:B------:R-:W-:Y:S01]  /*0240*/  BSSY.RECONVERGENT B1, `(.L_x_95) ;  /* 0x0000008000017945 */ /* 0x000fe20003800200 */
[----:B------:R-:W-:Y:S02]  /*0250*/  MOV R8, 0x54442d18 ;  /* 0x54442d1800087802 */ /* 0x000fe40000000f00 */
[----:B------:R-:W-:-:S07]  /*0260*/  MOV R9, 0x401921fb ;  /* 0x401921fb00097802 */ /* 0x000fce0000000f00 */
.L_x_96:
[----:B------:R-:W-:-:S06]  /*0270*/  DADD R6, R10, -R8 ;  /* 0x000000000a067229 */ /* 0x000fcc0000000808 */
[----:B------:R-:W0:Y:S08]  /*0280*/  F2F.F32.F64 R13, R6 ;  /* 0x00000006000d7310 */ /* 0x000e300000301000 */
[----:B0-----:R-:W0:Y:S02]  /*0290*/  F2F.F64.F32 R10, R13 ;  /* 0x0000000d000a7310 */ /* 0x001e240000201800 */
[----:B0-----:R-:W-:-:S14]  /*02a0*/  DSETP.GT.AND P0, PT, R10, UR6, PT ;  /* 0x000000060a007e2a */ /* 0x001fdc000bf04000 */
[----:B------:R-:W-:Y:S05]  /*02b0*/  @P0 BRA `(.L_x_96) ;  /* 0xfffffffc00ec0947 */ /* 0x000fea000383ffff */
[----:B------:R-:W-:Y:S05]  /*02c0*/  BSYNC.RECONVERGENT B1 ;  /* 0x0000000000017941 */ /* 0x000fea0003800200 */
.L_x_95:
[----:B------:R-:W-:Y:S05]  /*02d0*/  BSYNC.RECONVERGENT B0 ;  /* 0x0000000000007941 */ /* 0x000fea0003800200 */
.L_x_94:
[----:B------:R-:W0:Y:S01]  /*02e0*/  F2F.F64.F32 R6, R13 ;  /* 0x0000000d00067310 */ /* 0x000e220000201800 */
[----:B------:R-:W-:Y:S01]  /*02f0*/  UMOV UR6, 0x54442d18 ;  /* 0x54442d1800067882 */ /* 0x000fe20000000000 */
[----:B------:R-:W-:Y:S01]  /*0300*/  UMOV UR7, 0x400921fb ;  /* 0x400921fb00077882 */ /* 0x000fe20000000000 */
[----:B------:R-:W-:Y:S01]  /*0310*/  BSSY.RECONVERGENT B0, `(.L_x_97) ;  /* 0x000000c000007945 */ /* 0x000fe20003800200 */
[----:B0-----:R-:W-:-:S14]  /*0320*/  DSETP.GEU.AND P0, PT, R6, -UR6, PT ;  /* 0x8000000606007e2a */ /* 0x001fdc000bf0e000 */
[----:B------:R-:W-:Y:S05]  /*0330*/  @P0 BRA `(.L_x_98) ;  /* 0x0000000000240947 */ /* 0x000fea0003800000 */
[----:B------:R-:W-:Y:S01]  /*0340*/  BSSY.RECONVERGENT B1, `(.L_x_98) ;  /* 0x0000008000017945 */ /* 0x000fe20003800200 */
[----:B------:R-:W-:Y:S02]  /*0350*/  MOV R10, 0x54442d18 ;  /* 0x54442d18000a7802 */ /* 0x000fe40000000f00 */
[----:B------:R-:W-:-:S07]  /*0360*/  MOV R11, 0x401921fb ;  /* 0x401921fb000b7802 */ /* 0x000fce0000000f00 */
.L_x_99:
[----:B------:R-:W-:-:S06]  /*0370*/  DADD R8, R6, R10 ;  /* 0x0000000006087229 */ /* 0x000fcc000000000a */
[----:B------:R-:W0:Y:S08]  /*0380*/  F2F.F32.F64 R13, R8 ;  /* 0x00000008000d7310 */ /* 0x000e300000301000 */
[----:B0-----:R-:W0:Y:S02]  /*0390*/  F2F.F64.F32 R6, R13 ;  /* 0x0000000d00067310 */ /* 0x001e240000201800 */
[----:B0-----:R-:W-:-:S14]  /*03a0*/  DSETP.GEU.AND P0, PT, R6, -UR6, PT ;  /* 0x8000000606007e2a */ /* 0x001fdc000bf0e000 */
[----:B------:R-:W-:Y:S05]  /*03b0*/  @!P0 BRA `(.L_x_99) ;  /* 0xfffffffc00ec8947 */ /* 0x000fea000383ffff */
[----:B------:R-:W-:Y:S05]  /*03c0*/  BSYNC.RECONVERGENT B1 ;  /* 0x0000000000017941 */ /* 0x000fea0003800200 */
.L_x_98:
[----:B------:R-:W-:Y:S05]  /*03d0*/  BSYNC.RECONVERGENT B0 ;  /* 0x0000000000007941 */ /* 0x000fea0003800200 */
.L_x_97:
[----:B------:R-:W-:Y:S04]  /*03e0*/  STG.E desc[UR4][R4.64], R13 ;  /* 0x0000000d04007986 */ /* 0x000fe8000c101904 */
[----:B------:R-:W-:Y:S01]  /*03f0*/  STG.E desc[UR4][R2.64], R15 ;  /* 0x0000000f02007986 */ /* 0x000fe2000c101904 */
[----:B------:R-:W-:Y:S05]  /*0400*/  EXIT ;  /* 0x000000000000794d */ /* 0x000fea0003800000 */
.L_x_100:
        /* <DEDUP_REMOVED lines=15> */
.L_x_157:


//--------------------- .text.compute_coupling_forces_kernel --------------------------
	.section	.text.compute_coupling_forces_kernel,"ax",@progbits
	.align	128
        .global         compute_coupling_forces_kernel
        .type           compute_coupling_forces_kernel,@function
        .size           compute_coupling_forces_kernel,(.L_x_150 - compute_coupling_forces_kernel)
        .other          compute_coupling_forces_kernel,@"STO_CUDA_ENTRY STV_DEFAULT"
compute_coupling_forces_kernel:
.text.compute_coupling_forces_kernel:
        /* <DEDUP_REMOVED lines=8> */
[----:B------:R-:W0:Y:S01]  /*0080*/  LDC R5, c[0x0][0x3b0] ;  /* 0x0000ec00ff057b82 */ /* 0x000e220000000800 */
[----:B------:R-:W1:Y:S02]  /*0090*/  LDCU UR4, c[0x0][0x3ac] ;  /* 0x00007580ff0477ac */ /* 0x000e640008000800 */
[----:B-1----:R-:W-:Y:S01]  /*00a0*/  IMAD.U32 R6, RZ, RZ, UR4 ;  /* 0x00000004ff067e24 */ /* 0x002fe2000f8e00ff */
[----:B0-----:R-:W0:Y:S01]  /*00b0*/  MUFU.RCP R0, R5 ;  /* 0x0000000500007308 */ /* 0x001e220000001000 */
[----:B------:R-:W-:-:S07]  /*00c0*/  FSETP.GT.AND P2, PT, R5, RZ, PT ;  /* 0x000000ff0500720b */ /* 0x000fce0003f44000 */
[----:B------:R-:W1:Y:S01]  /*00d0*/  FCHK P0, R6, R5 ;  /* 0x0000000506007302 */ /* 0x000e620000000000 */
[----:B0-----:R-:W-:-:S04]  /*00e0*/  FFMA R3, R0, -R5, 1 ;  /* 0x3f80000000037423 */ /* 0x001fc80000000805 */
[----:B------:R-:W-:-:S04]  /*00f0*/  FFMA R0, R0, R3, R0 ;  /* 0x0000000300007223 */ /* 0x000fc80000000000 */
[----:B------:R-:W-:-:S04]  /*0100*/  FFMA R3, R0, UR4, RZ ;  /* 0x0000000400037c23 */ /* 0x000fc800080000ff */
[----:B------:R-:W-:-:S04]  /*0110*/  FFMA R2, R3, -R5, UR4 ;  /* 0x0000000403027e23 */ /* 0x000fc80008000805 */
[----:B------:R-:W-:Y:S01]  /*0120*/  FFMA R0, R0, R2, R3 ;  /* 0x0000000200007223 */ /* 0x000fe20000000003 */
[----:B-1----:R-:W-:Y:S06]  /*0130*/  @!P0 BRA `(.L_x_101) ;  /* 0x0000000000088947 */ /* 0x002fec0003800000 */
[----:B------:R-:W-:-:S07]  /*0140*/  MOV R2, 0x160 ;  /* 0x0000016000027802 */ /* 0x000fce0000000f00 */
[----:B------:R-:W-:Y:S05]  /*0150*/  CALL.REL.NOINC `($__internal_2_$__cuda_sm3x_div_rn_noftz_f32_slowpath) ;  /* 0x0000001000947944 */ /* 0x000fea0003c00000 */
.L_x_101:
[----:B------:R-:W0:Y:S01]  /*0160*/  LDCU UR5, c[0x0][0x3a0] ;  /* 0x00007400ff0577ac */ /* 0x000e220008000800 */
[----:B------:R-:W-:Y:S01]  /*0170*/  FSEL R0, R0, 1, P2 ;  /* 0x3f80000000007808 */ /* 0x000fe20001000000 */
[----:B------:R-:W-:Y:S01]  /*0180*/  IMAD.MOV.U32 R5, RZ, RZ, RZ ;  /* 0x000000ffff057224 */ /* 0x000fe200078e00ff */
[----:B------:R-:W1:Y:S02]  /*0190*/  LDCU UR4, c[0x0][0x3a8] ;  /* 0x00007500ff0477ac */ /* 0x000e640008000800 */
[C---:B------:R-:W-:Y:S01]  /*01a0*/  FSETP.GEU.AND P0, PT, R0.reuse, 0.30000001192092895508, PT ;  /* 0x3e99999a0000780b */ /* 0x040fe20003f0e000 */
[----:B------:R-:W2:Y:S01]  /*01b0*/  LDCU.64 UR6, c[0x0][0x358] ;  /* 0x00006b00ff0677ac */ /* 0x000ea20008000a00 */
[----:B0-----:R-:W-:Y:S01]  /*01c0*/  UISETP.GE.AND UP0, UPT, UR5, 0x1, UPT ;  /* 0x000000010500788c */ /* 0x001fe2000bf06270 */
[----:B-1----:R-:W-:-:S05]  /*01d0*/  FMUL R12, R0, UR4 ;  /* 0x00000004000c7c20 */ /* 0x002fca0008400000 */
[----:B------:R-:W-:-:S03]  /*01e0*/  FSEL R12, R12, RZ, !P0 ;  /* 0x000000ff0c0c7208 */ /* 0x000fc60004000000 */
[----:B--2---:R-:W-:Y:S05]  /*01f0*/  BRA.U !UP0, `(.L_x_102) ;  /* 0x00000011085c7547 */ /* 0x004fea000b800000 */
[----:B------:R-:W0:Y:S01]  /*0200*/  LDC.64 R2, c[0x0][0x380] ;  /* 0x0000e000ff027b82 */ /* 0x000e220000000a00 */
[----:B------:R-:W-:Y:S02]  /*0210*/  IMAD.MOV.U32 R5, RZ, RZ, RZ ;  /* 0x000000ffff057224 */ /* 0x000fe400078e00ff */
[----:B------:R-:W-:Y:S02]  /*0220*/  IMAD.MOV.U32 R13, RZ, RZ, RZ ;  /* 0x000000ffff0d7224 */ /* 0x000fe400078e00ff */
[----:B0-----:R-:W-:-:S07]  /*0230*/  IMAD.WIDE R2, R4, 0x4, R2 ;  /* 0x0000000404027825 */ /* 0x001fce00078e0202 */
.L_x_116:
[----:B------:R-:W0:Y:S01]  /*0240*/  LDC.64 R10, c[0x0][0x388] ;  /* 0x0000e200ff0a7b82 */ /* 0x000e220000000a00 */
[----:B------:R-:W1:Y:S07]  /*0250*/  LDCU UR4, c[0x0][0x3a0] ;  /* 0x00007400ff0477ac */ /* 0x000e6e0008000800 */
[----:B------:R-:W2:Y:S08]  /*0260*/  LDC.64 R8, c[0x0][0x390] ;  /* 0x0000e400ff087b82 */ /* 0x000eb00000000a00 */
[----:B------:R-:W3:Y:S01]  /*0270*/  LDC.64 R6, c[0x0][0x398] ;  /* 0x0000e600ff067b82 */ /* 0x000ee20000000a00 */
[----:B0-----:R-:W-:-:S06]  /*0280*/  IMAD.WIDE.U32 R10, R13, 0x4, R10 ;  /* 0x000000040d0a7825 */ /* 0x001fcc00078e000a */
[----:B------:R-:W4:Y:S01]  /*0290*/  LDG.E R11, desc[UR6][R10.64] ;  /* 0x000000060a0b7981 */ /* 0x000f22000c1e1900 */
[----:B--2---:R-:W-:-:S06]  /*02a0*/  IMAD.WIDE.U32 R8, R13, 0x4, R8 ;  /* 0x000000040d087825 */ /* 0x004fcc00078e0008 */
[----:B------:R0:W5:Y:S01]  /*02b0*/  LDG.E R9, desc[UR6][R8.64] ;  /* 0x0000000608097981 */ /* 0x000162000c1e1900 */
[----:B---3--:R-:W-:-:S05]  /*02c0*/  IMAD.WIDE.U32 R6, R13, 0x4, R6 ;  /* 0x000000040d067825 */ /* 0x008fca00078e0006 */
[----:B------:R0:W5:Y:S01]  /*02d0*/  LDG.E R15, desc[UR6][R6.64] ;  /* 0x00000006060f7981 */ /* 0x000162000c1e1900 */
[----:B------:R-:W-:Y:S01]  /*02e0*/  VIADD R13, R13, 0x1 ;  /* 0x000000010d0d7836 */ /* 0x000fe20000000000 */
[----:B------:R-:W-:Y:S04]  /*02f0*/  BSSY.RECONVERGENT B0, `(.L_x_103) ;  /* 0x0000105000007945 */ /* 0x000fe80003800200 */
[----:B-1----:R-:W-:-:S04]  /*0300*/  ISETP.NE.AND P1, PT, R13, UR4, PT ;  /* 0x000000040d007c0c */ /* 0x002fc8000bf25270 */
[----:B------:R-:W-:Y:S02]  /*0310*/  P2R R21, PR, RZ, 0x2 ;  /* 0x00000002ff157803 */ /* 0x000fe40000000000 */
[----:B----4-:R-:W-:-:S13]  /*0320*/  ISETP.NE.AND P0, PT, R11, R4, PT ;  /* 0x000000040b00720c */ /* 0x010fda0003f05270 */
[----:B0-----:R-:W-:Y:S05]  /*0330*/  @P0 BRA `(.L_x_104) ;  /* 0x0000000400f80947 */ /* 0x001fea0003800000 */
[----:B------:R-:W0:Y:S01]  /*0340*/  LDC.64 R6, c[0x0][0x380] ;  /* 0x0000e000ff067b82 */ /* 0x000e220000000a00 */
[----:B------:R-:W2:Y:S01]  /*0350*/  LDG.E R0, desc[UR6][R2.64] ;  /* 0x0000000602007981 */ /* 0x000ea2000c1e1900 */
[----:B0----5:R-:W-:-:S06]  /*0360*/  IMAD.WIDE.U32 R6, R9, 0x4, R6 ;  /* 0x0000000409067825 */ /* 0x021fcc00078e0006 */
[----:B------:R-:W2:Y:S01]  /*0370*/  LDG.E R7, desc[UR6][R6.64] ;  /* 0x0000000606077981 */ /* 0x000ea2000c1e1900 */
[----:B------:R-:W-:Y:S01]  /*0380*/  BSSY.RECONVERGENT B1, `(.L_x_105) ;  /* 0x0000065000017945 */ /* 0x000fe20003800200 */
[----:B--2---:R-:W-:-:S04]  /*0390*/  FADD R0, R0, -R7 ;  /* 0x8000000700007221 */ /* 0x004fc80000000000 */
[----:B------:R-:W-:-:S06]  /*03a0*/  FMUL R10, R0, 0.63661974668502807617 ;  /* 0x3f22f983000a7820 */ /* 0x000fcc0000400000 */
[----:B------:R-:W0:Y:S01]  /*03b0*/  F2I.NTZ R10, R10 ;  /* 0x0000000a000a7305 */ /* 0x000e220000203100 */
[----:B------:R-:W-:Y:S02]  /*03c0*/  FSETP.GE.AND P0, PT, |R0|, 105615, PT ;  /* 0x47ce47800000780b */ /* 0x000fe40003f06200 */
        /* <DEDUP_REMOVED lines=9> */
[----:B------:R-:W0:Y:S01]  /*0460*/  LDC.64 R6, c[0x4][0x40] ;  /* 0x01001000ff067b82 */ /* 0x000e220000000a00 */
[----:B------:R-:W-:Y:S01]  /*0470*/  IMAD.SHL.U32 R8, R0, 0x100, RZ ;  /* 0x0000010000087824 */ /* 0x000fe200078e00ff */
[----:B------:R-:W-:Y:S01]  /*0480*/  UMOV UR4, URZ ;  /* 0x000000ff00047c82 */ /* 0x000fe20008000000 */
[----:B------:R-:W-:Y:S02]  /*0490*/  IMAD.MOV.U32 R23, RZ, RZ, RZ ;  /* 0x000000ffff177224 */ /* 0x000fe400078e00ff */
[----:B------:R-:W-:Y:S01]  /*04a0*/  IMAD.MOV.U32 R25, RZ, RZ, RZ ;  /* 0x000000ffff197224 */ /* 0x000fe200078e00ff */
[----:B------:R-:W-:-:S07]  /*04b0*/  LOP3.LUT R27, R8, 0x80000000, RZ, 0xfc, !PT ;  /* 0x80000000081b7812 */ /* 0x000fce00078efcff */
.L_x_107:
[----:B0-----:R-:W-:-:S06]  /*04c0*/  IMAD.WIDE.U32 R8, R25, 0x4, R6 ;  /* 0x0000000419087825 */ /* 0x001fcc00078e0006 */
[----:B------:R-:W2:Y:S01]  /*04d0*/  LDG.E.CONSTANT R8, desc[UR6][R8.64] ;  /* 0x0000000608087981 */ /* 0x000ea2000c1e9900 */
[C---:B------:R-:W-:Y:S02]  /*04e0*/  IMAD.SHL.U32 R22, R25.reuse, 0x4, RZ ;  /* 0x0000000419167824 */ /* 0x040fe400078e00ff */
[----:B------:R-:W-:-:S03]  /*04f0*/  VIADD R25, R25, 0x1 ;  /* 0x0000000119197836 */ /* 0x000fc60000000000 */
[C---:B------:R-:W-:Y:S02]  /*0500*/  ISETP.EQ.AND P5, PT, R22.reuse, RZ, PT ;  /* 0x000000ff1600720c */ /* 0x040fe40003fa2270 */
[C---:B------:R-:W-:Y:S02]  /*0510*/  ISETP.EQ.AND P4, PT, R22.reuse, 0x4, PT ;  /* 0x000000041600780c */ /* 0x040fe40003f82270 */
[C---:B------:R-:W-:Y:S02]  /*0520*/  ISETP.EQ.AND P3, PT, R22.reuse, 0x8, PT ;  /* 0x000000081600780c */ /* 0x040fe40003f62270 */
[C---:B------:R-:W-:Y:S02]  /*0530*/  ISETP.EQ.AND P2, PT, R22.reuse, 0xc, PT ;  /* 0x0000000c1600780c */ /* 0x040fe40003f42270 */
[----:B------:R-:W-:Y:S01]  /*0540*/  ISETP.EQ.AND P1, PT, R22, 0x10, PT ;  /* 0x000000101600780c */ /* 0x000fe20003f22270 */
[----:B--2---:R-:W-:-:S03]  /*0550*/  IMAD.WIDE.U32 R10, R8, R27, RZ ;  /* 0x0000001b080a7225 */ /* 0x004fc600078e00ff */
[----:B------:R-:W-:-:S04]  /*0560*/  IADD3 R10, P0, PT, R10, R23, RZ ;  /* 0x000000170a0a7210 */ /* 0x000fc80007f1e0ff */
[----:B------:R-:W-:Y:S01]  /*0570*/  IADD3.X R23, PT, PT, R11, UR4, RZ, P0, !PT ;  /* 0x000000040b177c10 */ /* 0x000fe200087fe4ff */
[--C-:B------:R-:W-:Y:S01]  /*0580*/  @P5 IMAD.MOV.U32 R14, RZ, RZ, R10.reuse ;  /* 0x000000ffff0e5224 */ /* 0x100fe200078e000a */
[----:B------:R-:W-:Y:S01]  /*0590*/  ISETP.NE.AND P5, PT, R25, 0x6, PT ;  /* 0x000000061900780c */ /* 0x000fe20003fa5270 */
[--C-:B------:R-:W-:Y:S01]  /*05a0*/  @P3 IMAD.MOV.U32 R17, RZ, RZ, R10.reuse ;  /* 0x000000ffff113224 */ /* 0x100fe200078e000a */
[----:B------:R-:W-:Y:S01]  /*05b0*/  ISETP.EQ.AND P0, PT, R22, 0x14, PT ;  /* 0x000000141600780c */ /* 0x000fe20003f02270 */
[--C-:B------:R-:W-:Y:S01]  /*05c0*/  @P2 IMAD.MOV.U32 R18, RZ, RZ, R10.reuse ;  /* 0x000000ffff122224 */ /* 0x100fe200078e000a */
[----:B------:R-:W-:Y:S01]  /*05d0*/  @P4 MOV R16, R10 ;  /* 0x0000000a00104202 */ /* 0x000fe20000000f00 */
[----:B------:R-:W-:-:S10]  /*05e0*/  @P1 IMAD.MOV.U32 R19, RZ, RZ, R10 ;  /* 0x000000ffff131224 */ /* 0x000fd400078e000a */
[----:B------:R-:W-:Y:S01]  /*05f0*/  @P0 IMAD.MOV.U32 R20, RZ, RZ, R10 ;  /* 0x000000ffff140224 */ /* 0x000fe200078e000a */
[----:B------:R-:W-:Y:S06]  /*0600*/  @P5 BRA `(.L_x_107) ;  /* 0xfffffffc00ac5947 */ /* 0x000fec000383ffff */
        /* <DEDUP_REMOVED lines=12> */
[----:B------:R-:W-:-:S03]  /*06d0*/  ISETP.EQ.AND P5, PT, R9, 0x4, PT ;  /* 0x000000040900780c */ /* 0x000fc60003fa2270 */
[--C-:B------:R-:W-:Y:S01]  /*06e0*/  @P3 IMAD.MOV.U32 R10, RZ, RZ, R14.reuse ;  /* 0x000000ffff0a3224 */ /* 0x100fe200078e000e */
[C---:B------:R-:W-:Y:S01]  /*06f0*/  ISETP.EQ.AND P3, PT, R9.reuse, -0x4, PT ;  /* 0xfffffffc0900780c */ /* 0x040fe20003f62270 */
[----:B------:R-:W-:Y:S02]  /*0700*/  @P4 IMAD.MOV.U32 R7, RZ, RZ, R14 ;  /* 0x000000ffff074224 */ /* 0x000fe400078e000e */
[--C-:B------:R-:W-:Y:S01]  /*0710*/  @P4 IMAD.MOV.U32 R10, RZ, RZ, R16.reuse ;  /* 0x000000ffff0a4224 */ /* 0x100fe200078e0010 */
[----:B------:R-:W-:Y:S01]  /*0720*/  ISETP.EQ.AND P4, PT, R9, RZ, PT ;  /* 0x000000ff0900720c */ /* 0x000fe20003f82270 */
[----:B------:R-:W-:Y:S01]  /*0730*/  @P0 IMAD.MOV.U32 R7, RZ, RZ, R16 ;  /* 0x000000ffff070224 */ /* 0x000fe200078e0010 */
[----:B------:R-:W-:Y:S01]  /*0740*/  @P1 MOV R7, R17 ;  /* 0x0000001100071202 */ /* 0x000fe20000000f00 */
[----:B------:R-:W-:Y:S02]  /*0750*/  @P0 IMAD.MOV.U32 R10, RZ, RZ, R17 ;  /* 0x000000ffff0a0224 */ /* 0x000fe400078e0011 */
[----:B------:R-:W-:-:S02]  /*0760*/  @P1 IMAD.MOV.U32 R10, RZ, RZ, R18 ;  /* 0x000000ffff0a1224 */ /* 0x000fc400078e0012 */
[----:B------:R-:W-:Y:S02]  /*0770*/  @P2 IMAD.MOV.U32 R7, RZ, RZ, R18 ;  /* 0x000000ffff072224 */ /* 0x000fe400078e0012 */
[--C-:B------:R-:W-:Y:S02]  /*0780*/  @P2 IMAD.MOV.U32 R10, RZ, RZ, R19.reuse ;  /* 0x000000ffff0a2224 */ /* 0x100fe400078e0013 */
[----:B------:R-:W-:Y:S02]  /*0790*/  @P3 IMAD.MOV.U32 R7, RZ, RZ, R19 ;  /* 0x000000ffff073224 */ /* 0x000fe400078e0013 */
[--C-:B------:R-:W-:Y:S02]  /*07a0*/  @P3 IMAD.MOV.U32 R10, RZ, RZ, R20.reuse ;  /* 0x000000ffff0a3224 */ /* 0x100fe400078e0014 */
[----:B------:R-:W-:Y:S02]  /*07b0*/  @P4 IMAD.MOV.U32 R7, RZ, RZ, R20 ;  /* 0x000000ffff074224 */ /* 0x000fe400078e0014 */
[----:B------:R-:W-:-:S02]  /*07c0*/  @P4 IMAD.MOV.U32 R10, RZ, RZ, R23 ;  /* 0x000000ffff0a4224 */ /* 0x000fc400078e0017 */
[----:B------:R-:W-:Y:S01]  /*07d0*/  @P5 IMAD.MOV.U32 R7, RZ, RZ, R23 ;  /* 0x000000ffff075224 */ /* 0x000fe200078e0017 */
[----:B------:R-:W-:Y:S06]  /*07e0*/  @!P6 BRA `(.L_x_109) ;  /* 0x00000000002ce947 */ /* 0x000fec0003800000 */
[----:B------:R-:W-:Y:S01]  /*07f0*/  @P0 IMAD.MOV.U32 R8, RZ, RZ, R14 ;  /* 0x000000ffff080224 */ /* 0x000fe200078e000e */
[----:B------:R-:W-:Y:S01]  /*0800*/  ISETP.EQ.AND P0, PT, R9, 0x8, PT ;  /* 0x000000080900780c */ /* 0x000fe20003f02270 */
[----:B------:R-:W-:Y:S01]  /*0810*/  @P1 IMAD.MOV.U32 R8, RZ, RZ, R16 ;  /* 0x000000ffff081224 */ /* 0x000fe200078e0010 */
[----:B------:R-:W-:Y:S01]  /*0820*/  LOP3.LUT R6, R6, 0x1f, RZ, 0xc0, !PT ;  /* 0x0000001f06067812 */ /* 0x000fe200078ec0ff */
[----:B------:R-:W-:Y:S01]  /*0830*/  @P2 IMAD.MOV.U32 R8, RZ, RZ, R17 ;  /* 0x000000ffff082224 */ /* 0x000fe200078e0011 */
[----:B------:R-:W-:Y:S01]  /*0840*/  @P3 MOV R8, R18 ;  /* 0x0000001200083202 */ /* 0x000fe20000000f00 */
[----:B------:R-:W-:Y:S01]  /*0850*/  @P4 IMAD.MOV.U32 R8, RZ, RZ, R19 ;  /* 0x000000ffff084224 */ /* 0x000fe200078e0013 */
[----:B------:R-:W-:Y:S01]  /*0860*/  SHF.L.W.U32.HI R10, R7, R6, R10 ;  /* 0x00000006070a7219 */ /* 0x000fe20000010e0a */
[----:B------:R-:W-:-:S06]  /*0870*/  @P5 IMAD.MOV.U32 R8, RZ, RZ, R20 ;  /* 0x000000ffff085224 */ /* 0x000fcc00078e0014 */
[----:B------:R-:W-:-:S05]  /*0880*/  @P0 IMAD.MOV.U32 R8, RZ, RZ, R23 ;  /* 0x000000ffff080224 */ /* 0x000fca00078e0017 */
[----:B------:R-:W-:-:S07]  /*0890*/  SHF.L.W.U32.HI R7, R8, R6, R7 ;  /* 0x0000000608077219 */ /* 0x000fce0000010e07 */
.L_x_109:
[----:B------:R-:W-:Y:S05]  /*08a0*/  BSYNC.RECONVERGENT B2 ;  /* 0x0000000000027941 */ /* 0x000fea0003800200 */
.L_x_108:
[C---:B------:R-:W-:Y:S01]  /*08b0*/  SHF.L.W.U32.HI R11, R7.reuse, 0x2, R10 ;  /* 0x00000002070b7819 */ /* 0x040fe20000010e0a */
[----:B------:R-:W-:Y:S01]  /*08c0*/  IMAD.SHL.U32 R7, R7, 0x4, RZ ;  /* 0x0000000407077824 */ /* 0x000fe200078e00ff */
[----:B------:R-:W-:Y:S01]  /*08d0*/  UMOV UR4, 0x54442d19 ;  /* 0x54442d1900047882 */ /* 0x000fe20000000000 */
[----:B------:R-:W-:Y:S01]  /*08e0*/  UMOV UR5, 0x3bf921fb ;  /* 0x3bf921fb00057882 */ /* 0x000fe20000000000 */
[----:B------:R-:W-:Y:S02]  /*08f0*/  SHF.R.S32.HI R8, RZ, 0x1f, R11 ;  /* 0x0000001fff087819 */ /* 0x000fe4000001140b */
[----:B------:R-:W-:Y:S02]  /*0900*/  ISETP.GE.AND P0, PT, R0, RZ, PT ;  /* 0x000000ff0000720c */ /* 0x000fe40003f06270 */
[C---:B------:R-:W-:Y:S02]  /*0910*/  LOP3.LUT R6, R8.reuse, R7, RZ, 0x3c, !PT ;  /* 0x0000000708067212 */ /* 0x040fe400078e3cff */
[----:B------:R-:W-:-:S02]  /*0920*/  LOP3.LUT R7, R8, R11, RZ, 0x3c, !PT ;  /* 0x0000000b08077212 */ /* 0x000fc400078e3cff */
[----:B------:R-:W-:Y:S02]  /*0930*/  SHF.R.U32.HI R10, RZ, 0x1e, R10 ;  /* 0x0000001eff0a7819 */ /* 0x000fe4000001160a */
[C---:B------:R-:W-:Y:S02]  /*0940*/  LOP3.LUT R0, R11.reuse, R0, RZ, 0x3c, !PT ;  /* 0x000000000b007212 */ /* 0x040fe400078e3cff */
[----:B------:R-:W0:Y:S01]  /*0950*/  I2F.F64.S64 R6, R6 ;  /* 0x0000000600067312 */ /* 0x000e220000301c00 */
[----:B------:R-:W-:Y:S02]  /*0960*/  LEA.HI R10, R11, R10, RZ, 0x1 ;  /* 0x0000000a0b0a7211 */ /* 0x000fe400078f08ff */
[----:B------:R-:W-:-:S03]  /*0970*/  ISETP.GE.AND P1, PT, R0, RZ, PT ;  /* 0x000000ff0000720c */ /* 0x000fc60003f26270 */
[----:B------:R-:W-:-:S04]  /*0980*/  IMAD.MOV R0, RZ, RZ, -R10 ;  /* 0x000000ffff007224 */ /* 0x000fc800078e0a0a */
[----:B------:R-:W-:Y:S01]  /*0990*/  @!P0 IMAD.MOV.U32 R10, RZ, RZ, R0 ;  /* 0x000000ffff0a8224 */ /* 0x000fe200078e0000 */
[----:B0-----:R-:W-:-:S10]  /*09a0*/  DMUL R8, R6, UR4 ;  /* 0x0000000406087c28 */ /* 0x001fd40008000000 */
[----:B------:R-:W0:Y:S02]  /*09b0*/  F2F.F32.F64 R8, R8 ;  /* 0x0000000800087310 */ /* 0x000e240000301000 */
[----:B0-----:R-:W-:-:S07]  /*09c0*/  FSEL R11, -R8, R8, !P1 ;  /* 0x00000008080b7208 */ /* 0x001fce0004800100 */
.L_x_106:
[----:B------:R-:W-:Y:S05]  /*09d0*/  BSYNC.RECONVERGENT B1 ;  /* 0x0000000000017941 */ /* 0x000fea0003800200 */
.L_x_105:
[----:B------:R-:W-:Y:S02]  /*09e0*/  IMAD.MOV.U32 R0, RZ, RZ, 0x37cbac00 ;  /* 0x37cbac00ff007424 */ /* 0x000fe400078e00ff */
[----:B------:R-:W-:Y:S01]  /*09f0*/  FMUL R7, R11, R11 ;  /* 0x0000000b0b077220 */ /* 0x000fe20000400000 */
[C---:B------:R-:W-:Y:S01]  /*0a00*/  LOP3.LUT R6, R10.reuse, 0x1, RZ, 0xc0, !PT ;  /* 0x000000010a067812 */ /* 0x040fe200078ec0ff */
[----:B------:R-:W-:Y:S01]  /*0a10*/  IMAD.MOV.U32 R8, RZ, RZ, 0x3d2aaabb ;  /* 0x3d2aaabbff087424 */ /* 0x000fe200078e00ff */
[----:B------:R-:W-:Y:S01]  /*0a20*/  LOP3.LUT P1, RZ, R10, 0x2, RZ, 0xc0, !PT ;  /* 0x000000020aff7812 */ /* 0x000fe2000782c0ff */
[----:B------:R-:W-:Y:S01]  /*0a30*/  FFMA R0, R7, R0, -0.0013887860113754868507 ;  /* 0xbab607ed07007423 */ /* 0x000fe20000000000 */
[----:B------:R-:W-:Y:S01]  /*0a40*/  ISETP.NE.U32.AND P0, PT, R6, 0x1, PT ;  /* 0x000000010600780c */ /* 0x000fe20003f05070 */
[----:B------:R-:W-:Y:S02]  /*0a50*/  IMAD.MOV.U32 R9, RZ, RZ, 0x3effffff ;  /* 0x3effffffff097424 */ /* 0x000fe400078e00ff */
[----:B------:R-:W-:Y:S01]  /*0a60*/  FMUL R15, R12, R15 ;  /* 0x0000000f0c0f7220 */ /* 0x000fe20000400000 */
        /* <DEDUP_REMOVED lines=9> */
[----:B------:R-:W-:Y:S01]  /*0b00*/  FFMA R5, R0, -R15, R5 ;  /* 0x8000000f00057223 */ /* 0x000fe20000000005 */
[----:B------:R-:W-:Y:S06]  /*0b10*/  BRA `(.L_x_110) ;  /* 0x0000000800087947 */ /* 0x000fec0003800000 */
.L_x_104:
[----:B-----5:R-:W-:-:S13]  /*0b20*/  ISETP.NE.AND P0, PT, R9, R4, PT ;  /* 0x000000040900720c */ /* 0x020fda0003f05270 */
[----:B------:R-:W-:Y:S05]  /*0b30*/  @P0 BRA `(.L_x_110) ;  /* 0x0000000800000947 */ /* 0x000fea0003800000 */
[----:B------:R-:W0:Y:S01]  /*0b40*/  LDC.64 R6, c[0x0][0x380] ;  /* 0x0000e000ff067b82 */ /* 0x000e220000000a00 */
[----:B------:R-:W2:Y:S01]  /*0b50*/  LDG.E R0, desc[UR6][R2.64] ;  /* 0x0000000602007981 */ /* 0x000ea2000c1e1900 */
[----:B0-----:R-:W-:-:S06]  /*0b60*/  IMAD.WIDE.U32 R6, R11, 0x4, R6 ;  /* 0x000000040b067825 */ /* 0x001fcc00078e0006 */
        /* <DEDUP_REMOVED lines=16> */
[----:B------:R-:W-:Y:S01]  /*0c70*/  CS2R R10, SRZ ;  /* 0x00000000000a7805 */ /* 0x000fe2000001ff00 */
[----:B------:R-:W0:Y:S03]  /*0c80*/  LDCU.64 UR8, c[0x4][0x40] ;  /* 0x01000800ff0877ac */ /* 0x000e260008000a00 */
[----:B------:R-:W-:Y:S01]  /*0c90*/  LOP3.LUT R23, R6, 0x80000000, RZ, 0xfc, !PT ;  /* 0x8000000006177812 */ /* 0x000fe200078efcff */
[----:B------:R-:W-:Y:S01]  /*0ca0*/  UMOV UR5, URZ ;  /* 0x000000ff00057c82 */ /* 0x000fe20008000000 */
[----:B------:R-:W-:-:S05]  /*0cb0*/  UMOV UR4, URZ ;  /* 0x000000ff00047c82 */ /* 0x000fca0008000000 */
.L_x_113:
[----:B0-----:R-:W-:Y:S01]  /*0cc0*/  MOV R6, UR8 ;  /* 0x0000000800067c02 */ /* 0x001fe20008000f00 */
[----:B------:R-:W-:-:S05]  /*0cd0*/  IMAD.U32 R7, RZ, RZ, UR9 ;  /* 0x00000009ff077e24 */ /* 0x000fca000f8e00ff */
        /* <DEDUP_REMOVED lines=9> */
[----:B------:R-:W-:Y:S01]  /*0d70*/  ISETP.EQ.AND P5, PT, R10, 0x14, PT ;  /* 0x000000140a00780c */ /* 0x000fe20003fa2270 */
[----:B--2---:R-:W-:-:S03]  /*0d80*/  IMAD.WIDE.U32 R8, R6, R23, RZ ;  /* 0x0000001706087225 */ /* 0x004fc600078e00ff */
[----:B------:R-:W-:-:S04]  /*0d90*/  IADD3 R8, P2, PT, R8, R11, RZ ;  /* 0x0000000b08087210 */ /* 0x000fc80007f5e0ff */
[----:B------:R-:W-:Y:S01]  /*0da0*/  IADD3.X R11, PT, PT, R9, UR5, RZ, P2, !PT ;  /* 0x00000005090b7c10 */ /* 0x000fe200097fe4ff */
[--C-:B------:R-:W-:Y:S01]  /*0db0*/  @P0 IMAD.MOV.U32 R14, RZ, RZ, R8.reuse ;  /* 0x000000ffff0e0224 */ /* 0x100fe200078e0008 */
[C---:B------:R-:W-:Y:S01]  /*0dc0*/  ISETP.EQ.AND P2, PT, R10.reuse, 0x8, PT ;  /* 0x000000080a00780c */ /* 0x040fe20003f42270 */
[--C-:B------:R-:W-:Y:S02]  /*0dd0*/  @P1 IMAD.MOV.U32 R16, RZ, RZ, R8.reuse ;  /* 0x000000ffff101224 */ /* 0x100fe400078e0008 */
[--C-:B------:R-:W-:Y:S02]  /*0de0*/  @P3 IMAD.MOV.U32 R18, RZ, RZ, R8.reuse ;  /* 0x000000ffff123224 */ /* 0x100fe400078e0008 */
[--C-:B------:R-:W-:Y:S02]  /*0df0*/  @P4 IMAD.MOV.U32 R19, RZ, RZ, R8.reuse ;  /* 0x000000ffff134224 */ /* 0x100fe400078e0008 */
[----:B------:R-:W-:Y:S02]  /*0e00*/  @P5 IMAD.MOV.U32 R20, RZ, RZ, R8 ;  /* 0x000000ffff145224 */ /* 0x000fe400078e0008 */
[----:B------:R-:W-:-:S04]  /*0e10*/  VIADD R10, R10, 0x4 ;  /* 0x000000040a0a7836 */ /* 0x000fc80000000000 */
        /* <DEDUP_REMOVED lines=15> */
[----:B------:R-:W-:Y:S02]  /*0f10*/  @P3 MOV R10, R14 ;  /* 0x0000000e000a3202 */ /* 0x000fe40000000f00 */
[----:B------:R-:W-:Y:S01]  /*0f20*/  @P4 IMAD.MOV.U32 R7, RZ, RZ, R14 ;  /* 0x000000ffff074224 */ /* 0x000fe200078e000e */
[C---:B------:R-:W-:Y:S01]  /*0f30*/  ISETP.EQ.AND P3, PT, R9.reuse, -0x4, PT ;  /* 0xfffffffc0900780c */ /* 0x040fe20003f62270 */
[--C-:B------:R-:W-:Y:S01]  /*0f40*/  @P4 IMAD.MOV.U32 R10, RZ, RZ, R16.reuse ;  /* 0x000000ffff0a4224 */ /* 0x100fe200078e0010 */
[----:B------:R-:W-:Y:S01]  /*0f50*/  ISETP.EQ.AND P4, PT, R9, RZ, PT ;  /* 0x000000ff0900720c */ /* 0x000fe20003f82270 */
[----:B------:R-:W-:Y:S02]  /*0f60*/  @P0 IMAD.MOV.U32 R7, RZ, RZ, R16 ;  /* 0x000000ffff070224 */ /* 0x000fe400078e0010 */
[--C-:B------:R-:W-:Y:S02]  /*0f70*/  @P0 IMAD.MOV.U32 R10, RZ, RZ, R17.reuse ;  /* 0x000000ffff0a0224 */ /* 0x100fe400078e0011 */
[----:B------:R-:W-:-:S02]  /*0f80*/  @P1 IMAD.MOV.U32 R7, RZ, RZ, R17 ;  /* 0x000000ffff071224 */ /* 0x000fc400078e0011 */
[--C-:B------:R-:W-:Y:S02]  /*0f90*/  @P1 IMAD.MOV.U32 R10, RZ, RZ, R18.reuse ;  /* 0x000000ffff0a1224 */ /* 0x100fe400078e0012 */
[----:B------:R-:W-:Y:S02]  /*0fa0*/  @P2 IMAD.MOV.U32 R7, RZ, RZ, R18 ;  /* 0x000000ffff072224 */ /* 0x000fe400078e0012 */
[--C-:B------:R-:W-:Y:S02]  /*0fb0*/  @P2 IMAD.MOV.U32 R10, RZ, RZ, R19.reuse ;  /* 0x000000ffff0a2224 */ /* 0x100fe400078e0013 */
[----:B------:R-:W-:Y:S01]  /*0fc0*/  @P3 IMAD.MOV.U32 R7, RZ, RZ, R19 ;  /* 0x000000ffff073224 */ /* 0x000fe200078e0013 */
[----:B------:R-:W-:Y:S01]  /*0fd0*/  @P4 MOV R7, R20 ;  /* 0x0000001400074202 */ /* 0x000fe20000000f00 */
        /* <DEDUP_REMOVED lines=8> */
[----:B------:R-:W-:Y:S02]  /*1060*/  @P2 IMAD.MOV.U32 R8, RZ, RZ, R17 ;  /* 0x000000ffff082224 */ /* 0x000fe400078e0011 */
[----:B------:R-:W-:Y:S01]  /*1070*/  @P3 IMAD.MOV.U32 R8, RZ, RZ, R18 ;  /* 0x000000ffff083224 */ /* 0x000fe200078e0012 */
[----:B------:R-:W-:Y:S01]  /*1080*/  SHF.L.W.U32.HI R10, R7, R6, R10 ;  /* 0x00000006070a7219 */ /* 0x000fe20000010e0a */
[----:B------:R-:W-:Y:S02]  /*1090*/  @P4 IMAD.MOV.U32 R8, RZ, RZ, R19 ;  /* 0x000000ffff084224 */ /* 0x000fe400078e0013 */
[----:B------:R-:W-:-:S04]  /*10a0*/  @P5 IMAD.MOV.U32 R8, RZ, RZ, R20 ;  /* 0x000000ffff085224 */ /* 0x000fc800078e0014 */
[----:B------:R-:W-:-:S05]  /*10b0*/  @P0 IMAD.MOV.U32 R8, RZ, RZ, R11 ;  /* 0x000000ffff080224 */ /* 0x000fca00078e000b */
[----:B------:R-:W-:-:S07]  /*10c0*/  SHF.L.W.U32.HI R7, R8, R6, R7 ;  /* 0x0000000608077219 */ /* 0x000fce0000010e07 */
.L_x_115:
[----:B------:R-:W-:Y:S05]  /*10d0*/  BSYNC.RECONVERGENT B2 ;  /* 0x0000000000027941 */ /* 0x000fea0003800200 */
.L_x_114:
        /* <DEDUP_REMOVED lines=12> */
[----:B------:R-:W-:Y:S02]  /*11a0*/  ISETP.GE.AND P1, PT, R0, RZ, PT ;  /* 0x000000ff0000720c */ /* 0x000fe40003f26270 */
[----:B------:R-:W-:-:S05]  /*11b0*/  IADD3 R0, PT, PT, -R10, RZ, RZ ;  /* 0x000000ff0a007210 */ /* 0x000fca0007ffe1ff */
[----:B------:R-:W-:Y:S01]  /*11c0*/  @!P0 IMAD.MOV.U32 R10, RZ, RZ, R0 ;  /* 0x000000ffff0a8224 */ /* 0x000fe200078e0000 */
[----:B0-----:R-:W-:-:S10]  /*11d0*/  DMUL R8, R6, UR4 ;  /* 0x0000000406087c28 */ /* 0x001fd40008000000 */
[----:B------:R-:W0:Y:S02]  /*11e0*/  F2F.F32.F64 R8, R8 ;  /* 0x0000000800087310 */ /* 0x000e240000301000 */
[----:B0-----:R-:W-:-:S07]  /*11f0*/  FSEL R11, -R8, R8, !P1 ;  /* 0x00000008080b7208 */ /* 0x001fce0004800100 */
.L_x_112:
[----:B------:R-:W-:Y:S05]  /*1200*/  BSYNC.RECONVERGENT B1 ;  /* 0x0000000000017941 */ /* 0x000fea0003800200 */
.L_x_111:
[----:B------:R-:W-:Y:S02]  /*1210*/  IMAD.MOV.U32 R0, RZ, RZ, 0x37cbac00 ;  /* 0x37cbac00ff007424 */ /* 0x000fe400078e00ff */
        /* <DEDUP_REMOVED lines=14> */
[----:B------:R-:W-:Y:S01]  /*1300*/  FFMA R0, R9, R6, R0 ;  /* 0x0000000609007223 */ /* 0x000fe20000000000 */
[----:B------:R-:W-:-:S03]  /*1310*/  FMUL R6, R12, R15 ;  /* 0x0000000f0c067220 */ /* 0x000fc60000400000 */
[----:B------:R-:W-:-:S04]  /*1320*/  @P1 FADD R0, RZ, -R0 ;  /* 0x80000000ff001221 */ /* 0x000fc80000000000 */
[----:B------:R-:W-:-:S07]  /*1330*/  FFMA R5, -R6, R0, R5 ;  /* 0x0000000006057223 */ /* 0x000fce0000000105 */
.L_x_110:
[----:B------:R-:W-:Y:S05]  /*1340*/  BSYNC.RECONVERGENT B0 ;  /* 0x0000000000007941 */ /* 0x000fea0003800200 */
.L_x_103:
[----:B------:R-:W-:-:S13]  /*1350*/  ISETP.NE.AND P0, PT, R21, RZ, PT ;  /* 0x000000ff1500720c */ /* 0x000fda0003f05270 */
[----:B------:R-:W-:Y:S05]  /*1360*/  @P0 BRA `(.L_x_116) ;  /* 0xffffffec00b40947 */ /* 0x000fea000383ffff */
.L_x_102:
[----:B------:R-:W0:Y:S02]  /*1370*/  LDC.64 R2, c[0x0][0x3b8] ;  /* 0x0000ee00ff027b82 */ /* 0x000e240000000a00 */
[----:B0-----:R-:W-:-:S05]  /*1380*/  IMAD.WIDE R2, R4, 0x4, R2 ;  /* 0x0000000404027825 */ /* 0x001fca00078e0202 */
[----:B------:R-:W-:Y:S01]  /*1390*/  STG.E desc[UR6][R2.64], R5 ;  /* 0x0000000502007986 */ /* 0x000fe2000c101906 */
[----:B------:R-:W-:Y:S05]  /*13a0*/  EXIT ;  /* 0x000000000000794d */ /* 0x000fea0003800000 */
        .weak           $__internal_2_$__cuda_sm3x_div_rn_noftz_f32_slowpath
        .type           $__internal_2_$__cuda_sm3x_div_rn_noftz_f32_slowpath,@function
        .size           $__internal_2_$__cuda_sm3x_div_rn_noftz_f32_slowpath,(.L_x_150 - $__internal_2_$__cuda_sm3x_div_rn_noftz_f32_slowpath)
$__internal_2_$__cuda_sm3x_div_rn_noftz_f32_slowpath:
[----:B------:R-:W0:Y:S08]  /*13b0*/  LDC R3, c[0x0][0x3b0] ;  /* 0x0000ec00ff037b82 */ /* 0x000e300000000800 */
[----:B------:R-:W1:Y:S08]  /*13c0*/  LDC R0, c[0x0][0x3ac] ;  /* 0x0000eb00ff007b82 */ /* 0x000e700000000800 */
[----:B------:R-:W2:Y:S01]  /*13d0*/  LDC R7, c[0x0][0x3ac] ;  /* 0x0000eb00ff077b82 */ /* 0x000ea20000000800 */
[----:B0-----:R-:W-:-:S07]  /*13e0*/  SHF.R.U32.HI R6, RZ, 0x17, R3 ;  /* 0x00000017ff067819 */ /* 0x001fce0000011603 */
[----:B------:R-:W0:Y:S01]  /*13f0*/  LDC R8, c[0x0][0x3b0] ;  /* 0x0000ec00ff087b82 */ /* 0x000e220000000800 */
[----:B------:R-:W-:Y:S02]  /*1400*/  LOP3.LUT R6, R6, 0xff, RZ, 0xc0, !PT ;  /* 0x000000ff06067812 */ /* 0x000fe400078ec0ff */
[----:B-1----:R-:W-:-:S03]  /*1410*/  SHF.R.U32.HI R5, RZ, 0x17, R0 ;  /* 0x00000017ff057819 */ /* 0x002fc60000011600 */
[----:B------:R-:W-:Y:S01]  /*1420*/  VIADD R11, R6, 0xffffffff ;  /* 0xffffffff060b7836 */ /* 0x000fe20000000000 */
[----:B------:R-:W-:-:S04]  /*1430*/  LOP3.LUT R5, R5, 0xff, RZ, 0xc0, !PT ;  /* 0x000000ff05057812 */ /* 0x000fc800078ec0ff */
[----:B------:R-:W-:Y:S01]  /*1440*/  ISETP.GT.U32.AND P0, PT, R11, 0xfd, PT ;  /* 0x000000fd0b00780c */ /* 0x000fe20003f04070 */
[----:B------:R-:W-:-:S05]  /*1450*/  VIADD R10, R5, 0xffffffff ;  /* 0xffffffff050a7836 */ /* 0x000fca0000000000 */
[----:B------:R-:W-:-:S13]  /*1460*/  ISETP.GT.U32.OR P0, PT, R10, 0xfd, P0 ;  /* 0x000000fd0a00780c */ /* 0x000fda0000704470 */
[----:B------:R-:W-:Y:S01]  /*1470*/  @!P0 IMAD.MOV.U32 R9, RZ, RZ, RZ ;  /* 0x000000ffff098224 */ /* 0x000fe200078e00ff */
[----:B--2---:R-:W-:Y:S06]  /*1480*/  @!P0 BRA `(.L_x_117) ;  /* 0x00000000005c8947 */ /* 0x004fec0003800000 */
[----:B------:R-:W-:Y:S02]  /*1490*/  FSETP.GTU.FTZ.AND P0, PT, |R0|, +INF , PT ;  /* 0x7f8000000000780b */ /* 0x000fe40003f1c200 */
[----:B------:R-:W-:-:S04]  /*14a0*/  FSETP.GTU.FTZ.AND P1, PT, |R3|, +INF , PT ;  /* 0x7f8000000300780b */ /* 0x000fc80003f3c200 */
[----:B------:R-:W-:-:S13]  /*14b0*/  PLOP3.LUT P0, PT, P0, P1, PT, 0xf8, 0x8f ;  /* 0x00000000008f781c */ /* 0x000fda0000703f70 */
[----:B------:R-:W-:Y:S05]  /*14c0*/  @P0 BRA `(.L_x_118) ;  /* 0x0000000400440947 */ /* 0x000fea0003800000 */
[----:B0-----:R-:W-:-:S13]  /*14d0*/  LOP3.LUT P0, RZ, R8, 0x7fffffff, R7, 0xc8, !PT ;  /* 0x7fffffff08ff7812 */ /* 0x001fda000780c807 */
        /* <DEDUP_REMOVED lines=13> */
[----:B------:R-:W-:Y:S02]  /*15b0*/  @P0 IMAD.MOV.U32 R9, RZ, RZ, RZ ;  /* 0x000000ffff090224 */ /* 0x000fe400078e00ff */
[----:B------:R-:W-:Y:S01]  /*15c0*/  @!P0 FFMA R7, R0, 1.84467440737095516160e+19, RZ ;  /* 0x5f80000000078823 */ /* 0x000fe200000000ff */
[----:B------:R-:W-:Y:S02]  /*15d0*/  @!P0 IMAD.MOV.U32 R9, RZ, RZ, -0x40 ;  /* 0xffffffc0ff098424 */ /* 0x000fe400078e00ff */
[----:B------:R-:W-:Y:S02]  /*15e0*/  @!P1 FFMA R8, R3, 1.84467440737095516160e+19, RZ ;  /* 0x5f80000003089823 */ /* 0x000fe400000000ff */
[----:B------:R-:W-:-:S07]  /*15f0*/  @!P1 VIADD R9, R9, 0x40 ;  /* 0x0000004009099836 */ /* 0x000fce0000000000 */
.L_x_117:
[----:B------:R-:W-:Y:S01]  /*1600*/  LEA R3, R6, 0xc0800000, 0x17 ;  /* 0xc080000006037811 */ /* 0x000fe200078eb8ff */
[----:B------:R-:W-:-:S03]  /*1610*/  VIADD R5, R5, 0xffffff81 ;  /* 0xffffff8105057836 */ /* 0x000fc60000000000 */
[----:B0-----:R-:W-:Y:S01]  /*1620*/  IADD3 R3, PT, PT, -R3, R8, RZ ;  /* 0x0000000803037210 */ /* 0x001fe20007ffe1ff */
[C---:B------:R-:W-:Y:S01]  /*1630*/  IMAD R0, R5.reuse, -0x800000, R7 ;  /* 0xff80000005007824 */ /* 0x040fe200078e0207 */
[----:B------:R-:W-:Y:S02]  /*1640*/  IADD3 R6, PT, PT, R5, 0x7f, -R6 ;  /* 0x0000007f05067810 */ /* 0x000fe40007ffe806 */
[----:B------:R-:W0:Y:S01]  /*1650*/  MUFU.RCP R8, R3 ;  /* 0x0000000300087308 */ /* 0x000e220000001000 */
[----:B------:R-:W-:Y:S02]  /*1660*/  FADD.FTZ R11, -R3, -RZ ;  /* 0x800000ff030b7221 */ /* 0x000fe40000010100 */
        /* <DEDUP_REMOVED lines=9> */
[----:B------:R-:W-:-:S05]  /*1700*/  LOP3.LUT R3, R3, 0xff, RZ, 0xc0, !PT ;  /* 0x000000ff03037812 */ /* 0x000fca00078ec0ff */
[----:B------:R-:W-:-:S04]  /*1710*/  IMAD.IADD R9, R3, 0x1, R6 ;  /* 0x0000000103097824 */ /* 0x000fc800078e0206 */
        /* <DEDUP_REMOVED lines=10> */
[CCC-:B------:R-:W-:Y:S01]  /*17c0*/  FFMA.RZ R3, R10.reuse, R8.reuse, R7.reuse ;  /* 0x000000080a037223 */ /* 0x1c0fe2000000c007 */
[CCC-:B------:R-:W-:Y:S01]  /*17d0*/  FFMA.RM R6, R10.reuse, R8.reuse, R7.reuse ;  /* 0x000000080a067223 */ /* 0x1c0fe20000004007 */
[C---:B------:R-:W-:Y:S02]  /*17e0*/  ISETP.NE.AND P3, PT, R9.reuse, RZ, PT ;  /* 0x000000ff0900720c */ /* 0x040fe40003f65270 */
[----:B------:R-:W-:Y:S02]  /*17f0*/  ISETP.NE.AND P1, PT, R9, RZ, PT ;  /* 0x000000ff0900720c */ /* 0x000fe40003f25270 */
[----:B------:R-:W-:Y:S01]  /*1800*/  LOP3.LUT R5, R3, 0x7fffff, RZ, 0xc0, !PT ;  /* 0x007fffff03057812 */ /* 0x000fe200078ec0ff */
[----:B------:R-:W-:Y:S01]  /*1810*/  FFMA.RP R3, R10, R8, R7 ;  /* 0x000000080a037223 */ /* 0x000fe20000008007 */
[----:B------:R-:W-:Y:S02]  /*1820*/  VIADD R8, R9, 0x20 ;  /* 0x0000002009087836 */ /* 0x000fe40000000000 */
[----:B------:R-:W-:Y:S01]  /*1830*/  LOP3.LUT R5, R5, 0x800000, RZ, 0xfc, !PT ;  /* 0x0080000005057812 */ /* 0x000fe200078efcff */
[----:B------:R-:W-:Y:S01]  /*1840*/  IMAD.MOV R7, RZ, RZ, -R9 ;  /* 0x000000ffff077224 */ /* 0x000fe200078e0a09 */
[----:B------:R-:W-:-:S02]  /*1850*/  FSETP.NEU.FTZ.AND P0, PT, R3, R6, PT ;  /* 0x000000060300720b */ /* 0x000fc40003f1d000 */
[----:B------:R-:W-:Y:S02]  /*1860*/  SHF.L.U32 R8, R5, R8, RZ ;  /* 0x0000000805087219 */ /* 0x000fe400000006ff */
[----:B------:R-:W-:Y:S02]  /*1870*/  SEL R6, R7, RZ, P3 ;  /* 0x000000ff07067207 */ /* 0x000fe40001800000 */
[----:B------:R-:W-:Y:S02]  /*1880*/  ISETP.NE.AND P1, PT, R8, RZ, P1 ;  /* 0x000000ff0800720c */ /* 0x000fe40000f25270 */
[----:B------:R-:W-:Y:S02]  /*1890*/  SHF.R.U32.HI R6, RZ, R6, R5 ;  /* 0x00000006ff067219 */ /* 0x000fe40000011605 */
[----:B------:R-:W-:Y:S02]  /*18a0*/  PLOP3.LUT P0, PT, P0, P1, PT, 0xf8, 0x8f ;  /* 0x00000000008f781c */ /* 0x000fe40000703f70 */
[----:B------:R-:W-:-:S02]  /*18b0*/  SHF.R.U32.HI R8, RZ, 0x1, R6 ;  /* 0x00000001ff087819 */ /* 0x000fc40000011606 */
[----:B------:R-:W-:-:S04]  /*18c0*/  SEL R3, RZ, 0x1, !P0 ;  /* 0x00000001ff037807 */ /* 0x000fc80004000000 */
[----:B------:R-:W-:-:S04]  /*18d0*/  LOP3.LUT R3, R3, 0x1, R8, 0xf8, !PT ;  /* 0x0000000103037812 */ /* 0x000fc800078ef808 */
[----:B------:R-:W-:-:S05]  /*18e0*/  LOP3.LUT R3, R3, R6, RZ, 0xc0, !PT ;  /* 0x0000000603037212 */ /* 0x000fca00078ec0ff */
[----:B------:R-:W-:-:S05]  /*18f0*/  IMAD.IADD R3, R8, 0x1, R3 ;  /* 0x0000000108037824 */ /* 0x000fca00078e0203 */
[----:B------:R-:W-:Y:S01]  /*1900*/  LOP3.LUT R0, R3, R0, RZ, 0xfc, !PT ;  /* 0x0000000003007212 */ /* 0x000fe200078efcff */
[----:B------:R-:W-:Y:S06]  /*1910*/  BRA `(.L_x_124) ;  /* 0x0000000000347947 */ /* 0x000fec0003800000 */
.L_x_123:
[----:B------:R-:W-:-:S04]  /*1920*/  LOP3.LUT R0, R0, 0x80000000, RZ, 0xc0, !PT ;  /* 0x8000000000007812 */ /* 0x000fc800078ec0ff */
[----:B------:R-:W-:Y:S01]  /*1930*/  LOP3.LUT R0, R0, 0x7f800000, RZ, 0xfc, !PT ;  /* 0x7f80000000007812 */ /* 0x000fe200078efcff */
[----:B------:R-:W-:Y:S06]  /*1940*/  BRA `(.L_x_124) ;  /* 0x0000000000287947 */ /* 0x000fec0003800000 */
.L_x_122:
[----:B------:R-:W-:Y:S01]  /*1950*/  IMAD R0, R6, 0x800000, R0 ;  /* 0x0080000006007824 */ /* 0x000fe200078e0200 */
[----:B------:R-:W-:Y:S06]  /*1960*/  BRA `(.L_x_124) ;  /* 0x0000000000207947 */ /* 0x000fec0003800000 */
.L_x_121:
[----:B------:R-:W-:-:S04]  /*1970*/  LOP3.LUT R0, R8, 0x80000000, R7, 0x48, !PT ;  /* 0x8000000008007812 */ /* 0x000fc800078e4807 */
[----:B------:R-:W-:Y:S01]  /*1980*/  LOP3.LUT R0, R0, 0x7f800000, RZ, 0xfc, !PT ;  /* 0x7f80000000007812 */ /* 0x000fe200078efcff */
[----:B------:R-:W-:Y:S06]  /*1990*/  BRA `(.L_x_124) ;  /* 0x0000000000147947 */ /* 0x000fec0003800000 */
.L_x_120:
[----:B------:R-:W-:Y:S01]  /*19a0*/  LOP3.LUT R0, R8, 0x80000000, R7, 0x48, !PT ;  /* 0x8000000008007812 */ /* 0x000fe200078e4807 */
[----:B------:R-:W-:Y:S06]  /*19b0*/  BRA `(.L_x_124) ;  /* 0x00000000000c7947 */ /* 0x000fec0003800000 */
.L_x_119:
[----:B------:R-:W1:Y:S01]  /*19c0*/  MUFU.RSQ R0, -QNAN ;  /* 0xffc0000000007908 */ /* 0x000e620000001400 */
[----:B------:R-:W-:Y:S05]  /*19d0*/  BRA `(.L_x_124) ;  /* 0x0000000000047947 */ /* 0x000fea0003800000 */
.L_x_118:
[----:B------:R-:W-:-:S07]  /*19e0*/  FADD.FTZ R0, R0, R3 ;  /* 0x0000000300007221 */ /* 0x000fce0000010000 */
.L_x_124:
[----:B------:R-:W-:-:S04]  /*19f0*/  IMAD.MOV.U32 R3, RZ, RZ, 0x0 ;  /* 0x00000000ff037424 */ /* 0x000fc800078e00ff */
[----:B01----:R-:W-:Y:S05]  /*1a00*/  RET.REL.NODEC R2 `(compute_coupling_forces_kernel) ;  /* 0xffffffe4027c7950 */ /* 0x003fea0003c3ffff */
.L_x_125:
        /* <DEDUP_REMOVED lines=15> */
.L_x_150:


//--------------------- .text.initialize_oscillators_kernel --------------------------
	.section	.text.initialize_oscillators_kernel,"ax",@progbits
	.align	128
        .global         initialize_oscillators_kernel
        .type           initialize_oscillators_kernel,@function
        .size           initialize_oscillators_kernel,(.L_x_151 - initialize_oscillators_kernel)
        .other          initialize_oscillators_kernel,@"STO_CUDA_ENTRY STV_DEFAULT"
initialize_oscillators_kernel:
.text.initialize_oscillators_kernel:
        /* <DEDUP_REMOVED lines=10> */
[----:B------:R-:W-:Y:S01]  /*00a0*/  ISETP.NE.AND P0, PT, R4, RZ, PT ;  /* 0x000000ff0400720c */ /* 0x000fe20003f05270 */
[----:B------:R-:W1:Y:S01]  /*00b0*/  LDCU.64 UR6, c[0x0][0x358] ;  /* 0x00006b00ff0677ac */ /* 0x000e620008000a00 */
[----:B------:R-:W-:Y:S01]  /*00c0*/  BSSY.RECONVERGENT B0, `(.L_x_126) ;  /* 0x0000262000007945 */ /* 0x000fe20003800200 */
[----:B0-----:R-:W-:Y:S02]  /*00d0*/  LOP3.LUT R0, R2, 0xaad26b49, RZ, 0x3c, !PT ;  /* 0xaad26b4902007812 */ /* 0x001fe400078e3cff */
[----:B------:R-:W-:-:S03]  /*00e0*/  LOP3.LUT R2, R3, 0xf7dcefdd, RZ, 0x3c, !PT ;  /* 0xf7dcefdd03027812 */ /* 0x000fc600078e3cff */
[----:B------:R-:W-:Y:S02]  /*00f0*/  IMAD R0, R0, 0x4182bed5, RZ ;  /* 0x4182bed500007824 */ /* 0x000fe400078e02ff */
[----:B------:R-:W-:Y:S02]  /*0100*/  IMAD R3, R2, -0x658354e5, RZ ;  /* 0x9a7cab1b02037824 */ /* 0x000fe400078e02ff */
[C---:B------:R-:W-:Y:S01]  /*0110*/  VIADD R9, R0.reuse, 0x75bcd15 ;  /* 0x075bcd1500097836 */ /* 0x040fe20000000000 */
[C---:B------:R-:W-:Y:S01]  /*0120*/  LOP3.LUT R6, R0.reuse, 0x159a55e5, RZ, 0x3c, !PT ;  /* 0x159a55e500067812 */ /* 0x040fe200078e3cff */
[C---:B------:R-:W-:Y:S01]  /*0130*/  VIADD R7, R3.reuse, 0x1f123bb5 ;  /* 0x1f123bb503077836 */ /* 0x040fe20000000000 */
[C---:B------:R-:W-:Y:S02]  /*0140*/  IADD3 R8, PT, PT, R0.reuse, 0x64f0c9, R3 ;  /* 0x0064f0c900087810 */ /* 0x040fe40007ffe003 */
[----:B------:R-:W-:Y:S01]  /*0150*/  LOP3.LUT R2, R3, 0x5491333, RZ, 0x3c, !PT ;  /* 0x0549133303027812 */ /* 0x000fe200078e3cff */
[----:B------:R-:W-:Y:S01]  /*0160*/  VIADD R3, R0, 0x583f19 ;  /* 0x00583f1900037836 */ /* 0x000fe20000000000 */
[----:B------:R0:W-:Y:S01]  /*0170*/  STL.64 [R1+0x8], R6 ;  /* 0x0000080601007387 */ /* 0x0001e20000100a00 */
[----:B------:R-:W-:-:S03]  /*0180*/  SHF.R.S32.HI R0, RZ, 0x1f, R4 ;  /* 0x0000001fff007819 */ /* 0x000fc60000011404 */
[----:B------:R0:W-:Y:S04]  /*0190*/  STL.64 [R1], R8 ;  /* 0x0000000801007387 */ /* 0x0001e80000100a00 */
[----:B------:R0:W-:Y:S01]  /*01a0*/  STL.64 [R1+0x10], R2 ;  /* 0x0000100201007387 */ /* 0x0001e20000100a00 */
[----:B-1----:R-:W-:Y:S05]  /*01b0*/  @!P0 BRA `(.L_x_127) ;  /* 0x0000002400488947 */ /* 0x002fea0003800000 */
[----:B------:R-:W-:Y:S02]  /*01c0*/  IMAD.MOV.U32 R14, RZ, RZ, R0 ;  /* 0x000000ffff0e7224 */ /* 0x000fe400078e0000 */
[----:B0-----:R-:W-:Y:S02]  /*01d0*/  IMAD.MOV.U32 R8, RZ, RZ, RZ ;  /* 0x000000ffff087224 */ /* 0x001fe400078e00ff */
[----:B------:R-:W-:-:S07]  /*01e0*/  IMAD.MOV.U32 R5, RZ, RZ, R4 ;  /* 0x000000ffff057224 */ /* 0x000fce00078e0004 */
.L_x_136:
[----:B------:R-:W-:Y:S01]  /*01f0*/  LOP3.LUT R0, R5, 0x3, RZ, 0xc0, !PT ;  /* 0x0000000305007812 */ /* 0x000fe200078ec0ff */
[----:B------:R-:W-:Y:S03]  /*0200*/  BSSY.RECONVERGENT B1, `(.L_x_128) ;  /* 0x0000247000017945 */ /* 0x000fe60003800200 */
[----:B------:R-:W-:-:S04]  /*0210*/  ISETP.NE.U32.AND P0, PT, R0, RZ, PT ;  /* 0x000000ff0000720c */ /* 0x000fc80003f05070 */
[----:B------:R-:W-:-:S13]  /*0220*/  ISETP.NE.AND.EX P0, PT, RZ, RZ, PT, P0 ;  /* 0x000000ffff00720c */ /* 0x000fda0003f05300 */
[----:B0-----:R-:W-:Y:S05]  /*0230*/  @!P0 BRA `(.L_x_129) ;  /* 0x00000024000c8947 */ /* 0x001fea0003800000 */
[----:B------:R-:W0:Y:S01]  /*0240*/  LDC.64 R10, c[0x4][RZ] ;  /* 0x01000000ff0a7b82 */ /* 0x000e220000000a00 */
[----:B------:R-:W-:Y:S01]  /*0250*/  IMAD.MOV.U32 R0, RZ, RZ, RZ ;  /* 0x000000ffff007224 */ /* 0x000fe200078e00ff */
[----:B------:R-:W-:Y:S02]  /*0260*/  CS2R R2, SRZ ;  /* 0x0000000000027805 */ /* 0x000fe4000001ff00 */
[----:B------:R-:W-:Y:S01]  /*0270*/  CS2R R6, SRZ ;  /* 0x0000000000067805 */ /* 0x000fe2000001ff00 */
[----:B------:R-:W-:Y:S02]  /*0280*/  IMAD.MOV.U32 R9, RZ, RZ, RZ ;  /* 0x000000ffff097224 */ /* 0x000fe400078e00ff */
[----:B0-----:R-:W-:-:S07]  /*0290*/  IMAD.WIDE.U32 R10, R8, 0xc80, R10 ;  /* 0x00000c80080a7825 */ /* 0x001fce00078e000a */
.L_x_131:
[----:B------:R-:W-:-:S06]  /*02a0*/  IMAD R15, R0, 0x4, R1 ;  /* 0x00000004000f7824 */ /* 0x000fcc00078e0201 */
[----:B------:R-:W5:Y:S01]  /*02b0*/  LDL R15, [R15+0x4] ;  /* 0x000004000f0f7983 */ /* 0x000f620000100800 */
[----:B------:R-:W-:-:S05]  /*02c0*/  UMOV UR4, URZ ;  /* 0x000000ff00047c82 */ /* 0x000fca0008000000 */
.L_x_130:
[----:B-----5:R-:W-:Y:S01]  /*02d0*/  SHF.R.U32.HI R22, RZ, UR4, R15 ;  /* 0x00000004ff167c19 */ /* 0x020fe2000801160f */
[----:B------:R-:W-:-:S03]  /*02e0*/  IMAD.SHL.U32 R12, R0, 0x20, RZ ;  /* 0x00000020000c7824 */ /* 0x000fc600078e00ff */
[----:B------:R-:W-:Y:S01]  /*02f0*/  LOP3.LUT R13, R22, 0x1, RZ, 0xc0, !PT ;  /* 0x00000001160d7812 */ /* 0x000fe200078ec0ff */
[----:B------:R-:W-:-:S03]  /*0300*/  VIADD R12, R12, UR4 ;  /* 0x000000040c0c7c36 */ /* 0x000fc60008000000 */
[----:B------:R-:W-:Y:S01]  /*0310*/  ISETP.NE.U32.AND P0, PT, R13, 0x1, PT ;  /* 0x000000010d00780c */ /* 0x000fe20003f05070 */
[----:B------:R-:W-:-:S03]  /*0320*/  IMAD R13, R12, 0x5, RZ ;  /* 0x000000050c0d7824 */ /* 0x000fc600078e02ff */
[----:B------:R-:W-:Y:S01]  /*0330*/  R2P PR, R22, 0x7e ;  /* 0x0000007e16007804 */ /* 0x000fe20000000000 */
[----:B------:R-:W-:-:S08]  /*0340*/  IMAD.WIDE.U32 R12, R13, 0x4, R10 ;  /* 0x000000040d0c7825 */ /* 0x000fd000078e000a */
[----:B------:R-:W2:Y:S04]  /*0350*/  @!P0 LDG.E R16, desc[UR6][R12.64+0x10] ;  /* 0x000010060c108981 */ /* 0x000ea8000c1e1900 */
[----:B------:R-:W3:Y:S04]  /*0360*/  @P1 LDG.E R18, desc[UR6][R12.64+0x24] ;  /* 0x000024060c121981 */ /* 0x000ee8000c1e1900 */
[----:B------:R-:W4:Y:S04]  /*0370*/  @P2 LDG.E R20, desc[UR6][R12.64+0x38] ;  /* 0x000038060c142981 */ /* 0x000f28000c1e1900 */
[----:B------:R-:W4:Y:S04]  /*0380*/  @P3 LDG.E R24, desc[UR6][R12.64+0x4c] ;  /* 0x00004c060c183981 */ /* 0x000f28000c1e1900 */
[----:B------:R-:W4:Y:S04]  /*0390*/  @P4 LDG.E R26, desc[UR6][R12.64+0x60] ;  /* 0x000060060c1a4981 */ /* 0x000f28000c1e1900 */
[----:B------:R-:W4:Y:S04]  /*03a0*/  @!P0 LDG.E R17, desc[UR6][R12.64+0x4] ;  /* 0x000004060c118981 */ /* 0x000f28000c1e1900 */
[----:B------:R-:W4:Y:S04]  /*03b0*/  @!P0 LDG.E R19, desc[UR6][R12.64+0xc] ;  /* 0x00000c060c138981 */ /* 0x000f28000c1e1900 */
[----:B------:R-:W4:Y:S04]  /*03c0*/  @P1 LDG.E R21, desc[UR6][R12.64+0x18] ;  /* 0x000018060c151981 */ /* 0x000f28000c1e1900 */
[----:B------:R-:W4:Y:S04]  /*03d0*/  @P3 LDG.E R23, desc[UR6][R12.64+0x40] ;  /* 0x000040060c173981 */ /* 0x000f28000c1e1900 */
[----:B------:R-:W4:Y:S04]  /*03e0*/  @P5 LDG.E R25, desc[UR6][R12.64+0x70] ;  /* 0x000070060c195981 */ /* 0x000f28000c1e1900 */
[----:B------:R-:W4:Y:S01]  /*03f0*/  @P6 LDG.E R28, desc[UR6][R12.64+0x88] ;  /* 0x000088060c1c6981 */ /* 0x000f22000c1e1900 */
[----:B--2---:R-:W-:-:S03]  /*0400*/  @!P0 LOP3.LUT R3, R3, R16, RZ, 0x3c, !PT ;  /* 0x0000001003038212 */ /* 0x004fc600078e3cff */
[----:B------:R-:W2:Y:S01]  /*0410*/  @!P0 LDG.E R16, desc[UR6][R12.64] ;  /* 0x000000060c108981 */ /* 0x000ea2000c1e1900 */
[----:B---3--:R-:W-:-:S03]  /*0420*/  @P1 LOP3.LUT R3, R3, R18, RZ, 0x3c, !PT ;  /* 0x0000001203031212 */ /* 0x008fc600078e3cff */
[----:B------:R-:W3:Y:S01]  /*0430*/  @!P0 LDG.E R18, desc[UR6][R12.64+0x8] ;  /* 0x000008060c128981 */ /* 0x000ee2000c1e1900 */
[----:B----4-:R-:W-:-:S03]  /*0440*/  @P2 LOP3.LUT R3, R3, R20, RZ, 0x3c, !PT ;  /* 0x0000001403032212 */ /* 0x010fc600078e3cff */
[----:B------:R-:W4:Y:S01]  /*0450*/  @P1 LDG.E R20, desc[UR6][R12.64+0x14] ;  /* 0x000014060c141981 */ /* 0x000f22000c1e1900 */
[----:B------:R-:W-:-:S03]  /*0460*/  @P3 LOP3.LUT R3, R3, R24, RZ, 0x3c, !PT ;  /* 0x0000001803033212 */ /* 0x000fc600078e3cff */
[----:B------:R-:W4:Y:S01]  /*0470*/  @P5 LDG.E R24, desc[UR6][R12.64+0x74] ;  /* 0x000074060c185981 */ /* 0x000f22000c1e1900 */
[----:B------:R-:W-:-:S03]  /*0480*/  @P4 LOP3.LUT R3, R3, R26, RZ, 0x3c, !PT ;  /* 0x0000001a03034212 */ /* 0x000fc600078e3cff */
[----:B------:R-:W4:Y:S01]  /*0490*/  @P3 LDG.E R26, desc[UR6][R12.64+0x44] ;  /* 0x000044060c1a3981 */ /* 0x000f22000c1e1900 */
[----:B------:R-:W-:-:S03]  /*04a0*/  @!P0 LOP3.LUT R6, R6, R17, RZ, 0x3c, !PT ;  /* 0x0000001106068212 */ /* 0x000fc600078e3cff */
[----:B------:R-:W4:Y:S01]  /*04b0*/  @P1 LDG.E R17, desc[UR6][R12.64+0x20] ;  /* 0x000020060c111981 */ /* 0x000f22000c1e1900 */
[----:B------:R-:W-:-:S03]  /*04c0*/  @!P0 LOP3.LUT R2, R2, R19, RZ, 0x3c, !PT ;  /* 0x0000001302028212 */ /* 0x000fc600078e3cff */
[----:B------:R-:W4:Y:S01]  /*04d0*/  @P2 LDG.E R19, desc[UR6][R12.64+0x2c] ;  /* 0x00002c060c132981 */ /* 0x000f22000c1e1900 */
[----:B------:R-:W-:-:S03]  /*04e0*/  @P1 LOP3.LUT R6, R6, R21, RZ, 0x3c, !PT ;  /* 0x0000001506061212 */ /* 0x000fc600078e3cff */
[----:B------:R-:W4:Y:S01]  /*04f0*/  @P2 LDG.E R21, desc[UR6][R12.64+0x34] ;  /* 0x000034060c152981 */ /* 0x000f22000c1e1900 */
[----:B--2---:R-:W-:-:S03]  /*0500*/  @!P0 LOP3.LUT R9, R9, R16, RZ, 0x3c, !PT ;  /* 0x0000001009098212 */ /* 0x004fc600078e3cff */
[----:B------:R-:W2:Y:S01]  /*0510*/  @P1 LDG.E R16, desc[UR6][R12.64+0x1c] ;  /* 0x00001c060c101981 */ /* 0x000ea2000c1e1900 */
[----:B---3--:R-:W-:-:S03]  /*0520*/  @!P0 LOP3.LUT R7, R7, R18, RZ, 0x3c, !PT ;  /* 0x0000001207078212 */ /* 0x008fc600078e3cff */
[----:B------:R-:W3:Y:S01]  /*0530*/  @P2 LDG.E R18, desc[UR6][R12.64+0x28] ;  /* 0x000028060c122981 */ /* 0x000ee2000c1e1900 */
[----:B----4-:R-:W-:-:S03]  /*0540*/  @P1 LOP3.LUT R9, R9, R20, RZ, 0x3c, !PT ;  /* 0x0000001409091212 */ /* 0x010fc600078e3cff */
[----:B------:R-:W4:Y:S01]  /*0550*/  @P2 LDG.E R20, desc[UR6][R12.64+0x30] ;  /* 0x000030060c142981 */ /* 0x000f22000c1e1900 */
[----:B------:R-:W-:-:S03]  /*0560*/  @P5 LOP3.LUT R3, R3, R24, RZ, 0x3c, !PT ;  /* 0x0000001803035212 */ /* 0x000fc600078e3cff */
[----:B------:R-:W4:Y:S01]  /*0570*/  @P3 LDG.E R24, desc[UR6][R12.64+0x3c] ;  /* 0x00003c060c183981 */ /* 0x000f22000c1e1900 */
[----:B------:R-:W-:-:S03]  /*0580*/  @P1 LOP3.LUT R2, R2, R17, RZ, 0x3c, !PT ;  /* 0x0000001102021212 */ /* 0x000fc600078e3cff */
[----:B------:R-:W4:Y:S01]  /*0590*/  @P3 LDG.E R17, desc[UR6][R12.64+0x48] ;  /* 0x000048060c113981 */ /* 0x000f22000c1e1900 */
[----:B------:R-:W-:-:S03]  /*05a0*/  @P2 LOP3.LUT R6, R6, R19, RZ, 0x3c, !PT ;  /* 0x0000001306062212 */ /* 0x000fc600078e3cff */
[----:B------:R-:W4:Y:S01]  /*05b0*/  @P4 LDG.E R19, desc[UR6][R12.64+0x54] ;  /* 0x000054060c134981 */ /* 0x000f22000c1e1900 */
[----:B------:R-:W-:Y:S02]  /*05c0*/  @P2 LOP3.LUT R2, R2, R21, RZ, 0x3c, !PT ;  /* 0x0000001502022212 */ /* 0x000fe400078e3cff */
[----:B------:R-:W-:Y:S01]  /*05d0*/  @P3 LOP3.LUT R6, R6, R23, RZ, 0x3c, !PT ;  /* 0x0000001706063212 */ /* 0x000fe200078e3cff */
[----:B------:R-:W4:Y:S04]  /*05e0*/  @P4 LDG.E R21, desc[UR6][R12.64+0x5c] ;  /* 0x00005c060c154981 */ /* 0x000f28000c1e1900 */
[----:B------:R-:W4:Y:S01]  /*05f0*/  @P5 LDG.E R23, desc[UR6][R12.64+0x68] ;  /* 0x000068060c175981 */ /* 0x000f22000c1e1900 */
[----:B--2---:R-:W-:-:S03]  /*0600*/  @P1 LOP3.LUT R7, R7, R16, RZ, 0x3c, !PT ;  /* 0x0000001007071212 */ /* 0x004fc600078e3cff */
[----:B------:R-:W2:Y:S01]  /*0610*/  @P4 LDG.E R16, desc[UR6][R12.64+0x50] ;  /* 0x000050060c104981 */ /* 0x000ea2000c1e1900 */
[----:B---3--:R-:W-:-:S03]  /*0620*/  @P2 LOP3.LUT R9, R9, R18, RZ, 0x3c, !PT ;  /* 0x0000001209092212 */ /* 0x008fc600078e3cff */
[----:B------:R-:W3:Y:S01]  /*0630*/  @P4 LDG.E R18, desc[UR6][R12.64+0x58] ;  /* 0x000058060c124981 */ /* 0x000ee2000c1e1900 */
[----:B----4-:R-:W-:-:S03]  /*0640*/  @P2 LOP3.LUT R7, R7, R20, RZ, 0x3c, !PT ;  /* 0x0000001407072212 */ /* 0x010fc600078e3cff */
[----:B------:R-:W4:Y:S01]  /*0650*/  @P5 LDG.E R20, desc[UR6][R12.64+0x64] ;  /* 0x000064060c145981 */ /* 0x000f22000c1e1900 */
[----:B------:R-:W-:-:S03]  /*0660*/  @P3 LOP3.LUT R9, R9, R24, RZ, 0x3c, !PT ;  /* 0x0000001809093212 */ /* 0x000fc600078e3cff */
[----:B------:R-:W4:Y:S01]  /*0670*/  @P5 LDG.E R24, desc[UR6][R12.64+0x6c] ;  /* 0x00006c060c185981 */ /* 0x000f22000c1e1900 */
[----:B------:R-:W-:Y:S02]  /*0680*/  LOP3.LUT P0, RZ, R22, 0x80, RZ, 0xc0, !PT ;  /* 0x0000008016ff7812 */ /* 0x000fe4000780c0ff */
[----:B------:R-:W-:Y:S02]  /*0690*/  @P3 LOP3.LUT R7, R7, R26, RZ, 0x3c, !PT ;  /* 0x0000001a07073212 */ /* 0x000fe400078e3cff */
[----:B------:R-:W-:Y:S02]  /*06a0*/  @P3 LOP3.LUT R2, R2, R17, RZ, 0x3c, !PT ;  /* 0x0000001102023212 */ /* 0x000fe400078e3cff */
[----:B------:R-:W4:Y:S01]  /*06b0*/  @P6 LDG.E R17, desc[UR6][R12.64+0x7c] ;  /* 0x00007c060c116981 */ /* 0x000f22000c1e1900 */
[----:B------:R-:W-:-:S03]  /*06c0*/  @P4 LOP3.LUT R6, R6, R19, RZ, 0x3c, !PT ;  /* 0x0000001306064212 */ /* 0x000fc600078e3cff */
[----:B------:R-:W4:Y:S01]  /*06d0*/  @P6 LDG.E R19, desc[UR6][R12.64+0x84] ;  /* 0x000084060c136981 */ /* 0x000f22000c1e1900 */
[----:B------:R-:W-:-:S03]  /*06e0*/  @P4 LOP3.LUT R2, R2, R21, RZ, 0x3c, !PT ;  /* 0x0000001502024212 */ /* 0x000fc600078e3cff */
[----:B------:R-:W4:Y:S01]  /*06f0*/  @P0 LDG.E R26, desc[UR6][R12.64+0x9c] ;  /* 0x00009c060c1a0981 */ /* 0x000f22000c1e1900 */
[----:B------:R-:W-:-:S03]  /*0700*/  @P5 LOP3.LUT R6, R6, R23, RZ, 0x3c, !PT ;  /* 0x0000001706065212 */ /* 0x000fc600078e3cff */
        /* <DEDUP_REMOVED lines=10> */
[----:B------:R-:W-:Y:S02]  /*07b0*/  @P5 LOP3.LUT R2, R2, R25, RZ, 0x3c, !PT ;  /* 0x0000001902025212 */ /* 0x000fe400078e3cff */
[----:B------:R-:W-:Y:S02]  /*07c0*/  @P6 LOP3.LUT R3, R3, R28, RZ, 0x3c, !PT ;  /* 0x0000001c03036212 */ /* 0x000fe400078e3cff */
[----:B------:R-:W-:Y:S02]  /*07d0*/  @P6 LOP3.LUT R6, R6, R17, RZ, 0x3c, !PT ;  /* 0x0000001106066212 */ /* 0x000fe400078e3cff */
[----:B------:R-:W-:Y:S02]  /*07e0*/  @P6 LOP3.LUT R2, R2, R19, RZ, 0x3c, !PT ;  /* 0x0000001302026212 */ /* 0x000fe400078e3cff */
[----:B------:R-:W-:Y:S02]  /*07f0*/  @P0 LOP3.LUT R3, R3, R26, RZ, 0x3c, !PT ;  /* 0x0000001a03030212 */ /* 0x000fe400078e3cff */
[----:B------:R-:W-:-:S02]  /*0800*/  @P0 LOP3.LUT R6, R6, R21, RZ, 0x3c, !PT ;  /* 0x0000001506060212 */ /* 0x000fc400078e3cff */
[----:B------:R-:W-:Y:S02]  /*0810*/  @P0 LOP3.LUT R2, R2, R23, RZ, 0x3c, !PT ;  /* 0x0000001702020212 */ /* 0x000fe400078e3cff */
[----:B--2---:R-:W-:Y:S02]  /*0820*/  @P6 LOP3.LUT R9, R9, R16, RZ, 0x3c, !PT ;  /* 0x0000001009096212 */ /* 0x004fe400078e3cff */
[----:B---3--:R-:W-:Y:S02]  /*0830*/  @P6 LOP3.LUT R7, R7, R18, RZ, 0x3c, !PT ;  /* 0x0000001207076212 */ /* 0x008fe400078e3cff */
[----:B----4-:R-:W-:Y:S02]  /*0840*/  @P0 LOP3.LUT R9, R9, R20, RZ, 0x3c, !PT ;  /* 0x0000001409090212 */ /* 0x010fe400078e3cff */
[----:B------:R-:W-:Y:S02]  /*0850*/  @P0 LOP3.LUT R7, R7, R24, RZ, 0x3c, !PT ;  /* 0x0000001807070212 */ /* 0x000fe400078e3cff */
[----:B------:R-:W-:-:S13]  /*0860*/  R2P PR, R22.B1, 0x7f ;  /* 0x0000007f16007804 */ /* 0x000fda0000001000 */
[----:B------:R-:W2:Y:S04]  /*0870*/  @P0 LDG.E R18, desc[UR6][R12.64+0xa0] ;  /* 0x0000a0060c120981 */ /* 0x000ea8000c1e1900 */
[----:B------:R-:W3:Y:S04]  /*0880*/  @P0 LDG.E R19, desc[UR6][R12.64+0xa4] ;  /* 0x0000a4060c130981 */ /* 0x000ee8000c1e1900 */
[----:B------:R-:W4:Y:S04]  /*0890*/  @P0 LDG.E R20, desc[UR6][R12.64+0xa8] ;  /* 0x0000a8060c140981 */ /* 0x000f28000c1e1900 */
[----:B------:R-:W4:Y:S04]  /*08a0*/  @P0 LDG.E R21, desc[UR6][R12.64+0xac] ;  /* 0x0000ac060c150981 */ /* 0x000f28000c1e1900 */
[----:B------:R-:W4:Y:S04]  /*08b0*/  @P0 LDG.E R24, desc[UR6][R12.64+0xb0] ;  /* 0x0000b0060c180981 */ /* 0x000f28000c1e1900 */
[----:B------:R-:W4:Y:S04]  /*08c0*/  @P1 LDG.E R16, desc[UR6][R12.64+0xbc] ;  /* 0x0000bc060c101981 */ /* 0x000f28000c1e1900 */
[----:B------:R-:W4:Y:S04]  /*08d0*/  @P1 LDG.E R26, desc[UR6][R12.64+0xb4] ;  /* 0x0000b4060c1a1981 */ /* 0x000f28000c1e1900 */
        /* <DEDUP_REMOVED lines=11> */
[----:B------:R-:W-:Y:S01]  /*0990*/  LOP3.LUT P0, RZ, R22, 0x8000, RZ, 0xc0, !PT ;  /* 0x0000800016ff7812 */ /* 0x000fe2000780c0ff */
[----:B------:R-:W4:Y:S01]  /*09a0*/  @P2 LDG.E R24, desc[UR6][R12.64+0xd8] ;  /* 0x0000d8060c182981 */ /* 0x000f22000c1e1900 */
[----:B------:R-:W-:-:S03]  /*09b0*/  @P1 LOP3.LUT R7, R7, R16, RZ, 0x3c, !PT ;  /* 0x0000001007071212 */ /* 0x000fc600078e3cff */
[----:B------:R-:W4:Y:S01]  /*09c0*/  @P2 LDG.E R22, desc[UR6][R12.64+0xd0] ;  /* 0x0000d0060c162981 */ /* 0x000f22000c1e1900 */
[----:B------:R-:W-:-:S03]  /*09d0*/  @P1 LOP3.LUT R9, R9, R26, RZ, 0x3c, !PT ;  /* 0x0000001a09091212 */ /* 0x000fc600078e3cff */
[----:B------:R-:W4:Y:S01]  /*09e0*/  @P3 LDG.E R16, desc[UR6][R12.64+0xe4] ;  /* 0x0000e4060c103981 */ /* 0x000f22000c1e1900 */
[----:B------:R-:W-:-:S03]  /*09f0*/  @P1 LOP3.LUT R6, R6, R23, RZ, 0x3c, !PT ;  /* 0x0000001706061212 */ /* 0x000fc600078e3cff */
[----:B------:R-:W4:Y:S01]  /*0a00*/  @P3 LDG.E R26, desc[UR6][R12.64+0xdc] ;  /* 0x0000dc060c1a3981 */ /* 0x000f22000c1e1900 */
[----:B------:R-:W-:-:S03]  /*0a10*/  @P1 LOP3.LUT R2, R2, R17, RZ, 0x3c, !PT ;  /* 0x0000001102021212 */ /* 0x000fc600078e3cff */
        /* <DEDUP_REMOVED lines=43> */
[----:B------:R-:W-:-:S04]  /*0cd0*/  UIADD3 UR4, UPT, UPT, UR4, 0x10, URZ ;  /* 0x0000001004047890 */ /* 0x000fc8000fffe0ff */
[----:B------:R-:W-:Y:S01]  /*0ce0*/  UISETP.NE.AND UP0, UPT, UR4, 0x20, UPT ;  /* 0x000000200400788c */ /* 0x000fe2000bf05270 */
[----:B--2---:R-:W-:Y:S02]  /*0cf0*/  @P5 LOP3.LUT R3, R3, R18, RZ, 0x3c, !PT ;  /* 0x0000001203035212 */ /* 0x004fe400078e3cff */
[----:B---3--:R-:W-:Y:S02]  /*0d00*/  @P6 LOP3.LUT R6, R6, R19, RZ, 0x3c, !PT ;  /* 0x0000001306066212 */ /* 0x008fe400078e3cff */
[----:B----4-:R-:W-:Y:S02]  /*0d10*/  @P6 LOP3.LUT R9, R9, R20, RZ, 0x3c, !PT ;  /* 0x0000001409096212 */ /* 0x010fe400078e3cff */
[----:B------:R-:W-:Y:S02]  /*0d20*/  @P6 LOP3.LUT R2, R2, R21, RZ, 0x3c, !PT ;  /* 0x0000001502026212 */ /* 0x000fe400078e3cff */
[----:B------:R-:W-:Y:S02]  /*0d30*/  @P6 LOP3.LUT R7, R7, R22, RZ, 0x3c, !PT ;  /* 0x0000001607076212 */ /* 0x000fe400078e3cff */
[----:B------:R-:W-:-:S02]  /*0d40*/  @P6 LOP3.LUT R3, R3, R16, RZ, 0x3c, !PT ;  /* 0x0000001003036212 */ /* 0x000fc400078e3cff */
[----:B------:R-:W-:Y:S02]  /*0d50*/  @P0 LOP3.LUT R9, R9, R24, RZ, 0x3c, !PT ;  /* 0x0000001809090212 */ /* 0x000fe400078e3cff */
[----:B------:R-:W-:Y:S02]  /*0d60*/  @P0 LOP3.LUT R3, R3, R28, RZ, 0x3c, !PT ;  /* 0x0000001c03030212 */ /* 0x000fe400078e3cff */
[----:B------:R-:W-:Y:S02]  /*0d70*/  @P0 LOP3.LUT R7, R7, R26, RZ, 0x3c, !PT ;  /* 0x0000001a07070212 */ /* 0x000fe400078e3cff */
[----:B------:R-:W-:Y:S02]  /*0d80*/  @P0 LOP3.LUT R2, R2, R23, RZ, 0x3c, !PT ;  /* 0x0000001702020212 */ /* 0x000fe400078e3cff */
[----:B------:R-:W-:Y:S01]  /*0d90*/  @P0 LOP3.LUT R6, R6, R17, RZ, 0x3c, !PT ;  /* 0x0000001106060212 */ /* 0x000fe200078e3cff */
[----:B------:R-:W-:Y:S06]  /*0da0*/  BRA.U UP0, `(.L_x_130) ;  /* 0xfffffff500487547 */ /* 0x000fec000b83ffff */
[----:B------:R-:W-:-:S05]  /*0db0*/  VIADD R0, R0, 0x1 ;  /* 0x0000000100007836 */ /* 0x000fca0000000000 */
[----:B------:R-:W-:-:S13]  /*0dc0*/  ISETP.NE.AND P0, PT, R0, 0x5, PT ;  /* 0x000000050000780c */ /* 0x000fda0003f05270 */
[----:B------:R-:W-:Y:S05]  /*0dd0*/  @P0 BRA `(.L_x_131) ;  /* 0xfffffff400300947 */ /* 0x000fea000383ffff */
[----:B------:R-:W-:Y:S01]  /*0de0*/  LOP3.LUT R0, R5, 0x3, RZ, 0xc0, !PT ;  /* 0x0000000305007812 */ /* 0x000fe200078ec0ff */
[----:B------:R0:W-:Y:S03]  /*0df0*/  STL [R1+0x4], R9 ;  /* 0x0000040901007387 */ /* 0x0001e60000100800 */
[----:B------:R-:W-:Y:S01]  /*0e00*/  ISETP.NE.U32.AND P0, PT, R0, 0x1, PT ;  /* 0x000000010000780c */ /* 0x000fe20003f05070 */
[----:B------:R0:W-:Y:S03]  /*0e10*/  STL.64 [R1+0x8], R6 ;  /* 0x0000080601007387 */ /* 0x0001e60000100a00 */
[----:B------:R-:W-:Y:S01]  /*0e20*/  ISETP.NE.AND.EX P0, PT, RZ, RZ, PT, P0 ;  /* 0x000000ffff00720c */ /* 0x000fe20003f05300 */
[----:B------:R0:W-:-:S12]  /*0e30*/  STL.64 [R1+0x10], R2 ;  /* 0x0000100201007387 */ /* 0x0001d80000100a00 */
[----:B0-----:R-:W-:Y:S05]  /*0e40*/  @!P0 BRA `(.L_x_129) ;  /* 0x0000001800088947 */ /* 0x001fea0003800000 */
[----:B------:R-:W-:Y:S01]  /*0e50*/  UMOV UR4, URZ ;  /* 0x000000ff00047c82 */ /* 0x000fe20008000000 */
[----:B------:R-:W-:Y:S01]  /*0e60*/  UMOV UR5, URZ ;  /* 0x000000ff00057c82 */ /* 0x000fe20008000000 */
[----:B------:R-:W-:Y:S02]  /*0e70*/  IMAD.MOV.U32 R0, RZ, RZ, RZ ;  /* 0x000000ffff007224 */ /* 0x000fe400078e00ff */
[----:B------:R-:W-:Y:S02]  /*0e80*/  IMAD.MOV.U32 R9, RZ, RZ, RZ ;  /* 0x000000ffff097224 */ /* 0x000fe400078e00ff */
[----:B------:R-:W-:Y:S02]  /*0e90*/  IMAD.U32 R3, RZ, RZ, UR4 ;  /* 0x00000004ff037e24 */ /* 0x000fe4000f8e00ff */
[----:B------:R-:W-:Y:S02]  /*0ea0*/  IMAD.U32 R2, RZ, RZ, UR5 ;  /* 0x00000005ff027e24 */ /* 0x000fe4000f8e00ff */
[----:B------:R-:W-:-:S02]  /*0eb0*/  IMAD.U32 R7, RZ, RZ, UR4 ;  /* 0x00000004ff077e24 */ /* 0x000fc4000f8e00ff */
[----:B------:R-:W-:-:S07]  /*0ec0*/  IMAD.U32 R6, RZ, RZ, UR5 ;  /* 0x00000005ff067e24 */ /* 0x000fce000f8e00ff */
.L_x_133:
[----:B------:R-:W-:-:S06]  /*0ed0*/  IMAD R15, R0, 0x4, R1 ;  /* 0x00000004000f7824 */ /* 0x000fcc00078e0201 */
[----:B------:R-:W5:Y:S01]  /*0ee0*/  LDL R15, [R15+0x4] ;  /* 0x000004000f0f7983 */ /* 0x000f620000100800 */
[----:B------:R-:W-:-:S05]  /*0ef0*/  UMOV UR4, URZ ;  /* 0x000000ff00047c82 */ /* 0x000fca0008000000 */
.L_x_132:
        /* <DEDUP_REMOVED lines=183> */
[----:B0-----:R-:W-:Y:S05]  /*1a70*/  @P0 BRA `(.L_x_129) ;  /* 0x0000000800fc0947 */ /* 0x001fea0003800000 */
        /* <DEDUP_REMOVED lines=8> */
.L_x_135:
[----:B------:R-:W-:-:S06]  /*1b00*/  IMAD R15, R0, 0x4, R1 ;  /* 0x00000004000f7824 */ /* 0x000fcc00078e0201 */
[----:B------:R-:W5:Y:S01]  /*1b10*/  LDL R15, [R15+0x4] ;  /* 0x000004000f0f7983 */ /* 0x000f620000100800 */
[----:B------:R-:W-:-:S05]  /*1b20*/  UMOV UR4, URZ ;  /* 0x000000ff00047c82 */ /* 0x000fca0008000000 */
.L_x_134:
        /* <DEDUP_REMOVED lines=177> */
[----:B------:R0:W-:Y:S04]  /*2640*/  STL [R1+0x4], R9 ;  /* 0x0000040901007387 */ /* 0x0001e80000100800 */
[----:B------:R0:W-:Y:S04]  /*2650*/  STL.64 [R1+0x8], R6 ;  /* 0x0000080601007387 */ /* 0x0001e80000100a00 */
[----:B------:R0:W-:Y:S02]  /*2660*/  STL.64 [R1+0x10], R2 ;  /* 0x0000100201007387 */ /* 0x0001e40000100a00 */
.L_x_129:
[----:B------:R-:W-:Y:S05]  /*2670*/  BSYNC.RECONVERGENT B1 ;  /* 0x0000000000017941 */ /* 0x000fea0003800200 */
.L_x_128:
[C---:B------:R-:W-:Y:S01]  /*2680*/  ISETP.GT.U32.AND P0, PT, R5.reuse, 0x3, PT ;  /* 0x000000030500780c */ /* 0x040fe20003f04070 */
[----:B------:R-:W-:Y:S01]  /*2690*/  VIADD R8, R8, 0x1 ;  /* 0x0000000108087836 */ /* 0x000fe20000000000 */
[--C-:B------:R-:W-:Y:S02]  /*26a0*/  SHF.R.U64 R5, R5, 0x2, R14.reuse ;  /* 0x0000000205057819 */ /* 0x100fe4000000120e */
[----:B------:R-:W-:Y:S02]  /*26b0*/  ISETP.GT.U32.AND.EX P0, PT, R14, RZ, PT, P0 ;  /* 0x000000ff0e00720c */ /* 0x000fe40003f04100 */
[----:B------:R-:W-:-:S11]  /*26c0*/  SHF.R.U32.HI R14, RZ, 0x2, R14 ;  /* 0x00000002ff0e7819 */ /* 0x000fd6000001160e */
[----:B------:R-:W-:Y:S05]  /*26d0*/  @P0 BRA `(.L_x_136) ;  /* 0xffffffd800c40947 */ /* 0x000fea000383ffff */
.L_x_127:
[----:B------:R-:W-:Y:S05]  /*26e0*/  BSYNC.RECONVERGENT B0 ;  /* 0x0000000000007941 */ /* 0x000fea0003800200 */
.L_x_126:
[----:B------:R-:W1:Y:S01]  /*26f0*/  LDC.64 R10, c[0x0][0x3a0] ;  /* 0x0000e800ff0a7b82 */ /* 0x000e620000000a00 */
[----:B------:R-:W-:Y:S01]  /*2700*/  SHF.R.U32.HI R0, RZ, 0x2, R9 ;  /* 0x00000002ff007819 */ /* 0x000fe20000011609 */
[----:B------:R-:W-:Y:S01]  /*2710*/  IMAD.SHL.U32 R5, R3, 0x10, RZ ;  /* 0x0000001003057824 */ /* 0x000fe200078e00ff */
[----:B------:R-:W-:Y:S01]  /*2720*/  BSSY.RECONVERGENT B0, `(.L_x_137) ;  /* 0x000007c000007945 */ /* 0x000fe20003800200 */
[----:B------:R-:W-:Y:S01]  /*2730*/  IMAD.MOV.U32 R14, RZ, RZ, 0x0 ;  /* 0x00000000ff0e7424 */ /* 0x000fe200078e00ff */
[----:B------:R-:W-:Y:S01]  /*2740*/  LOP3.LUT R0, R0, R9, RZ, 0x3c, !PT ;  /* 0x0000000900007212 */ /* 0x000fe200078e3cff */
[----:B------:R-:W-:Y:S01]  /*2750*/  IMAD.MOV.U32 R15, RZ, RZ, 0x3ca00000 ;  /* 0x3ca00000ff0f7424 */ /* 0x000fe200078e00ff */
[----:B0-----:R-:W-:-:S03]  /*2760*/  SHF.R.U32.HI R9, RZ, 0x2, R6 ;  /* 0x00000002ff097819 */ /* 0x001fc60000011606 */
[----:B------:R-:W-:Y:S01]  /*2770*/  IMAD.SHL.U32 R8, R0, 0x2, RZ ;  /* 0x0000000200087824 */ /* 0x000fe200078e00ff */
[----:B------:R-:W-:-:S04]  /*2780*/  LOP3.LUT R9, R9, R6, RZ, 0x3c, !PT ;  /* 0x0000000609097212 */ /* 0x000fc800078e3cff */
[----:B------:R-:W-:Y:S01]  /*2790*/  LOP3.LUT R8, R0, R8, R5, 0x96, !PT ;  /* 0x0000000800087212 */ /* 0x000fe200078e9605 */
[----:B------:R-:W-:-:S03]  /*27a0*/  IMAD.SHL.U32 R6, R9, 0x2, RZ ;  /* 0x0000000209067824 */ /* 0x000fc600078e00ff */
[----:B------:R-:W-:Y:S02]  /*27b0*/  LOP3.LUT R5, R8, R3, RZ, 0x3c, !PT ;  /* 0x0000000308057212 */ /* 0x000fe400078e3cff */
[----:B-1----:R-:W-:-:S03]  /*27c0*/  LOP3.LUT R10, R10, 0xaad26b49, RZ, 0x3c, !PT ;  /* 0xaad26b490a0a7812 */ /* 0x002fc600078e3cff */
[----:B------:R-:W-:Y:S01]  /*27d0*/  IMAD.SHL.U32 R0, R5, 0x10, RZ ;  /* 0x0000001005007824 */ /* 0x000fe200078e00ff */
[----:B------:R-:W-:Y:S01]  /*27e0*/  LOP3.LUT R11, R11, 0xf7dcefdd, RZ, 0x3c, !PT ;  /* 0xf7dcefdd0b0b7812 */ /* 0x000fe200078e3cff */
[----:B------:R-:W-:-:S03]  /*27f0*/  IMAD R10, R10, 0x4182bed5, RZ ;  /* 0x4182bed50a0a7824 */ /* 0x000fc600078e02ff */
[----:B------:R-:W-:Y:S01]  /*2800*/  LOP3.LUT R6, R9, R6, R0, 0x96, !PT ;  /* 0x0000000609067212 */ /* 0x000fe200078e9600 */
[----:B------:R-:W-:-:S03]  /*2810*/  IMAD R11, R11, -0x658354e5, RZ ;  /* 0x9a7cab1b0b0b7824 */ /* 0x000fc600078e02ff */
[----:B------:R-:W-:Y:S02]  /*2820*/  LOP3.LUT R17, R6, R5, RZ, 0x3c, !PT ;  /* 0x0000000506117212 */ /* 0x000fe400078e3cff */
[----:B------:R-:W-:Y:S02]  /*2830*/  IADD3 R0, PT, PT, R10, 0x64f0c9, R11 ;  /* 0x0064f0c90a007810 */ /* 0x000fe40007ffe00b */
[----:B------:R-:W-:Y:S02]  /*2840*/  SHF.R.U32.HI R6, RZ, 0x2, R7 ;  /* 0x00000002ff067819 */ /* 0x000fe40000011607 */
[C---:B------:R-:W-:Y:S02]  /*2850*/  IADD3 R8, PT, PT, R0.reuse, 0xb0f8a, R17 ;  /* 0x000b0f8a00087810 */ /* 0x040fe40007ffe011 */
[----:B------:R-:W-:Y:S02]  /*2860*/  IADD3 R11, PT, PT, R0, 0x587c5, R5 ;  /* 0x000587c5000b7810 */ /* 0x000fe40007ffe005 */
[----:B------:R-:W-:Y:S01]  /*2870*/  LOP3.LUT R6, R6, R7, RZ, 0x3c, !PT ;  /* 0x0000000706067212 */ /* 0x000fe200078e3cff */
[----:B------:R-:W-:-:S04]  /*2880*/  IMAD.WIDE.U32 R8, R8, 0x200000, RZ ;  /* 0x0020000008087825 */ /* 0x000fc800078e00ff */
[----:B------:R-:W-:Y:S01]  /*2890*/  IMAD.SHL.U32 R10, R6, 0x2, RZ ;  /* 0x00000002060a7824 */ /* 0x000fe200078e00ff */
[----:B------:R-:W-:Y:S01]  /*28a0*/  LOP3.LUT R8, R8, R11, RZ, 0x3c, !PT ;  /* 0x0000000b08087212 */ /* 0x000fe200078e3cff */
[----:B------:R-:W-:Y:S01]  /*28b0*/  IMAD.SHL.U32 R7, R17, 0x10, RZ ;  /* 0x0000001011077824 */ /* 0x000fe200078e00ff */
[----:B------:R-:W-:Y:S02]  /*28c0*/  SHF.R.U32.HI R11, RZ, 0x2, R2 ;  /* 0x00000002ff0b7819 */ /* 0x000fe40000011602 */
[----:B------:R-:W0:Y:S02]  /*28d0*/  I2F.F64.U64 R12, R8 ;  /* 0x00000008000c7312 */ /* 0x000e240000301800 */
[----:B------:R-:W-:Y:S02]  /*28e0*/  LOP3.LUT R10, R6, R10, R7, 0x96, !PT ;  /* 0x0000000a060a7212 */ /* 0x000fe400078e9607 */
[----:B------:R-:W-:Y:S02]  /*28f0*/  LOP3.LUT R11, R11, R2, RZ, 0x3c, !PT ;  /* 0x000000020b0b7212 */ /* 0x000fe400078e3cff */
[----:B------:R-:W-:-:S03]  /*2900*/  LOP3.LUT R17, R10, R17, RZ, 0x3c, !PT ;  /* 0x000000110a117212 */ /* 0x000fc600078e3cff */
[----:B------:R-:W-:Y:S02]  /*2910*/  IMAD.SHL.U32 R6, R11, 0x2, RZ ;  /* 0x000000020b067824 */ /* 0x000fe400078e00ff */
[----:B------:R-:W-:Y:S01]  /*2920*/  IMAD.SHL.U32 R2, R17, 0x10, RZ ;  /* 0x0000001011027824 */ /* 0x000fe200078e00ff */
[----:B0-----:R-:W-:-:S04]  /*2930*/  DFMA R12, R12, R14, 5.5511151231257827021e-17 ;  /* 0x3c9000000c0c742b */ /* 0x001fc8000000000e */
[----:B------:R-:W-:-:S04]  /*2940*/  LOP3.LUT R2, R11, R6, R2, 0x96, !PT ;  /* 0x000000060b027212 */ /* 0x000fc800078e9602 */
[----:B------:R-:W-:Y:S02]  /*2950*/  LOP3.LUT R27, R2, R17, RZ, 0x3c, !PT ;  /* 0x00000011021b7212 */ /* 0x000fe400078e3cff */
[C---:B------:R-:W-:Y:S02]  /*2960*/  IADD3 R17, PT, PT, R0.reuse, 0x10974f, R17 ;  /* 0x0010974f00117810 */ /* 0x040fe40007ffe011 */
[----:B------:R-:W-:Y:S01]  /*2970*/  IADD3 R8, PT, PT, R0, 0x161f14, R27 ;  /* 0x00161f1400087810 */ /* 0x000fe20007ffe01b */
[----:B------:R-:W-:Y:S01]  /*2980*/  IMAD.MOV.U32 R6, RZ, RZ, R12 ;  /* 0x000000ffff067224 */ /* 0x000fe200078e000c */
[----:B------:R-:W-:Y:S01]  /*2990*/  ISETP.GT.AND P0, PT, R13, 0xfffff, PT ;  /* 0x000fffff0d00780c */ /* 0x000fe20003f04270 */
[----:B------:R-:W-:Y:S02]  /*29a0*/  IMAD.MOV.U32 R7, RZ, RZ, R13 ;  /* 0x000000ffff077224 */ /* 0x000fe400078e000d */
[----:B------:R-:W-:-:S04]  /*29b0*/  IMAD.WIDE.U32 R8, R8, 0x200000, RZ ;  /* 0x0020000008087825 */ /* 0x000fc800078e00ff */
[----:B------:R-:W-:Y:S01]  /*29c0*/  IMAD.MOV.U32 R20, RZ, RZ, R12 ;  /* 0x000000ffff147224 */ /* 0x000fe200078e000c */
[----:B------:R-:W-:-:S05]  /*29d0*/  LOP3.LUT R8, R8, R17, RZ, 0x3c, !PT ;  /* 0x0000001108087212 */ /* 0x000fca00078e3cff */
[----:B------:R-:W-:Y:S01]  /*29e0*/  @!P0 DMUL R6, R6, 1.80143985094819840000e+16 ;  /* 0x4350000006068828 */ /* 0x000fe20000000000 */
[----:B------:R-:W0:Y:S09]  /*29f0*/  I2F.F64.U64 R8, R8 ;  /* 0x0000000800087312 */ /* 0x000e320000301800 */
[----:B------:R-:W-:-:S02]  /*2a00*/  @!P0 IMAD.MOV.U32 R13, RZ, RZ, R7 ;  /* 0x000000ffff0d8224 */ /* 0x000fc400078e0007 */
[----:B------:R-:W-:Y:S02]  /*2a10*/  @!P0 IMAD.MOV.U32 R20, RZ, RZ, R6 ;  /* 0x000000ffff148224 */ /* 0x000fe400078e0006 */
[----:B------:R-:W-:Y:S01]  /*2a20*/  VIADD R2, R13, 0xffffffff ;  /* 0xffffffff0d027836 */ /* 0x000fe20000000000 */
[----:B0-----:R-:W-:-:S04]  /*2a30*/  DFMA R14, R8, 2.2204460492503130808e-16, R14 ;  /* 0x3cb00000080e782b */ /* 0x001fc8000000000e */
[----:B------:R-:W-:Y:S01]  /*2a40*/  ISETP.GT.U32.AND P1, PT, R2, 0x7feffffe, PT ;  /* 0x7feffffe0200780c */ /* 0x000fe20003f24070 */
[----:B------:R-:W-:Y:S02]  /*2a50*/  IMAD.MOV.U32 R2, RZ, RZ, -0x3ff ;  /* 0xfffffc01ff027424 */ /* 0x000fe400078e00ff */
[----:B------:R-:W-:-:S10]  /*2a60*/  @!P0 IMAD.MOV.U32 R2, RZ, RZ, -0x435 ;  /* 0xfffffbcbff028424 */ /* 0x000fd400078e00ff */
[----:B------:R-:W-:Y:S05]  /*2a70*/  @P1 BRA `(.L_x_138) ;  /* 0x0000000400001947 */ /* 0x000fea0003800000 */
[C---:B------:R-:W-:Y:S01]  /*2a80*/  LOP3.LUT R6, R13.reuse, 0xfffff, RZ, 0xc0, !PT ;  /* 0x000fffff0d067812 */ /* 0x040fe200078ec0ff */
[----:B------:R-:W-:Y:S01]  /*2a90*/  IMAD.MOV.U32 R18, RZ, RZ, -0x748574fc ;  /* 0x8b7a8b04ff127424 */ /* 0x000fe200078e00ff */
[----:B------:R-:W-:Y:S01]  /*2aa0*/  UMOV UR4, 0x3ae80f1e ;  /* 0x3ae80f1e00047882 */ /* 0x000fe20000000000 */
[----:B------:R-:W-:Y:S01]  /*2ab0*/  IMAD.MOV.U32 R19, RZ, RZ, 0x3ed0ee25 ;  /* 0x3ed0ee25ff137424 */ /* 0x000fe200078e00ff */
[----:B------:R-:W-:Y:S01]  /*2ac0*/  LOP3.LUT R21, R6, 0x3ff00000, RZ, 0xfc, !PT ;  /* 0x3ff0000006157812 */ /* 0x000fe200078efcff */
[----:B------:R-:W-:Y:S01]  /*2ad0*/  IMAD.MOV.U32 R6, RZ, RZ, RZ ;  /* 0x000000ffff067224 */ /* 0x000fe200078e00ff */
[----:B------:R-:W-:Y:S01]  /*2ae0*/  UMOV UR5, 0x3eb1380b ;  /* 0x3eb1380b00057882 */ /* 0x000fe20000000000 */
[----:B------:R-:W-:Y:S01]  /*2af0*/  LEA.HI R13, R13, R2, RZ, 0xc ;  /* 0x000000020d0d7211 */ /* 0x000fe200078f60ff */
[----:B------:R-:W-:Y:S01]  /*2b00*/  UMOV UR8, 0x80000000 ;  /* 0x8000000000087882 */ /* 0x000fe20000000000 */
[----:B------:R-:W-:Y:S01]  /*2b10*/  ISETP.GE.U32.AND P0, PT, R21, 0x3ff6a09f, PT ;  /* 0x3ff6a09f1500780c */ /* 0x000fe20003f06070 */
[----:B------:R-:W-:-:S12]  /*2b20*/  UMOV UR9, 0x43300000 ;  /* 0x4330000000097882 */ /* 0x000fd80000000000 */
[----:B------:R-:W-:Y:S02]  /*2b30*/  @P0 VIADD R7, R21, 0xfff00000 ;  /* 0xfff0000015070836 */ /* 0x000fe40000000000 */
[----:B------:R-:W-:Y:S02]  /*2b40*/  @P0 VIADD R13, R13, 0x1 ;  /* 0x000000010d0d0836 */ /* 0x000fe40000000000 */
[----:B------:R-:W-:-:S03]  /*2b50*/  @P0 IMAD.MOV.U32 R21, RZ, RZ, R7 ;  /* 0x000000ffff150224 */ /* 0x000fc600078e0007 */
[----:B------:R-:W-:Y:S01]  /*2b60*/  LOP3.LUT R12, R13, 0x80000000, RZ, 0x3c, !PT ;  /* 0x800000000d0c7812 */ /* 0x000fe200078e3cff */
[----:B------:R-:W-:Y:S02]  /*2b70*/  IMAD.MOV.U32 R13, RZ, RZ, 0x43300000 ;  /* 0x43300000ff0d7424 */ /* 0x000fe400078e00ff */
[C---:B------:R-:W-:Y:S02]  /*2b80*/  DADD R16, R20.reuse, 1 ;  /* 0x3ff0000014107429 */ /* 0x040fe40000000000 */
[----:B------:R-:W-:Y:S02]  /*2b90*/  DADD R20, R20, -1 ;  /* 0xbff0000014147429 */ /* 0x000fe40000000000 */
[----:B------:R-:W-:Y:S01]  /*2ba0*/  DADD R12, R12, -UR8 ;  /* 0x800000080c0c7e29 */ /* 0x000fe20008000000 */
[----:B------:R-:W-:Y:S01]  /*2bb0*/  UMOV UR8, 0xfefa39ef ;  /* 0xfefa39ef00087882 */ /* 0x000fe20000000000 */
[----:B------:R-:W0:Y:S01]  /*2bc0*/  MUFU.RCP64H R7, R17 ;  /* 0x0000001100077308 */ /* 0x000e220000001800 */
[----:B------:R-:W-:Y:S01]  /*2bd0*/  UMOV UR9, 0x3fe62e42 ;  /* 0x3fe62e4200097882 */ /* 0x000fe20000000000 */
[----:B0-----:R-:W-:-:S08]  /*2be0*/  DFMA R8, -R16, R6, 1 ;  /* 0x3ff000001008742b */ /* 0x001fd00000000106 */
[----:B------:R-:W-:-:S08]  /*2bf0*/  DFMA R8, R8, R8, R8 ;  /* 0x000000080808722b */ /* 0x000fd00000000008 */
[----:B------:R-:W-:-:S08]  /*2c00*/  DFMA R6, R6, R8, R6 ;  /* 0x000000080606722b */ /* 0x000fd00000000006 */
[----:B------:R-:W-:-:S08]  /*2c10*/  DMUL R8, R20, R6 ;  /* 0x0000000614087228 */ /* 0x000fd00000000000 */
[----:B------:R-:W-:-:S08]  /*2c20*/  DFMA R8, R20, R6, R8 ;  /* 0x000000061408722b */ /* 0x000fd00000000008 */
[----:B------:R-:W-:-:S08]  /*2c30*/  DMUL R10, R8, R8 ;  /* 0x00000008080a7228 */ /* 0x000fd00000000000 */
[----:B------:R-:W-:Y:S01]  /*2c40*/  DFMA R16, R10, UR4, R18 ;  /* 0x000000040a107c2b */ /* 0x000fe20008000012 */
[----:B------:R-:W-:Y:S01]  /*2c50*/  UMOV UR4, 0x9f02676f ;  /* 0x9f02676f00047882 */ /* 0x000fe20000000000 */
[----:B------:R-:W-:Y:S01]  /*2c60*/  UMOV UR5, 0x3ef3b266 ;  /* 0x3ef3b26600057882 */ /* 0x000fe20000000000 */
[----:B------:R-:W-:-:S05]  /*2c70*/  DADD R18, R20, -R8 ;  /* 0x0000000014127229 */ /* 0x000fca0000000808 */
[----:B------:R-:W-:Y:S01]  /*2c80*/  DFMA R16, R10, R16, UR4 ;  /* 0x000000040a107e2b */ /* 0x000fe20008000010 */
[----:B------:R-:W-:Y:S01]  /*2c90*/  UMOV UR4, 0xa9ab0956 ;  /* 0xa9ab095600047882 */ /* 0x000fe20000000000 */
[----:B------:R-:W-:Y:S01]  /*2ca0*/  UMOV UR5, 0x3f1745cb ;  /* 0x3f1745cb00057882 */ /* 0x000fe20000000000 */
[----:B------:R-:W-:-:S05]  /*2cb0*/  DADD R18, R18, R18 ;  /* 0x0000000012127229 */ /* 0x000fca0000000012 */
[----:B------:R-:W-:Y:S01]  /*2cc0*/  DFMA R16, R10, R16, UR4 ;  /* 0x000000040a107e2b */ /* 0x000fe20008000010 */
[----:B------:R-:W-:Y:S01]  /*2cd0*/  UMOV UR4, 0x2d1b5154 ;  /* 0x2d1b515400047882 */ /* 0x000fe20000000000 */
[----:B------:R-:W-:Y:S01]  /*2ce0*/  UMOV UR5, 0x3f3c71c7 ;  /* 0x3f3c71c700057882 */ /* 0x000fe20000000000 */
[----:B------:R-:W-:Y:S02]  /*2cf0*/  DFMA R20, R20, -R8, R18 ;  /* 0x800000081414722b */ /* 0x000fe40000000012 */
        /* <DEDUP_REMOVED lines=24> */
.L_x_138:
[----:B------:R-:W-:Y:S01]  /*2e80*/  IMAD.MOV.U32 R8, RZ, RZ, 0x0 ;  /* 0x00000000ff087424 */ /* 0x000fe200078e00ff */
[----:B------:R-:W-:Y:S01]  /*2e90*/  LOP3.LUT P0, RZ, R7, 0x7fffffff, RZ, 0xc0, !PT ;  /* 0x7fffffff07ff7812 */ /* 0x000fe2000780c0ff */
[----:B------:R-:W-:-:S06]  /*2ea0*/  IMAD.MOV.U32 R9, RZ, RZ, 0x7ff00000 ;  /* 0x7ff00000ff097424 */ /* 0x000fcc00078e00ff */
[----:B------:R-:W-:-:S10]  /*2eb0*/  DFMA R8, R6, R8, +INF ;  /* 0x7ff000000608742b */ /* 0x000fd40000000008 */
[----:B------:R-:W-:Y:S02]  /*2ec0*/  FSEL R8, R8, RZ, P0 ;  /* 0x000000ff08087208 */ /* 0x000fe40000000000 */
[----:B------:R-:W-:-:S07]  /*2ed0*/  FSEL R9, R9, -QNAN , P0 ;  /* 0xfff0000009097808 */ /* 0x000fce0000000000 */
.L_x_139:
[----:B------:R-:W-:Y:S05]  /*2ee0*/  BSYNC.RECONVERGENT B0 ;  /* 0x0000000000007941 */ /* 0x000fea0003800200 */
.L_x_137:
[----:B------:R-:W-:Y:S01]  /*2ef0*/  DMUL R6, RZ, R14 ;  /* 0x0000000eff067228 */ /* 0x000fe20000000000 */
[----:B------:R-:W-:Y:S01]  /*2f00*/  IMAD.SHL.U32 R2, R15, 0x2, RZ ;  /* 0x000000020f027824 */ /* 0x000fe200078e00ff */
[----:B------:R-:W-:Y:S01]  /*2f10*/  UMOV UR4, 0x33145c07 ;  /* 0x33145c0700047882 */ /* 0x000fe20000000000 */
[----:B------:R-:W-:Y:S01]  /*2f20*/  UMOV UR5, 0x3ca1a626 ;  /* 0x3ca1a62600057882 */ /* 0x000fe20000000000 */
[----:B------:R-:W-:Y:S01]  /*2f30*/  IMAD.MOV.U32 R12, RZ, RZ, -0x3e107ad8 ;  /* 0xc1ef8528ff0c7424 */ /* 0x000fe200078e00ff */
[----:B------:R-:W-:Y:S01]  /*2f40*/  UMOV UR8, 0xf9785eba ;  /* 0xf9785eba00087882 */ /* 0x000fe20000000000 */
[----:B------:R-:W-:Y:S01]  /*2f50*/  ISETP.GT.U32.AND P0, PT, R2, -0x79800000, PT ;  /* 0x868000000200780c */ /* 0x000fe20003f04070 */
[----:B------:R-:W-:Y:S01]  /*2f60*/  IMAD.MOV.U32 R13, RZ, RZ, 0x3e21eea7 ;  /* 0x3e21eea7ff0d7424 */ /* 0x000fe200078e00ff */
[----:B------:R-:W-:Y:S01]  /*2f70*/  UMOV UR9, 0x3de5db65 ;  /* 0x3de5db6500097882 */ /* 0x000fe20000000000 */
[----:B------:R-:W-:Y:S01]  /*2f80*/  IMAD.MOV.U32 R22, RZ, RZ, 0x2cb0d246 ;  /* 0x2cb0d246ff167424 */ /* 0x000fe200078e00ff */
[----:B------:R-:W-:Y:S01]  /*2f90*/  FSEL R7, R7, R15, P0 ;  /* 0x0000000f07077208 */ /* 0x000fe20000000000 */
[----:B------:R-:W-:Y:S01]  /*2fa0*/  IMAD.MOV.U32 R23, RZ, RZ, 0x3e5ae5f1 ;  /* 0x3e5ae5f1ff177424 */ /* 0x000fe200078e00ff */
[----:B------:R-:W-:Y:S01]  /*2fb0*/  FSEL R14, R6, R14, P0 ;  /* 0x0000000e060e7208 */ /* 0x000fe20000000000 */
[----:B------:R-:W-:Y:S01]  /*2fc0*/  DMUL R8, R8, -2 ;  /* 0xc000000008087828 */ /* 0x000fe20000000000 */
[----:B------:R-:W-:Y:S01]  /*2fd0*/  IMAD.MOV.U32 R24, RZ, RZ, 0x0 ;  /* 0x00000000ff187424 */ /* 0x000fe200078e00ff */
[----:B------:R-:W-:Y:S01]  /*2fe0*/  BSSY.RECONVERGENT B0, `(.L_x_140) ;  /* 0x0000049000007945 */ /* 0x000fe20003800200 */
[----:B------:R-:W-:-:S02]  /*2ff0*/  VIADD R15, R7, 0x100000 ;  /* 0x00100000070f7836 */ /* 0x000fc40000000000 */
[----:B------:R-:W-:Y:S02]  /*3000*/  IMAD.MOV.U32 R6, RZ, RZ, R14 ;  /* 0x000000ffff067224 */ /* 0x000fe400078e000e */
[----:B------:R-:W0:Y:S01]  /*3010*/  FRND.F64 R10, R14 ;  /* 0x0000000e000a7313 */ /* 0x000e220000301800 */
[----:B------:R-:W-:-:S07]  /*3020*/  IMAD.MOV.U32 R25, RZ, RZ, 0x3fd80000 ;  /* 0x3fd80000ff197424 */ /* 0x000fce00078e00ff */
[----:B------:R-:W1:Y:S01]  /*3030*/  F2I.S64.F64 R14, R14 ;  /* 0x0000000e000e7311 */ /* 0x000e620000301900 */
[----:B0-----:R-:W-:-:S08]  /*3040*/  DFMA R10, R10, -0.5, R6 ;  /* 0xbfe000000a0a782b */ /* 0x001fd00000000006 */
[C---:B------:R-:W-:Y:S01]  /*3050*/  DMUL R16, R10.reuse, UR4 ;  /* 0x000000040a107c28 */ /* 0x040fe20008000000 */
[----:B------:R-:W-:Y:S01]  /*3060*/  UMOV UR4, 0x54442d18 ;  /* 0x54442d1800047882 */ /* 0x000fe20000000000 */
[----:B------:R-:W-:Y:S01]  /*3070*/  UMOV UR5, 0x400921fb ;  /* 0x400921fb00057882 */ /* 0x000fe20000000000 */
[C---:B-1----:R-:W-:Y:S02]  /*3080*/  LOP3.LUT R2, R14.reuse, 0x1, RZ, 0xc0, !PT ;  /* 0x000000010e027812 */ /* 0x042fe400078ec0ff */
[----:B------:R-:W-:Y:S02]  /*3090*/  LOP3.LUT P1, RZ, R14, 0x2, RZ, 0xc0, !PT ;  /* 0x000000020eff7812 */ /* 0x000fe4000782c0ff */
[----:B------:R-:W-:Y:S01]  /*30a0*/  ISETP.NE.U32.AND P0, PT, R2, 0x1, PT ;  /* 0x000000010200780c */ /* 0x000fe20003f05070 */
[----:B------:R-:W-:Y:S01]  /*30b0*/  DFMA R16, R10, UR4, R16 ;  /* 0x000000040a107c2b */ /* 0x000fe20008000010 */
[----:B------:R-:W-:Y:S01]  /*30c0*/  UMOV UR4, 0x20fd8164 ;  /* 0x20fd816400047882 */ /* 0x000fe20000000000 */
[----:B------:R-:W-:Y:S01]  /*30d0*/  UMOV UR5, 0x3da8ff83 ;  /* 0x3da8ff8300057882 */ /* 0x000fe20000000000 */
[----:B------:R-:W0:Y:S01]  /*30e0*/  MUFU.RSQ64H R11, R9 ;  /* 0x00000009000b7308 */ /* 0x000e220000001c00 */
[----:B------:R-:W-:Y:S01]  /*30f0*/  VIADD R10, R9, 0xfcb00000 ;  /* 0xfcb00000090a7836 */ /* 0x000fe20000000000 */
[----:B------:R-:W-:-:S03]  /*3100*/  ISETP.NE.U32.AND.EX P0, PT, RZ, RZ, PT, P0 ;  /* 0x000000ffff00720c */ /* 0x000fc60003f05100 */
[----:B------:R-:W-:-:S08]  /*3110*/  DMUL R18, R16, R16 ;  /* 0x0000001010127228 */ /* 0x000fd00000000000 */
[C---:B------:R-:W-:Y:S01]  /*3120*/  DFMA R12, R18.reuse, -UR4, R12 ;  /* 0x80000004120c7c2b */ /* 0x040fe2000800000c */
[----:B------:R-:W-:Y:S01]  /*3130*/  UMOV UR4, 0x8e06e6d9 ;  /* 0x8e06e6d900047882 */ /* 0x000fe20000000000 */
[----:B------:R-:W-:Y:S01]  /*3140*/  DFMA R22, R18, UR8, -R22 ;  /* 0x0000000812167c2b */ /* 0x000fe20008000816 */
[----:B------:R-:W-:Y:S01]  /*3150*/  UMOV UR5, 0x3e927e4f ;  /* 0x3e927e4f00057882 */ /* 0x000fe20000000000 */
[----:B------:R-:W-:Y:S01]  /*3160*/  UMOV UR8, 0x19db62a1 ;  /* 0x19db62a100087882 */ /* 0x000fe20000000000 */
[----:B------:R-:W-:Y:S01]  /*3170*/  UMOV UR9, 0x3f2a01a0 ;  /* 0x3f2a01a000097882 */ /* 0x000fe20000000000 */
[----:B0-----:R-:W-:Y:S02]  /*3180*/  DMUL R20, R10, R10 ;  /* 0x0000000a0a147228 */ /* 0x001fe40000000000 */
[----:B------:R-:W-:Y:S01]  /*3190*/  DFMA R12, R18, R12, -UR4 ;  /* 0x80000004120c7e2b */ /* 0x000fe2000800000c */
[----:B------:R-:W-:Y:S01]  /*31a0*/  UMOV UR4, 0x69ace392 ;  /* 0x69ace39200047882 */ /* 0x000fe20000000000 */
[----:B------:R-:W-:-:S02]  /*31b0*/  UMOV UR5, 0x3ec71de3 ;  /* 0x3ec71de300057882 */ /* 0x000fc40000000000 */
[----:B------:R-:W-:Y:S01]  /*31c0*/  DFMA R22, R18, R22, UR4 ;  /* 0x0000000412167e2b */ /* 0x000fe20008000016 */
[----:B------:R-:W-:Y:S01]  /*31d0*/  UMOV UR4, 0x19ddbce9 ;  /* 0x19ddbce900047882 */ /* 0x000fe20000000000 */
[----:B------:R-:W-:Y:S01]  /*31e0*/  UMOV UR5, 0x3efa01a0 ;  /* 0x3efa01a000057882 */ /* 0x000fe20000000000 */
[----:B------:R-:W-:Y:S02]  /*31f0*/  DFMA R20, R8, -R20, 1 ;  /* 0x3ff000000814742b */ /* 0x000fe40000000814 */
[C---:B------:R-:W-:Y:S01]  /*3200*/  DFMA R12, R18.reuse, R12, UR4 ;  /* 0x00000004120c7e2b */ /* 0x040fe2000800000c */
[----:B------:R-:W-:Y:S01]  /*3210*/  UMOV UR4, 0x16c15d47 ;  /* 0x16c15d4700047882 */ /* 0x000fe20000000000 */
[----:B------:R-:W-:Y:S01]  /*3220*/  UMOV UR5, 0x3f56c16c ;  /* 0x3f56c16c00057882 */ /* 0x000fe20000000000 */
[----:B------:R-:W-:Y:S01]  /*3230*/  DFMA R22, R18, R22, -UR8 ;  /* 0x8000000812167e2b */ /* 0x000fe20008000016 */
[----:B------:R-:W-:Y:S01]  /*3240*/  UMOV UR8, 0x11110818 ;  /* 0x1111081800087882 */ /* 0x000fe20000000000 */
[----:B------:R-:W-:Y:S01]  /*3250*/  UMOV UR9, 0x3f811111 ;  /* 0x3f81111100097882 */ /* 0x000fe20000000000 */
[----:B------:R-:W-:-:S02]  /*3260*/  DFMA R24, R20, R24, 0.5 ;  /* 0x3fe000001418742b */ /* 0x000fc40000000018 */
[C---:B------:R-:W-:Y:S01]  /*3270*/  DFMA R12, R18.reuse, R12, -UR4 ;  /* 0x80000004120c7e2b */ /* 0x040fe2000800000c */
[----:B------:R-:W-:Y:S01]  /*3280*/  UMOV UR4, 0x55555551 ;  /* 0x5555555100047882 */ /* 0x000fe20000000000 */
[----:B------:R-:W-:Y:S01]  /*3290*/  UMOV UR5, 0x3fa55555 ;  /* 0x3fa5555500057882 */ /* 0x000fe20000000000 */
[----:B------:R-:W-:Y:S01]  /*32a0*/  DFMA R22, R18, R22, UR8 ;  /* 0x0000000812167e2b */ /* 0x000fe20008000016 */
[----:B------:R-:W-:Y:S01]  /*32b0*/  UMOV UR8, 0x55555554 ;  /* 0x5555555400087882 */ /* 0x000fe20000000000 */
[----:B------:R-:W-:Y:S01]  /*32c0*/  UMOV UR9, 0x3fc55555 ;  /* 0x3fc5555500097882 */ /* 0x000fe20000000000 */
[----:B------:R-:W-:Y:S02]  /*32d0*/  DMUL R20, R10, R20 ;  /* 0x000000140a147228 */ /* 0x000fe40000000000 */
[----:B------:R-:W-:-:S03]  /*32e0*/  DFMA R12, R18, R12, UR4 ;  /* 0x00000004120c7e2b */ /* 0x000fc6000800000c */
[----:B------:R-:W-:-:S03]  /*32f0*/  DFMA R22, R18, R22, -UR8 ;  /* 0x8000000812167e2b */ /* 0x000fc60008000016 */
[----:B------:R-:W-:Y:S02]  /*3300*/  DFMA R20, R24, R20, R10 ;  /* 0x000000141814722b */ /* 0x000fe4000000000a */
[----:B------:R-:W-:-:S03]  /*3310*/  DFMA R12, R18, R12, -0.5 ;  /* 0xbfe00000120c742b */ /* 0x000fc6000000000c */
[----:B------:R-:W-:-:S05]  /*3320*/  DFMA R28, R18, R22, RZ ;  /* 0x00000016121c722b */ /* 0x000fca00000000ff */
[----:B------:R-:W-:Y:S02]  /*3330*/  DFMA R22, R18, R12, 1 ;  /* 0x3ff000001216742b */ /* 0x000fe4000000000c */
[----:B------:R-:W-:Y:S02]  /*3340*/  DMUL R18, R8, R20 ;  /* 0x0000001408127228 */ /* 0x000fe40000000000 */
[----:B------:R-:W-:Y:S01]  /*3350*/  DFMA R28, R16, R28, R16 ;  /* 0x0000001c101c722b */ /* 0x000fe20000000010 */
[----:B------:R-:W-:Y:S02]  /*3360*/  VIADD R17, R21, 0xfff00000 ;  /* 0xfff0000015117836 */ /* 0x000fe40000000000 */
[----:B------:R-:W-:-:S03]  /*3370*/  IMAD.MOV.U32 R16, RZ, RZ, R20 ;  /* 0x000000ffff107224 */ /* 0x000fc600078e0014 */
[----:B------:R-:W-:-:S04]  /*3380*/  DFMA R12, R18, -R18, R8 ;  /* 0x80000012120c722b */ /* 0x000fc80000000008 */
[----:B------:R-:W-:Y:S02]  /*3390*/  LOP3.LUT R15, R29, 0x80000000, RZ, 0x3c, !PT ;  /* 0x800000001d0f7812 */ /* 0x000fe400078e3cff */
[----:B------:R-:W-:Y:S02]  /*33a0*/  FSEL R24, R22, R28, !P0 ;  /* 0x0000001c16187208 */ /* 0x000fe40004000000 */
[----:B------:R-:W-:Y:S02]  /*33b0*/  FSEL R25, R23, R29, !P0 ;  /* 0x0000001d17197208 */ /* 0x000fe40004000000 */
[----:B------:R-:W-:Y:S02]  /*33c0*/  FSEL R14, R28, R22, !P0 ;  /* 0x000000161c0e7208 */ /* 0x000fe40004000000 */
[----:B------:R-:W-:Y:S01]  /*33d0*/  FSEL R15, R15, R23, !P0 ;  /* 0x000000170f0f7208 */ /* 0x000fe20004000000 */
[----:B------:R-:W-:Y:S01]  /*33e0*/  DFMA R22, R12, R16, R18 ;  /* 0x000000100c16722b */ /* 0x000fe20000000012 */
[----:B------:R-:W-:-:S02]  /*33f0*/  ISETP.GE.U32.AND P0, PT, R10, 0x7ca00000, PT ;  /* 0x7ca000000a00780c */ /* 0x000fc40003f06070 */
[----:B------:R-:W-:Y:S02]  /*3400*/  @P1 LOP3.LUT R29, R25, 0x80000000, RZ, 0x3c, !PT ;  /* 0x80000000191d1812 */ /* 0x000fe400078e3cff */
[----:B------:R-:W-:-:S03]  /*3410*/  @P1 LOP3.LUT R2, R15, 0x80000000, RZ, 0x3c, !PT ;  /* 0x800000000f021812 */ /* 0x000fc600078e3cff */
[----:B------:R-:W-:Y:S02]  /*3420*/  @P1 IMAD.MOV.U32 R25, RZ, RZ, R29 ;  /* 0x000000ffff191224 */ /* 0x000fe400078e001d */
[----:B------:R-:W-:-:S04]  /*3430*/  @P1 IMAD.MOV.U32 R15, RZ, RZ, R2 ;  /* 0x000000ffff0f1224 */ /* 0x000fc800078e0002 */
[----:B------:R-:W-:Y:S05]  /*3440*/  @!P0 BRA `(.L_x_141) ;  /* 0x0000000000088947 */ /* 0x000fea0003800000 */
[----:B------:R-:W-:-:S07]  /*3450*/  MOV R2, 0x3470 ;  /* 0x0000347000027802 */ /* 0x000fce0000000f00 */
[----:B------:R-:W-:Y:S05]  /*3460*/  CALL.REL.NOINC `($__internal_3_$__cuda_sm20_dsqrt_rn_f64_mediumpath_v1) ;  /* 0x0000000000d47944 */ /* 0x000fea0003c00000 */
.L_x_141:
[----:B------:R-:W-:Y:S05]  /*3470*/  BSYNC.RECONVERGENT B0 ;  /* 0x0000000000007941 */ /* 0x000fea0003800200 */
.L_x_140:
[----:B------:R-:W-:Y:S01]  /*3480*/  SHF.R.U32.HI R2, RZ, 0x2, R3 ;  /* 0x00000002ff027819 */ /* 0x000fe20000011603 */
[----:B------:R-:W0:Y:S01]  /*3490*/  LDCU.128 UR8, c[0x0][0x380] ;  /* 0x00007000ff0877ac */ /* 0x000e220008000c00 */
[----:B------:R-:W-:Y:S01]  /*34a0*/  SHF.R.U32.HI R10, RZ, 0x2, R5 ;  /* 0x00000002ff0a7819 */ /* 0x000fe20000011605 */
[----:B------:R-:W-:Y:S01]  /*34b0*/  DADD R14, RZ, R14 ;  /* 0x00000000ff0e7229 */ /* 0x000fe2000000000e */
[----:B------:R-:W-:Y:S01]  /*34c0*/  LOP3.LUT R2, R2, R3, RZ, 0x3c, !PT ;  /* 0x0000000302027212 */ /* 0x000fe200078e3cff */
[----:B------:R-:W-:Y:S01]  /*34d0*/  IMAD.SHL.U32 R3, R27, 0x10, RZ ;  /* 0x000000101b037824 */ /* 0x000fe200078e00ff */
[----:B------:R-:W-:Y:S01]  /*34e0*/  LOP3.LUT R10, R10, R5, RZ, 0x3c, !PT ;  /* 0x000000050a0a7212 */ /* 0x000fe200078e3cff */
[----:B------:R-:W1:Y:S01]  /*34f0*/  LDCU.64 UR12, c[0x0][0x390] ;  /* 0x00007200ff0c77ac */ /* 0x000e620008000a00 */
[----:B------:R-:W-:Y:S01]  /*3500*/  SHF.R.S32.HI R5, RZ, 0x1f, R4 ;  /* 0x0000001fff057819 */ /* 0x000fe20000011404 */
[C---:B------:R-:W-:Y:S02]  /*3510*/  IMAD.SHL.U32 R8, R2.reuse, 0x2, RZ ;  /* 0x0000000202087824 */ /* 0x040fe400078e00ff */
[----:B------:R-:W-:Y:S01]  /*3520*/  DMUL R14, R14, R22 ;  /* 0x000000160e0e7228 */ /* 0x000fe20000000000 */
[----:B------:R-:W-:Y:S01]  /*3530*/  UMOV UR4, 0x9999999a ;  /* 0x9999999a00047882 */ /* 0x000fe20000000000 */
[----:B------:R-:W-:Y:S01]  /*3540*/  UMOV UR5, 0x3fb99999 ;  /* 0x3fb9999900057882 */ /* 0x000fe20000000000 */
[----:B------:R-:W-:Y:S01]  /*3550*/  LOP3.LUT R8, R2, R8, R3, 0x96, !PT ;  /* 0x0000000802087212 */ /* 0x000fe200078e9603 */
[----:B------:R-:W-:-:S03]  /*3560*/  IMAD.SHL.U32 R2, R10, 0x2, RZ ;  /* 0x000000020a027824 */ /* 0x000fc600078e00ff */
[----:B------:R-:W-:Y:S01]  /*3570*/  LOP3.LUT R27, R8, R27, RZ, 0x3c, !PT ;  /* 0x0000001b081b7212 */ /* 0x000fe200078e3cff */
[----:B------:R-:W-:Y:S02]  /*3580*/  DMUL R8, RZ, R6 ;  /* 0x00000006ff087228 */ /* 0x000fe40000000000 */
[----:B------:R-:W-:Y:S01]  /*3590*/  DMUL R14, R14, UR4 ;  /* 0x000000040e0e7c28 */ /* 0x000fe20008000000 */
[----:B------:R-:W-:Y:S01]  /*35a0*/  IADD3 R13, PT, PT, R0, 0x1ba6d9, R27 ;  /* 0x001ba6d9000d7810 */ /* 0x000fe20007ffe01b */
[----:B------:R-:W-:-:S05]  /*35b0*/  IMAD.SHL.U32 R3, R27, 0x10, RZ ;  /* 0x000000101b037824 */ /* 0x000fca00078e00ff */
[----:B------:R-:W-:-:S04]  /*35c0*/  LOP3.LUT R2, R10, R2, R3, 0x96, !PT ;  /* 0x000000020a027212 */ /* 0x000fc800078e9603 */
[----:B------:R-:W-:-:S04]  /*35d0*/  LOP3.LUT R3, R2, R27, RZ, 0x3c, !PT ;  /* 0x0000001b02037212 */ /* 0x000fc800078e3cff */
[----:B------:R-:W-:Y:S02]  /*35e0*/  IADD3 R10, PT, PT, R0, 0x212e9e, R3 ;  /* 0x00212e9e000a7810 */ /* 0x000fe40007ffe003 */
[----:B------:R-:W2:Y:S01]  /*35f0*/  FRND.F64.TRUNC R2, R6 ;  /* 0x0000000600027313 */ /* 0x000ea2000030d800 */
[----:B------:R-:W-:Y:S02]  /*3600*/  SHF.L.U64.HI R0, R4, 0x3, R5 ;  /* 0x0000000304007819 */ /* 0x000fe40000010205 */
[----:B------:R-:W-:-:S03]  /*3610*/  IMAD.WIDE.U32 R10, R10, 0x200000, RZ ;  /* 0x002000000a0a7825 */ /* 0x000fc600078e00ff */
[----:B------:R-:W-:Y:S01]  /*3620*/  LOP3.LUT R12, R10, R13, RZ, 0x3c, !PT ;  /* 0x0000000d0a0c7212 */ /* 0x000fe200078e3cff */
[----:B------:R-:W-:-:S04]  /*3630*/  IMAD.MOV.U32 R13, RZ, RZ, R11 ;  /* 0x000000ffff0d7224 */ /* 0x000fc800078e000b */
[----:B------:R-:W3:Y:S01]  /*3640*/  I2F.F64.U64 R10, R12 ;  /* 0x0000000c000a7312 */ /* 0x000ee20000301800 */
[----:B--2---:R-:W-:Y:S01]  /*3650*/  DSETP.NEU.AND P0, PT, R6, R2, PT ;  /* 0x000000020600722a */ /* 0x004fe20003f0d000 */
[----:B------:R-:W-:Y:S02]  /*3660*/  IMAD.MOV.U32 R2, RZ, RZ, 0x0 ;  /* 0x00000000ff027424 */ /* 0x000fe400078e00ff */
[----:B------:R-:W-:-:S03]  /*3670*/  IMAD.MOV.U32 R3, RZ, RZ, 0x3ca00000 ;  /* 0x3ca00000ff037424 */ /* 0x000fc600078e00ff */
[----:B------:R-:W-:Y:S01]  /*3680*/  FSEL R6, R8, R24, !P0 ;  /* 0x0000001808067208 */ /* 0x000fe20004000000 */
[----:B------:R-:W-:Y:S01]  /*3690*/  IMAD.SHL.U32 R8, R4, 0x8, RZ ;  /* 0x0000000804087824 */ /* 0x000fe200078e00ff */
[----:B------:R-:W-:Y:S01]  /*36a0*/  FSEL R7, R9, R25, !P0 ;  /* 0x0000001909077208 */ /* 0x000fe20004000000 */
[----:B---3--:R-:W-:-:S05]  /*36b0*/  DFMA R10, R10, R2, 5.5511151231257827021e-17 ;  /* 0x3c9000000a0a742b */ /* 0x008fca0000000002 */
[----:B------:R-:W-:Y:S01]  /*36c0*/  DMUL R4, R22, R6 ;  /* 0x0000000616047228 */ /* 0x000fe20000000000 */
[C---:B0-----:R-:W-:Y:S01]  /*36d0*/  IADD3 R2, P0, PT, R8.reuse, UR8, RZ ;  /* 0x0000000808027c10 */ /* 0x041fe2000ff1e0ff */
[----:B------:R-:W-:Y:S01]  /*36e0*/  UMOV UR8, 0x54442d18 ;  /* 0x54442d1800087882 */ /* 0x000fe20000000000 */
[----:B------:R-:W-:Y:S02]  /*36f0*/  IADD3 R6, P1, PT, R8, UR10, RZ ;  /* 0x0000000a08067c10 */ /* 0x000fe4000ff3e0ff */
[----:B------:R-:W-:Y:S01]  /*3700*/  IADD3.X R3, PT, PT, R0, UR9, RZ, P0, !PT ;  /* 0x0000000900037c10 */ /* 0x000fe200087fe4ff */
[----:B------:R-:W-:Y:S01]  /*3710*/  DADD R10, R10, R10 ;  /* 0x000000000a0a7229 */ /* 0x000fe2000000000a */
[----:B-1----:R-:W-:Y:S01]  /*3720*/  IADD3 R8, P0, PT, R8, UR12, RZ ;  /* 0x0000000c08087c10 */ /* 0x002fe2000ff1e0ff */
[----:B------:R-:W-:Y:S01]  /*3730*/  DMUL R4, R4, UR4 ;  /* 0x0000000404047c28 */ /* 0x000fe20008000000 */
[----:B------:R-:W-:Y:S01]  /*3740*/  UMOV UR9, 0x400921fb ;  /* 0x400921fb00097882 */ /* 0x000fe20000000000 */
[----:B------:R-:W-:-:S02]  /*3750*/  IADD3.X R7, PT, PT, R0, UR11, RZ, P1, !PT ;  /* 0x0000000b00077c10 */ /* 0x000fc40008ffe4ff */
[----:B------:R-:W-:Y:S02]  /*3760*/  IADD3.X R9, PT, PT, R0, UR13, RZ, P0, !PT ;  /* 0x0000000d00097c10 */ /* 0x000fe400087fe4ff */
[----:B------:R-:W-:Y:S01]  /*3770*/  DMUL R10, R10, UR8 ;  /* 0x000000080a0a7c28 */ /* 0x000fe20008000000 */
[----:B------:R-:W-:Y:S04]  /*3780*/  STG.E.64 desc[UR6][R2.64], R4 ;  /* 0x0000000402007986 */ /* 0x000fe8000c101b06 */
[----:B------:R-:W-:Y:S04]  /*3790*/  STG.E.64 desc[UR6][R6.64], R14 ;  /* 0x0000000e06007986 */ /* 0x000fe8000c101b06 */
[----:B------:R-:W-:Y:S01]  /*37a0*/  STG.E.64 desc[UR6][R8.64], R10 ;  /* 0x0000000a08007986 */ /* 0x000fe2000c101b06 */
[----:B------:R-:W-:Y:S05]  /*37b0*/  EXIT ;  /* 0x000000000000794d */ /* 0x000fea0003800000 */
        .weak           $__internal_3_$__cuda_sm20_dsqrt_rn_f64_mediumpath_v1
        .type           $__internal_3_$__cuda_sm20_dsqrt_rn_f64_mediumpath_v1,@function
        .size           $__internal_3_$__cuda_sm20_dsqrt_rn_f64_mediumpath_v1,(.L_x_151 - $__internal_3_$__cuda_sm20_dsqrt_rn_f64_mediumpath_v1)
$__internal_3_$__cuda_sm20_dsqrt_rn_f64_mediumpath_v1:
        /* <DEDUP_REMOVED lines=12> */
.L_x_143:
[----:B------:R-:W-:-:S14]  /*3880*/  DSETP.NE.AND P0, PT, R8, RZ, PT ;  /* 0x000000ff0800722a */ /* 0x000fdc0003f05000 */
[----:B------:R-:W-:Y:S05]  /*3890*/  @!P0 BRA `(.L_x_145) ;  /* 0x0000000000588947 */ /* 0x000fea0003800000 */
[----:B------:R-:W-:-:S13]  /*38a0*/  ISETP.GE.AND P0, PT, R9, RZ, PT ;  /* 0x000000ff0900720c */ /* 0x000fda0003f06270 */
[----:B------:R-:W-:Y:S02]  /*38b0*/  @!P0 IMAD.MOV.U32 R10, RZ, RZ, 0x0 ;  /* 0x00000000ff0a8424 */ /* 0x000fe400078e00ff */
[----:B------:R-:W-:Y:S01]  /*38c0*/  @!P0 IMAD.MOV.U32 R11, RZ, RZ, -0x80000 ;  /* 0xfff80000ff0b8424 */ /* 0x000fe200078e00ff */
        /* <DEDUP_REMOVED lines=14> */
[----:B------:R-:W-:-:S06]  /*39b0*/  VIADD R13, R13, 0xfff00000 ;  /* 0xfff000000d0d7836 */ /* 0x000fcc0000000000 */
[----:B------:R-:W-:-:S08]  /*39c0*/  DFMA R16, R10, -R10, R8 ;  /* 0x8000000a0a10722b */ /* 0x000fd00000000008 */
[----:B------:R-:W-:-:S10]  /*39d0*/  DFMA R10, R12, R16, R10 ;  /* 0x000000100c0a722b */ /* 0x000fd4000000000a */
[----:B------:R-:W-:Y:S01]  /*39e0*/  VIADD R11, R11, 0xfcb00000 ;  /* 0xfcb000000b0b7836 */ /* 0x000fe20000000000 */
[----:B------:R-:W-:Y:S06]  /*39f0*/  BRA `(.L_x_144) ;  /* 0x0000000000047947 */ /* 0x000fec0003800000 */
.L_x_145:
[----:B------:R-:W-:-:S11]  /*3a00*/  DADD R10, R8, R8 ;  /* 0x00000000080a7229 */ /* 0x000fd60000000008 */
.L_x_144:
[----:B------:R-:W-:Y:S05]  /*3a10*/  BSYNC.RECONVERGENT B1 ;  /* 0x0000000000017941 */ /* 0x000fea0003800200 */
.L_x_142:
[----:B------:R-:W-:Y:S02]  /*3a20*/  IMAD.MOV.U32 R8, RZ, RZ, R2 ;  /* 0x000000ffff087224 */ /* 0x000fe400078e0002 */
[----:B------:R-:W-:Y:S02]  /*3a30*/  IMAD.MOV.U32 R9, RZ, RZ, 0x0 ;  /* 0x00000000ff097424 */ /* 0x000fe400078e00ff */
[----:B------:R-:W-:Y:S02]  /*3a40*/  IMAD.MOV.U32 R22, RZ, RZ, R10 ;  /* 0x000000ffff167224 */ /* 0x000fe400078e000a */
[----:B------:R-:W-:Y:S01]  /*3a50*/  IMAD.MOV.U32 R23, RZ, RZ, R11 ;  /* 0x000000ffff177224 */ /* 0x000fe200078e000b */
[----:B------:R-:W-:Y:S06]  /*3a60*/  RET.REL.NODEC R8 `(initialize_oscillators_kernel) ;  /* 0xffffffc408647950 */ /* 0x000fec0003c3ffff */
.L_x_146:
        /* <DEDUP_REMOVED lines=9> */
.L_x_151:


//--------------------- .nv.global.init           --------------------------
	.section	.nv.global.init,"aw",@progbits
	.align	16
.nv.global.init:
	.type		__cudart_sin_cos_coeffs,@object
	.size		__cudart_sin_cos_coeffs,(__cudart_i2opi_d - __cudart_sin_cos_coeffs)
__cudart_sin_cos_coeffs:
        /*0000*/ 	.byte	0x46, 0xd2, 0xb0, 0x2c, 0xf1, 0xe5, 0x5a, 0xbe, 0x92, 0xe3, 0xac, 0x69, 0xe3, 0x1d, 0xc7, 0x3e
        /*0010*/ 	.byte	0xa1, 0x62, 0xdb, 0x19, 0xa0, 0x01, 0x2a, 0xbf, 0x18, 0x08, 0x11, 0x11, 0x11, 0x11, 0x81, 0x3f
        /*0020*/ 	.byte	0x54, 0x55, 0x55, 0x55, 0x55, 0x55, 0xc5, 0xbf, 0x00, 0x00, 0x00, 0x00, 0x00, 0x00, 0x00, 0x00
        /*0030*/ 	.byte	0x00, 0x00, 0x00, 0x00, 0x00, 0x00, 0x00, 0x00, 0x64, 0x81, 0xfd, 0x20, 0x83, 0xff, 0xa8, 0xbd
        /*0040*/ 	.byte	0x28, 0x85, 0xef, 0xc1, 0xa7, 0xee, 0x21, 0x3e, 0xd9, 0xe6, 0x06, 0x8e, 0x4f, 0x7e, 0x92, 0xbe
        /*0050*/ 	.byte	0xe9, 0xbc, 0xdd, 0x19, 0xa0, 0x01, 0xfa, 0x3e, 0x47, 0x5d, 0xc1, 0x16, 0x6c, 0xc1, 0x56, 0xbf
        /*0060*/ 	.byte	0x51, 0x55, 0x55, 0x55, 0x55, 0x55, 0xa5, 0x3f, 0x00, 0x00, 0x00, 0x00, 0x00, 0x00, 0xe0, 0xbf
        /*0070*/ 	.byte	0x00, 0x00, 0x00, 0x00, 0x00, 0x00, 0xf0, 0x3f, 0x00, 0x00, 0x00, 0x00, 0x00, 0x00, 0x00, 0x00
	.type		__cudart_i2opi_d,@object
	.size		__cudart_i2opi_d,(__cudart_i2opi_f - __cudart_i2opi_d)
__cudart_i2opi_d:
        /* <DEDUP_REMOVED lines=9> */
	.type		__cudart_i2opi_f,@object
	.size		__cudart_i2opi_f,(mrg32k3aM1SubSeq - __cudart_i2opi_f)
__cudart_i2opi_f:
        /*0110*/ 	.byte	0x41, 0x90, 0x43, 0x3c, 0x99, 0x95, 0x62, 0xdb, 0xc0, 0xdd, 0x34, 0xf5, 0xd1, 0x57, 0x27, 0xfc
        /*0120*/ 	.byte	0x29, 0x15, 0x44, 0x4e, 0x6e, 0x83, 0xf9, 0xa2
	.type		mrg32k3aM1SubSeq,@object
	.size		mrg32k3aM1SubSeq,(mrg32k3aM2SubSeq - mrg32k3aM1SubSeq)
mrg32k3aM1SubSeq:
        /* <DEDUP_REMOVED lines=126> */
	.type		mrg32k3aM2SubSeq,@object
	.size		mrg32k3aM2SubSeq,(mrg32k3aM1 - mrg32k3aM2SubSeq)
mrg32k3aM2SubSeq:
        /* <DEDUP_REMOVED lines=126> */
	.type		mrg32k3aM1,@object
	.size		mrg32k3aM1,(mrg32k3aM1Seq - mrg32k3aM1)
mrg32k3aM1:
        /* <DEDUP_REMOVED lines=144> */
	.type		mrg32k3aM1Seq,@object
	.size		mrg32k3aM1Seq,(mrg32k3aM2 - mrg32k3aM1Seq)
mrg32k3aM1Seq:
        /* <DEDUP_REMOVED lines=144> */
	.type		mrg32k3aM2,@object
	.size		mrg32k3aM2,(mrg32k3aM2Seq - mrg32k3aM2)
mrg32k3aM2:
        /* <DEDUP_REMOVED lines=144> */
	.type		mrg32k3aM2Seq,@object
	.size		mrg32k3aM2Seq,(precalc_xorwow_matrix - mrg32k3aM2Seq)
mrg32k3aM2Seq:
        /* <DEDUP_REMOVED lines=144> */
	.type		precalc_xorwow_matrix,@object
	.size		precalc_xorwow_matrix,(precalc_xorwow_offset_matrix - precalc_xorwow_matrix)
precalc_xorwow_matrix:
        /* <DEDUP_REMOVED lines=6400> */
	.type		precalc_xorwow_offset_matrix,@object
	.size		precalc_xorwow_offset_matrix,(.L_1 - precalc_xorwow_offset_matrix)
precalc_xorwow_offset_matrix:
        /* <DEDUP_REMOVED lines=6400> */
.L_1:


//--------------------- .nv.shared.reserved.0     --------------------------
	.section	.nv.shared.reserved.0,"aw",@nobits
	.weak		__nv_reservedSMEM_offset_0_alias
	.size		__nv_reservedSMEM_offset_0_alias, 0, 64
	.other		__nv_reservedSMEM_offset_0_alias,@"STO_CUDA_RESERVED_SHARED STV_DEFAULT"
__nv_reservedSMEM_offset_0_alias:
	.zero		0
	.zero		64


//--------------------- .nv.shared.compute_order_parameter_kernel --------------------------
	.section	.nv.shared.compute_order_parameter_kernel,"aw",@nobits
	.sectionflags	@""
	.align	8
.nv.shared.compute_order_parameter_kernel:
	.zero		5120


//--------------------- .nv.shared.compute_entropy_kernel --------------------------
	.section	.nv.shared.compute_entropy_kernel,"aw",@nobits
	.sectionflags	@""
	.align	8
.nv.shared.compute_entropy_kernel:
	.zero		3072


//--------------------- .nv.shared.compute_energy_kernel --------------------------
	.section	.nv.shared.compute_energy_kernel,"aw",@nobits
	.sectionflags	@""
	.align	4
.nv.shared.compute_energy_kernel:
	.zero		2048


//--------------------- .nv.constant0.compute_conflicts_kernel --------------------------
	.section	.nv.constant0.compute_conflicts_kernel,"a",@progbits
	.sectionflags	@""
	.align	4
.nv.constant0.compute_conflicts_kernel:
	.zero		936


//--------------------- .nv.constant0.compute_order_parameter_kernel --------------------------
	.section	.nv.constant0.compute_order_parameter_kernel,"a",@progbits
	.sectionflags	@""
	.align	4
.nv.constant0.compute_order_parameter_kernel:
	.zero		924


//--------------------- .nv.constant0.compute_entropy_kernel --------------------------
	.section	.nv.constant0.compute_entropy_kernel,"a",@progbits
	.sectionflags	@""
	.align	4
.nv.constant0.compute_entropy_kernel:
	.zero		936


//--------------------- .nv.constant0.compute_energy_kernel --------------------------
	.section	.nv.constant0.compute_energy_kernel,"a",@progbits
	.sectionflags	@""
	.align	4
.nv.constant0.compute_energy_kernel:
	.zero		944


//--------------------- .nv.constant0.evolve_oscillators_with_conflicts_kernel --------------------------
	.section	.nv.constant0.evolve_oscillators_with_conflicts_kernel,"a",@progbits
	.sectionflags	@""
	.align	4
.nv.constant0.evolve_oscillators_with_conflicts_kernel:
	.zero		1008


//--------------------- .nv.constant0.evolve_oscillators_kernel --------------------------
	.section	.nv.constant0.evolve_oscillators_kernel,"a",@progbits
	.sectionflags	@""
	.align	4
.nv.constant0.evolve_oscillators_kernel:
	.zero		952


//--------------------- .nv.constant0.compute_coupling_forces_kernel --------------------------
	.section	.nv.constant0.compute_coupling_forces_kernel,"a",@progbits
	.sectionflags	@""
	.align	4
.nv.constant0.compute_coupling_forces_kernel:
	.zero		960


//--------------------- .nv.constant0.initialize_oscillators_kernel --------------------------
	.section	.nv.constant0.initialize_oscillators_kernel,"a",@progbits
	.sectionflags	@""
	.align	4
.nv.constant0.initialize_oscillators_kernel:
	.zero		936


//--------------------- SYMBOLS --------------------------

	.type		.nv.reservedSmem.offset0,@object
	.size		.nv.reservedSmem.offset0,0x4
	.type		.nv.reservedSmem.cap,@object
	.size		.nv.reservedSmem.cap,0x4
